	.target	sm_90a

	.elftype	@"ET_EXEC"


//--------------------- .note.nv.tkinfo           --------------------------
	.section	.note.nv.tkinfo,"",@"SHT_NOTE"
	.sectionflags	@"SHF_NOTE_NV_TKINFO"
	.tkinfo
        /*0018*/ 	.word	0x00000002
        /*0030*/ 	.string	""
        /*0030*/ 	.string	"ptxas"
        /*0030*/ 	.string	"Cuda compilation tools, release 13.0, V13.0.88"
        /*0030*/ 	.string	"Build cuda_13.0.r13.0/compiler.36424714_0"
        /*0030*/ 	.string	"-arch sm_90a -m 64 "



//--------------------- .note.nv.cuinfo           --------------------------
	.section	.note.nv.cuinfo,"",@"SHT_NOTE"
	.sectionflags	@"SHF_NOTE_NV_CUINFO"
        /*0018*/ 	.short	0x0002
        /*001a*/ 	.short	0x005a
        /*001c*/ 	.short	0x0082
	.zero		2


//--------------------- .nv.info                  --------------------------
	.section	.nv.info,"",@"SHT_CUDA_INFO"
	.align	4


	//----- nvinfo : EIATTR_REGCOUNT
	.align		4
        /*0000*/ 	.byte	0x04, 0x2f
        /*0002*/ 	.short	(.L_15 - .L_14)
	.align		4
.L_14:
        /*0004*/ 	.word	index@(_ZN7cutlass13device_kernelINS_4gemm6kernel13GemmUniversalIN4cute5tupleIJiiiiEEENS1_10collective13CollectiveMmaINS1_34MainloopSm90TmaGmmaWarpSpecializedILi9ENS5_IJNS4_1CILi2EEENSA_ILi1EEESC_EEENS1_35KernelTmaWarpSpecializedCooperativeEEENS5_IJNSA_ILi512EEENSA_ILi224EEENSA_ILi16EEEEEENS_10bfloat16_tENS5_IJlSC_lEEESK_SL_NS4_8TiledMMAINS4_8MMA_AtomIJNS4_4SM904GMMA27MMA_64x32x16_F32BF16BF16_SSILNSP_5MajorE0ELSR_0ELNSP_7ScaleInE1ELSS_1EEEEEENS4_6LayoutISD_NS5_IJSC_NSA_ILi0EEESW_EEEEENS5_IJNS4_10UnderscoreESZ_SZ_EEEEENS4_13SM90_TMA_LOADENS4_14ComposedLayoutINS4_7SwizzleILi1ELi4ELi3EEENS4_18smem_ptr_flag_bitsILi16EEENSV_INS5_IJNSA_ILi8EEESI_EEENS5_IJSI_SC_EEEEEEEvNS4_8identityENS4_23SM90_TMA_LOAD_MULTICASTES1C_vS1D_EENS_8epilogue10collective6detail29Sm90TmaWarpSpecializedAdapterINS1H_15DefaultEpilogueISK_SL_SL_NS1G_6thread17LinearCombinationISK_Li1EffLNS1L_9ScaleType4KindE0ELNS_15FloatRoundStyleE2ESK_EENS1_15EpilogueDefaultEEEEEvvEEEEvNT_6ParamsE)
        /*0008*/ 	.word	0x000000a8


	//----- nvinfo : EIATTR_FRAME_SIZE
	.align		4
.L_15:
        /*000c*/ 	.byte	0x04, 0x11
        /*000e*/ 	.short	(.L_17 - .L_16)
	.align		4
.L_16:
        /*0010*/ 	.word	index@(_ZN7cutlass13device_kernelINS_4gemm6kernel13GemmUniversalIN4cute5tupleIJiiiiEEENS1_10collective13CollectiveMmaINS1_34MainloopSm90TmaGmmaWarpSpecializedILi9ENS5_IJNS4_1CILi2EEENSA_ILi1EEESC_EEENS1_35KernelTmaWarpSpecializedCooperativeEEENS5_IJNSA_ILi512EEENSA_ILi224EEENSA_ILi16EEEEEENS_10bfloat16_tENS5_IJlSC_lEEESK_SL_NS4_8TiledMMAINS4_8MMA_AtomIJNS4_4SM904GMMA27MMA_64x32x16_F32BF16BF16_SSILNSP_5MajorE0ELSR_0ELNSP_7ScaleInE1ELSS_1EEEEEENS4_6LayoutISD_NS5_IJSC_NSA_ILi0EEESW_EEEEENS5_IJNS4_10UnderscoreESZ_SZ_EEEEENS4_13SM90_TMA_LOADENS4_14ComposedLayoutINS4_7SwizzleILi1ELi4ELi3EEENS4_18smem_ptr_flag_bitsILi16EEENSV_INS5_IJNSA_ILi8EEESI_EEENS5_IJSI_SC_EEEEEEEvNS4_8identityENS4_23SM90_TMA_LOAD_MULTICASTES1C_vS1D_EENS_8epilogue10collective6detail29Sm90TmaWarpSpecializedAdapterINS1H_15DefaultEpilogueISK_SL_SL_NS1G_6thread17LinearCombinationISK_Li1EffLNS1L_9ScaleType4KindE0ELNS_15FloatRoundStyleE2ESK_EENS1_15EpilogueDefaultEEEEEvvEEEEvNT_6ParamsE)
        /*0014*/ 	.word	0x000005a8


	//----- nvinfo : EIATTR_MIN_STACK_SIZE
	.align		4
.L_17:
        /*0018*/ 	.byte	0x04, 0x12
        /*001a*/ 	.short	(.L_19 - .L_18)
	.align		4
.L_18:
        /*001c*/ 	.word	index@(_ZN7cutlass13device_kernelINS_4gemm6kernel13GemmUniversalIN4cute5tupleIJiiiiEEENS1_10collective13CollectiveMmaINS1_34MainloopSm90TmaGmmaWarpSpecializedILi9ENS5_IJNS4_1CILi2EEENSA_ILi1EEESC_EEENS1_35KernelTmaWarpSpecializedCooperativeEEENS5_IJNSA_ILi512EEENSA_ILi224EEENSA_ILi16EEEEEENS_10bfloat16_tENS5_IJlSC_lEEESK_SL_NS4_8TiledMMAINS4_8MMA_AtomIJNS4_4SM904GMMA27MMA_64x32x16_F32BF16BF16_SSILNSP_5MajorE0ELSR_0ELNSP_7ScaleInE1ELSS_1EEEEEENS4_6LayoutISD_NS5_IJSC_NSA_ILi0EEESW_EEEEENS5_IJNS4_10UnderscoreESZ_SZ_EEEEENS4_13SM90_TMA_LOADENS4_14ComposedLayoutINS4_7SwizzleILi1ELi4ELi3EEENS4_18smem_ptr_flag_bitsILi16EEENSV_INS5_IJNSA_ILi8EEESI_EEENS5_IJSI_SC_EEEEEEEvNS4_8identityENS4_23SM90_TMA_LOAD_MULTICASTES1C_vS1D_EENS_8epilogue10collective6detail29Sm90TmaWarpSpecializedAdapterINS1H_15DefaultEpilogueISK_SL_SL_NS1G_6thread17LinearCombinationISK_Li1EffLNS1L_9ScaleType4KindE0ELNS_15FloatRoundStyleE2ESK_EENS1_15EpilogueDefaultEEEEEvvEEEEvNT_6ParamsE)
        /*0020*/ 	.word	0x000005a8
.L_19:


//--------------------- .nv.compat                --------------------------
	.section	.nv.compat,"",@"SHT_CUDA_COMPAT_INFO"
	.align	4
        /*0000*/ 	.byte	0x02, 0x09, 0x01, 0x00, 0x02, 0x02, 0x04, 0x00, 0x02, 0x05, 0x05, 0x00, 0x03, 0x07, 0x01, 0x01
        /*0010*/ 	.byte	0x02, 0x03, 0x01, 0x00, 0x02, 0x06, 0x01, 0x00, 0x04, 0x0b, 0x08, 0x00, 0x00, 0x00, 0x00, 0x00
        /*0020*/ 	.byte	0x00, 0x00, 0x00, 0x00


//--------------------- .nv.info._ZN7cutlass13device_kernelINS_4gemm6kernel13GemmUniversalIN4cute5tupleIJiiiiEEENS1_10collective13CollectiveMmaINS1_34MainloopSm90TmaGmmaWarpSpecializedILi9ENS5_IJNS4_1CILi2EEENSA_ILi1EEESC_EEENS1_35KernelTmaWarpSpecializedCooperativeEEENS5_IJNSA_ILi512EEENSA_ILi224EEENSA_ILi16EEEEEENS_10bfloat16_tENS5_IJlSC_lEEESK_SL_NS4_8TiledMMAINS4_8MMA_AtomIJNS4_4SM904GMMA27MMA_64x32x16_F32BF16BF16_SSILNSP_5MajorE0ELSR_0ELNSP_7ScaleInE1ELSS_1EEEEEENS4_6LayoutISD_NS5_IJSC_NSA_ILi0EEESW_EEEEENS5_IJNS4_10UnderscoreESZ_SZ_EEEEENS4_13SM90_TMA_LOADENS4_14ComposedLayoutINS4_7SwizzleILi1ELi4ELi3EEENS4_18smem_ptr_flag_bitsILi16EEENSV_INS5_IJNSA_ILi8EEESI_EEENS5_IJSI_SC_EEEEEEEvNS4_8identityENS4_23SM90_TMA_LOAD_MULTICASTES1C_vS1D_EENS_8epilogue10collective6detail29Sm90TmaWarpSpecializedAdapterINS1H_15DefaultEpilogueISK_SL_SL_NS1G_6thread17LinearCombinationISK_Li1EffLNS1L_9ScaleType4KindE0ELNS_15FloatRoundStyleE2ESK_EENS1_15EpilogueDefaultEEEEEvvEEEEvNT_6ParamsE --------------------------
	.section	.nv.info._ZN7cutlass13device_kernelINS_4gemm6kernel13GemmUniversalIN4cute5tupleIJiiiiEEENS1_10collective13CollectiveMmaINS1_34MainloopSm90TmaGmmaWarpSpecializedILi9ENS5_IJNS4_1CILi2EEENSA_ILi1EEESC_EEENS1_35KernelTmaWarpSpecializedCooperativeEEENS5_IJNSA_ILi512EEENSA_ILi224EEENSA_ILi16EEEEEENS_10bfloat16_tENS5_IJlSC_lEEESK_SL_NS4_8TiledMMAINS4_8MMA_AtomIJNS4_4SM904GMMA27MMA_64x32x16_F32BF16BF16_SSILNSP_5MajorE0ELSR_0ELNSP_7ScaleInE1ELSS_1EEEEEENS4_6LayoutISD_NS5_IJSC_NSA_ILi0EEESW_EEEEENS5_IJNS4_10UnderscoreESZ_SZ_EEEEENS4_13SM90_TMA_LOADENS4_14ComposedLayoutINS4_7SwizzleILi1ELi4ELi3EEENS4_18smem_ptr_flag_bitsILi16EEENSV_INS5_IJNSA_ILi8EEESI_EEENS5_IJSI_SC_EEEEEEEvNS4_8identityENS4_23SM90_TMA_LOAD_MULTICASTES1C_vS1D_EENS_8epilogue10collective6detail29Sm90TmaWarpSpecializedAdapterINS1H_15DefaultEpilogueISK_SL_SL_NS1G_6thread17LinearCombinationISK_Li1EffLNS1L_9ScaleType4KindE0ELNS_15FloatRoundStyleE2ESK_EENS1_15EpilogueDefaultEEEEEvvEEEEvNT_6ParamsE,"",@"SHT_CUDA_INFO"
	.sectionflags	@""
	.align	4


	//----- nvinfo : EIATTR_CUDA_API_VERSION
	.align		4
        /*0000*/ 	.byte	0x04, 0x37
        /*0002*/ 	.short	(.L_21 - .L_20)
.L_20:
        /*0004*/ 	.word	0x00000082


	//----- nvinfo : EIATTR_KPARAM_INFO
	.align		4
.L_21:
        /*0008*/ 	.byte	0x04, 0x17
        /*000a*/ 	.short	(.L_23 - .L_22)
.L_22:
        /*000c*/ 	.word	0x00000000
        /*0010*/ 	.short	0x0000
        /*0012*/ 	.short	0x0070
        /*0014*/ 	.byte	0x00, 0xf0, 0x01, 0x10


	//----- nvinfo : EIATTR_SPARSE_MMA_MASK
	.align		4
.L_23:
        /*0018*/ 	.byte	0x03, 0x50
        /*001a*/ 	.short	0x0000


	//----- nvinfo : EIATTR_MAXREG_COUNT
	.align		4
        /*001c*/ 	.byte	0x03, 0x1b
        /*001e*/ 	.short	0x00a8


	//----- nvinfo : EIATTR_NUM_BARRIERS
	.align		4
        /*0020*/ 	.byte	0x02, 0x4c
        /*0022*/ 	.byte	0x01
	.zero		1


	//----- nvinfo : EIATTR_EXTERNS
	.align		4
        /*0024*/ 	.byte	0x04, 0x0f
        /*0026*/ 	.short	(.L_25 - .L_24)


	//   ....[0]....
	.align		4
.L_24:
        /*0028*/ 	.word	index@(__assertfail)


	//----- nvinfo : EIATTR_ANNOTATIONS
	.align		4
.L_25:
        /*002c*/ 	.byte	0x04, 0x55
        /*002e*/ 	.short	(.L_27 - .L_26)


	//   ....[0]....
.L_26:
        /*0030*/ 	.word	0x00000001
        /*0034*/ 	.byte	0x10, 0x08, 0x00, 0x00, 0x01, 0x00, 0x00, 0x00, 0xf0, 0x08, 0x00, 0x00, 0x01, 0x00, 0x00, 0x00
        /* <DEDUP_REMOVED lines=2459> */
        /*99f4*/ 	.byte	0x60, 0x4e, 0x03, 0x00


	//----- nvinfo : EIATTR_MERCURY_ISA_VERSION
	.align		4
.L_27:
        /*99f8*/ 	.byte	0x03, 0x5f
        /*99fa*/ 	.short	0x0101


	//----- nvinfo : EIATTR_INT_WARP_WIDE_INSTR_OFFSETS
	.align		4
        /*99fc*/ 	.byte	0x04, 0x31
        /*99fe*/ 	.short	(.L_29 - .L_28)


	//   ....[0]....
.L_28:
        /*9a00*/ 	.word	0x00000640


	//   ....[1]....
        /*9a04*/ 	.word	0x00000650


	//   ....[2]....
        /*9a08*/ 	.word	0x000007b0


	//----- nvinfo : EIATTR_COOP_GROUP_MASK_REGIDS
	.align		4
.L_29:
        /*9a0c*/ 	.byte	0x04, 0x29
        /*9a0e*/ 	.short	(.L_31 - .L_30)


	//   ....[0]....
.L_30:
        /*9a10*/ 	.word	0xffffffff


	//   ....[1]....
        /*9a14*/ 	.word	0xffffffff


	//   ....[2]....
        /*9a18*/ 	.word	0xffffffff


	//   ....[3]....
        /*9a1c*/ 	.word	0xffffffff


	//   ....[4]....
        /*9a20*/ 	.word	0xffffffff


	//   ....[5]....
        /*9a24*/ 	.word	0xffffffff


	//----- nvinfo : EIATTR_COOP_GROUP_INSTR_OFFSETS
	.align		4
.L_31:
        /*9a28*/ 	.byte	0x04, 0x28
        /*9a2a*/ 	.short	(.L_33 - .L_32)


	//   ....[0]....
.L_32:
        /*9a2c*/ 	.word	0x00000070


	//   ....[1]....
        /*9a30*/ 	.word	0x00000080


	//   ....[2]....
        /*9a34*/ 	.word	0x000001a0


	//   ....[3]....
        /*9a38*/ 	.word	0x000004a0


	//   ....[4]....
        /*9a3c*/ 	.word	0x00000930


	//   ....[5]....
        /*9a40*/ 	.word	0x00001500


	//----- nvinfo : EIATTR_REG_RECONFIG
	.align		4
.L_33:
        /*9a44*/ 	.byte	0x01, 0x54
	.zero		2


	//----- nvinfo : EIATTR_SYSCALL_OFFSETS
	.align		4
        /*9a48*/ 	.byte	0x04, 0x46
        /*9a4a*/ 	.short	(.L_35 - .L_34)


	//   ....[0]....
.L_34:
        /*9a4c*/ 	.word	0x000016b0


	//----- nvinfo : EIATTR_MBARRIER_INSTR_OFFSETS
	.align		4
.L_35:
        /*9a50*/ 	.byte	0x04, 0x39
        /*9a52*/ 	.short	(.L_37 - .L_36)


	//   ....[0]....
.L_36:
        /*9a54*/ 	.word	0x00000340
        /*9a58*/ 	.word	0x000000ff
        /*9a5c*/ 	.word	0x00000000
        /*9a60*/ 	.short	0x0100
        /*9a62*/ 	.byte	0x08
	.zero		1


	//   ....[1]....
        /*9a64*/ 	.word	0x00000350
        /*9a68*/ 	.word	0x000000ff
        /*9a6c*/ 	.word	0x00000048
        /*9a70*/ 	.short	0x0100
        /*9a72*/ 	.byte	0x08
	.zero		1


	//   ....[2]....
        /*9a74*/ 	.word	0x00000360
        /*9a78*/ 	.word	0x000000ff
        /*9a7c*/ 	.word	0x00000008
        /*9a80*/ 	.short	0x0100
        /*9a82*/ 	.byte	0x08
	.zero		1


	//   ....[3]....
        /*9a84*/ 	.word	0x00000370
        /*9a88*/ 	.word	0x000000ff
        /*9a8c*/ 	.word	0x00000050
        /*9a90*/ 	.short	0x0100
        /*9a92*/ 	.byte	0x08
	.zero		1


	//   ....[4]....
        /*9a94*/ 	.word	0x00000380
        /*9a98*/ 	.word	0x000000ff
        /*9a9c*/ 	.word	0x00000010
        /*9aa0*/ 	.short	0x0100
        /*9aa2*/ 	.byte	0x08
	.zero		1


	//   ....[5]....
        /*9aa4*/ 	.word	0x00000390
        /*9aa8*/ 	.word	0x000000ff
        /*9aac*/ 	.word	0x00000058
        /*9ab0*/ 	.short	0x0100
        /*9ab2*/ 	.byte	0x08
	.zero		1


	//   ....[6]....
        /*9ab4*/ 	.word	0x000003a0
        /*9ab8*/ 	.word	0x000000ff
        /*9abc*/ 	.word	0x00000018
        /*9ac0*/ 	.short	0x0100
        /*9ac2*/ 	.byte	0x08
	.zero		1


	//   ....[7]....
        /*9ac4*/ 	.word	0x000003b0
        /*9ac8*/ 	.word	0x000000ff
        /*9acc*/ 	.word	0x00000060
        /*9ad0*/ 	.short	0x0100
        /*9ad2*/ 	.byte	0x08
	.zero		1


	//   ....[8]....
        /*9ad4*/ 	.word	0x000003c0
        /*9ad8*/ 	.word	0x000000ff
        /*9adc*/ 	.word	0x00000020
        /*9ae0*/ 	.short	0x0100
        /*9ae2*/ 	.byte	0x08
	.zero		1


	//   ....[9]....
        /*9ae4*/ 	.word	0x000003d0
        /*9ae8*/ 	.word	0x000000ff
        /*9aec*/ 	.word	0x00000068
        /*9af0*/ 	.short	0x0100
        /*9af2*/ 	.byte	0x08
	.zero		1


	//   ....[10]....
        /*9af4*/ 	.word	0x000003e0
        /*9af8*/ 	.word	0x000000ff
        /*9afc*/ 	.word	0x00000028
        /*9b00*/ 	.short	0x0100
        /*9b02*/ 	.byte	0x08
	.zero		1


	//   ....[11]....
        /*9b04*/ 	.word	0x000003f0
        /*9b08*/ 	.word	0x000000ff
        /*9b0c*/ 	.word	0x00000070
        /*9b10*/ 	.short	0x0100
        /*9b12*/ 	.byte	0x08
	.zero		1


	//   ....[12]....
        /*9b14*/ 	.word	0x00000400
        /*9b18*/ 	.word	0x000000ff
        /*9b1c*/ 	.word	0x00000030
        /*9b20*/ 	.short	0x0100
        /*9b22*/ 	.byte	0x08
	.zero		1


	//   ....[13]....
        /*9b24*/ 	.word	0x00000410
        /*9b28*/ 	.word	0x000000ff
        /*9b2c*/ 	.word	0x00000078
        /*9b30*/ 	.short	0x0100
        /*9b32*/ 	.byte	0x08
	.zero		1


	//   ....[14]....
        /*9b34*/ 	.word	0x00000420
        /*9b38*/ 	.word	0x000000ff
        /*9b3c*/ 	.word	0x00000038
        /*9b40*/ 	.short	0x0100
        /*9b42*/ 	.byte	0x08
	.zero		1


	//   ....[15]....
        /*9b44*/ 	.word	0x00000430
        /*9b48*/ 	.word	0x000000ff
        /*9b4c*/ 	.word	0x00000080
        /*9b50*/ 	.short	0x0100
        /*9b52*/ 	.byte	0x08
	.zero		1


	//   ....[16]....
        /*9b54*/ 	.word	0x00000440
        /*9b58*/ 	.word	0x000000ff
        /*9b5c*/ 	.word	0x00000040
        /*9b60*/ 	.short	0x0100
        /*9b62*/ 	.byte	0x08
	.zero		1


	//   ....[17]....
        /*9b64*/ 	.word	0x00000450
        /*9b68*/ 	.word	0x000000ff
        /*9b6c*/ 	.word	0x00000088
        /*9b70*/ 	.short	0x0100
        /*9b72*/ 	.byte	0x08
	.zero		1


	//   ....[18]....
        /*9b74*/ 	.word	0x00000830
        /*9b78*/ 	.word	0x000000ff
        /*9b7c*/ 	.word	0x000000a0
        /*9b80*/ 	.short	0x0100
        /*9b82*/ 	.byte	0x06
	.zero		1


	//   ....[19]....
        /*9b84*/ 	.word	0x00000880
        /*9b88*/ 	.word	0x000000ff
        /*9b8c*/ 	.word	0x000000a8
        /*9b90*/ 	.short	0x0100
        /*9b92*/ 	.byte	0x06
	.zero		1


	//   ....[20]....
        /*9b94*/ 	.word	0x00001750
        /*9b98*/ 	.word	0x00000003
        /*9b9c*/ 	.word	0x00000000
        /*9ba0*/ 	.short	0x010a
        /*9ba2*/ 	.byte	0x3f
	.zero		1


	//   ....[21]....
        /*9ba4*/ 	.word	0x00001790
        /*9ba8*/ 	.word	0x00000003
        /*9bac*/ 	.word	0x00000000
        /*9bb0*/ 	.short	0x010a
        /*9bb2*/ 	.byte	0x3f
	.zero		1


	//   ....[22]....
        /*9bb4*/ 	.word	0x00002b90
        /*9bb8*/ 	.word	0x000000ff
        /*9bbc*/ 	.word	0x00000000
        /*9bc0*/ 	.short	0x010a
        /*9bc2*/ 	.byte	0x04
	.zero		1


	//   ....[23]....
        /*9bc4*/ 	.word	0x00002bd0
        /*9bc8*/ 	.word	0x000000ff
        /*9bcc*/ 	.word	0x00000000
        /*9bd0*/ 	.short	0x010a
        /*9bd2*/ 	.byte	0x04
	.zero		1


	//   ....[24]....
        /*9bd4*/ 	.word	0x00004c20
        /*9bd8*/ 	.word	0x00000005
        /*9bdc*/ 	.word	0x00000000
        /*9be0*/ 	.short	0x0101
        /*9be2*/ 	.byte	0x3f
	.zero		1


	//   ....[25]....
        /*9be4*/ 	.word	0x00004e10
        /*9be8*/ 	.word	0x00000000
        /*9bec*/ 	.word	0x00000000
        /*9bf0*/ 	.short	0x0101
        /*9bf2*/ 	.byte	0x3f
	.zero		1


	//   ....[26]....
        /*9bf4*/ 	.word	0x000349c0
        /*9bf8*/ 	.word	0x0000000f
        /*9bfc*/ 	.word	0x00000048
        /*9c00*/ 	.short	0x010a
        /*9c02*/ 	.byte	0x3f
	.zero		1


	//   ....[27]....
        /*9c04*/ 	.word	0x00034d60
        /*9c08*/ 	.word	0x00000002
        /*9c0c*/ 	.word	0x000000a8
        /*9c10*/ 	.short	0x0101
        /*9c12*/ 	.byte	0x3f
	.zero		1


	//   ....[28]....
        /*9c14*/ 	.word	0x00035570
        /*9c18*/ 	.word	0x00000004
        /*9c1c*/ 	.word	0x00000000
        /*9c20*/ 	.short	0x010a
        /*9c22*/ 	.byte	0x3f
	.zero		1


	//   ....[29]....
        /*9c24*/ 	.word	0x00035600
        /*9c28*/ 	.word	0x00000003
        /*9c2c*/ 	.word	0x00000000
        /*9c30*/ 	.short	0x010a
        /*9c32*/ 	.byte	0x3f
	.zero		1


	//   ....[30]....
        /*9c34*/ 	.word	0x00035690
        /*9c38*/ 	.word	0x00000003
        /*9c3c*/ 	.word	0x00000000
        /*9c40*/ 	.short	0x010a
        /*9c42*/ 	.byte	0x3f
	.zero		1


	//   ....[31]....
        /*9c44*/ 	.word	0x00035720
        /*9c48*/ 	.word	0x00000003
        /*9c4c*/ 	.word	0x00000000
        /*9c50*/ 	.short	0x010a
        /*9c52*/ 	.byte	0x3f
	.zero		1


	//   ....[32]....
        /*9c54*/ 	.word	0x000357b0
        /*9c58*/ 	.word	0x00000003
        /*9c5c*/ 	.word	0x00000000
        /*9c60*/ 	.short	0x010a
        /*9c62*/ 	.byte	0x3f
	.zero		1


	//   ....[33]....
        /*9c64*/ 	.word	0x00035840
        /*9c68*/ 	.word	0x00000003
        /*9c6c*/ 	.word	0x00000000
        /*9c70*/ 	.short	0x010a
        /*9c72*/ 	.byte	0x3f
	.zero		1


	//   ....[34]....
        /*9c74*/ 	.word	0x000358d0
        /*9c78*/ 	.word	0x00000003
        /*9c7c*/ 	.word	0x00000000
        /*9c80*/ 	.short	0x010a
        /*9c82*/ 	.byte	0x3f
	.zero		1


	//   ....[35]....
        /*9c84*/ 	.word	0x00035960
        /*9c88*/ 	.word	0x00000003
        /*9c8c*/ 	.word	0x00000000
        /*9c90*/ 	.short	0x010a
        /*9c92*/ 	.byte	0x3f
	.zero		1


	//   ....[36]....
        /*9c94*/ 	.word	0x000359f0
        /*9c98*/ 	.word	0x00000003
        /*9c9c*/ 	.word	0x00000000
        /*9ca0*/ 	.short	0x010a
        /*9ca2*/ 	.byte	0x3f
	.zero		1


	//   ....[37]....
        /*9ca4*/ 	.word	0x00035a50
        /*9ca8*/ 	.word	0x00000003
        /*9cac*/ 	.word	0x00000000
        /*9cb0*/ 	.short	0x010a
        /*9cb2*/ 	.byte	0x3f
	.zero		1


	//   ....[38]....
        /*9cb4*/ 	.word	0x00035ab0
        /*9cb8*/ 	.word	0x00000007
        /*9cbc*/ 	.word	0x00000000
        /*9cc0*/ 	.short	0x010a
        /*9cc2*/ 	.byte	0x3f
	.zero		1


	//   ....[39]....
        /*9cc4*/ 	.word	0x00035b80
        /*9cc8*/ 	.word	0x0000000f
        /*9ccc*/ 	.word	0x00000048
        /*9cd0*/ 	.short	0x010a
        /*9cd2*/ 	.byte	0x3f
	.zero		1


	//   ....[40]....
        /*9cd4*/ 	.word	0x00035c50
        /*9cd8*/ 	.word	0x00000004
        /*9cdc*/ 	.word	0x00000000
        /*9ce0*/ 	.short	0x010a
        /*9ce2*/ 	.byte	0x3f
	.zero		1


	//   ....[41]....
        /*9ce4*/ 	.word	0x00035ca0
        /*9ce8*/ 	.word	0x00000003
        /*9cec*/ 	.word	0x00000000
        /*9cf0*/ 	.short	0x010a
        /*9cf2*/ 	.byte	0x3f
	.zero		1


	//   ....[42]....
        /*9cf4*/ 	.word	0x00035cf0
        /*9cf8*/ 	.word	0x00000003
        /*9cfc*/ 	.word	0x00000000
        /*9d00*/ 	.short	0x010a
        /*9d02*/ 	.byte	0x3f
	.zero		1


	//   ....[43]....
        /*9d04*/ 	.word	0x00035d40
        /*9d08*/ 	.word	0x00000003
        /*9d0c*/ 	.word	0x00000000
        /*9d10*/ 	.short	0x010a
        /*9d12*/ 	.byte	0x3f
	.zero		1


	//   ....[44]....
        /*9d14*/ 	.word	0x00035d90
        /*9d18*/ 	.word	0x00000003
        /*9d1c*/ 	.word	0x00000000
        /*9d20*/ 	.short	0x010a
        /*9d22*/ 	.byte	0x3f
	.zero		1


	//   ....[45]....
        /*9d24*/ 	.word	0x00035de0
        /*9d28*/ 	.word	0x00000003
        /*9d2c*/ 	.word	0x00000000
        /*9d30*/ 	.short	0x010a
        /*9d32*/ 	.byte	0x3f
	.zero		1


	//   ....[46]....
        /*9d34*/ 	.word	0x00035e30
        /*9d38*/ 	.word	0x00000003
        /*9d3c*/ 	.word	0x00000000
        /*9d40*/ 	.short	0x010a
        /*9d42*/ 	.byte	0x3f
	.zero		1


	//   ....[47]....
        /*9d44*/ 	.word	0x00035e80
        /*9d48*/ 	.word	0x00000003
        /*9d4c*/ 	.word	0x00000000
        /*9d50*/ 	.short	0x010a
        /*9d52*/ 	.byte	0x3f
	.zero		1


	//----- nvinfo : EIATTR_NUM_MBARRIERS
	.align		4
.L_37:
        /*9d54*/ 	.byte	0x03, 0x38
        /*9d56*/ 	.short	0x0014


	//----- nvinfo : EIATTR_EXIT_INSTR_OFFSETS
	.align		4
        /*9d58*/ 	.byte	0x04, 0x1c
        /*9d5a*/ 	.short	(.L_39 - .L_38)


	//   ....[0]....
.L_38:
        /*9d5c*/ 	.word	0x00000b90


	//   ....[1]....
        /*9d60*/ 	.word	0x00001420


	//   ....[2]....
        /*9d64*/ 	.word	0x00034050


	//   ....[3]....
        /*9d68*/ 	.word	0x00034670


	//   ....[4]....
        /*9d6c*/ 	.word	0x00035a40


	//----- nvinfo : EIATTR_MAX_THREADS
	.align		4
.L_39:
        /*9d70*/ 	.byte	0x04, 0x05
        /*9d72*/ 	.short	(.L_41 - .L_40)
.L_40:
        /*9d74*/ 	.word	0x00000180
        /*9d78*/ 	.word	0x00000001
        /*9d7c*/ 	.word	0x00000001


	//----- nvinfo : EIATTR_CRS_STACK_SIZE
	.align		4
.L_41:
        /*9d80*/ 	.byte	0x04, 0x1e
        /*9d82*/ 	.short	(.L_43 - .L_42)
.L_42:
        /*9d84*/ 	.word	0x00000000


	//----- nvinfo : EIATTR_CBANK_PARAM_SIZE
	.align		4
.L_43:
        /*9d88*/ 	.byte	0x03, 0x19
        /*9d8a*/ 	.short	0x0470


	//----- nvinfo : EIATTR_PARAM_CBANK
	.align		4
        /*9d8c*/ 	.byte	0x04, 0x0a
        /*9d8e*/ 	.short	(.L_45 - .L_44)
	.align		4
.L_44:
        /*9d90*/ 	.word	index@(.nv.constant0._ZN7cutlass13device_kernelINS_4gemm6kernel13GemmUniversalIN4cute5tupleIJiiiiEEENS1_10collective13CollectiveMmaINS1_34MainloopSm90TmaGmmaWarpSpecializedILi9ENS5_IJNS4_1CILi2EEENSA_ILi1EEESC_EEENS1_35KernelTmaWarpSpecializedCooperativeEEENS5_IJNSA_ILi512EEENSA_ILi224EEENSA_ILi16EEEEEENS_10bfloat16_tENS5_IJlSC_lEEESK_SL_NS4_8TiledMMAINS4_8MMA_AtomIJNS4_4SM904GMMA27MMA_64x32x16_F32BF16BF16_SSILNSP_5MajorE0ELSR_0ELNSP_7ScaleInE1ELSS_1EEEEEENS4_6LayoutISD_NS5_IJSC_NSA_ILi0EEESW_EEEEENS5_IJNS4_10UnderscoreESZ_SZ_EEEEENS4_13SM90_TMA_LOADENS4_14ComposedLayoutINS4_7SwizzleILi1ELi4ELi3EEENS4_18smem_ptr_flag_bitsILi16EEENSV_INS5_IJNSA_ILi8EEESI_EEENS5_IJSI_SC_EEEEEEEvNS4_8identityENS4_23SM90_TMA_LOAD_MULTICASTES1C_vS1D_EENS_8epilogue10collective6detail29Sm90TmaWarpSpecializedAdapterINS1H_15DefaultEpilogueISK_SL_SL_NS1G_6thread17LinearCombinationISK_Li1EffLNS1L_9ScaleType4KindE0ELNS_15FloatRoundStyleE2ESK_EENS1_15EpilogueDefaultEEEEEvvEEEEvNT_6ParamsE)
        /*9d94*/ 	.short	0x0210
        /*9d96*/ 	.short	0x0470


	//----- nvinfo : EIATTR_SW_WAR
	.align		4
.L_45:
        /*9d98*/ 	.byte	0x04, 0x36
        /*9d9a*/ 	.short	(.L_47 - .L_46)
.L_46:
        /*9d9c*/ 	.word	0x00000008
.L_47:


//--------------------- .nv.callgraph             --------------------------
	.section	.nv.callgraph,"",@"SHT_CUDA_CALLGRAPH"
	.align	4
	.sectionentsize	8
	.align		4
        /*0000*/ 	.word	0x00000000
	.align		4
        /*0004*/ 	.word	0xffffffff
	.align		4
        /*0008*/ 	.word	index@(_ZN7cutlass13device_kernelINS_4gemm6kernel13GemmUniversalIN4cute5tupleIJiiiiEEENS1_10collective13CollectiveMmaINS1_34MainloopSm90TmaGmmaWarpSpecializedILi9ENS5_IJNS4_1CILi2EEENSA_ILi1EEESC_EEENS1_35KernelTmaWarpSpecializedCooperativeEEENS5_IJNSA_ILi512EEENSA_ILi224EEENSA_ILi16EEEEEENS_10bfloat16_tENS5_IJlSC_lEEESK_SL_NS4_8TiledMMAINS4_8MMA_AtomIJNS4_4SM904GMMA27MMA_64x32x16_F32BF16BF16_SSILNSP_5MajorE0ELSR_0ELNSP_7ScaleInE1ELSS_1EEEEEENS4_6LayoutISD_NS5_IJSC_NSA_ILi0EEESW_EEEEENS5_IJNS4_10UnderscoreESZ_SZ_EEEEENS4_13SM90_TMA_LOADENS4_14ComposedLayoutINS4_7SwizzleILi1ELi4ELi3EEENS4_18smem_ptr_flag_bitsILi16EEENSV_INS5_IJNSA_ILi8EEESI_EEENS5_IJSI_SC_EEEEEEEvNS4_8identityENS4_23SM90_TMA_LOAD_MULTICASTES1C_vS1D_EENS_8epilogue10collective6detail29Sm90TmaWarpSpecializedAdapterINS1H_15DefaultEpilogueISK_SL_SL_NS1G_6thread17LinearCombinationISK_Li1EffLNS1L_9ScaleType4KindE0ELNS_15FloatRoundStyleE2ESK_EENS1_15EpilogueDefaultEEEEEvvEEEEvNT_6ParamsE)
	.align		4
        /*000c*/ 	.word	index@(__assertfail)
	.align		4
        /*0010*/ 	.word	0x00000000
	.align		4
        /*0014*/ 	.word	0xfffffffe
	.align		4
        /*0018*/ 	.word	0x00000000
	.align		4
        /*001c*/ 	.word	0xfffffffd
	.align		4
        /*0020*/ 	.word	0x00000000
	.align		4
        /*0024*/ 	.word	0xfffffffc


//--------------------- .nv.constant4             --------------------------
	.section	.nv.constant4,"a",@progbits
	.align	8
	.align		8
.nv.constant4:
        /*0000*/ 	.dword	__assertfail
	.align		8
        /*0008*/ 	.dword	__unnamed_1
	.align		8
        /*0010*/ 	.dword	_ZN40_INTERNAL_c749efb9_4_k_cu_77b82b37_122474cuda3std3__45__cpo5beginE
	.align		8
        /*0018*/ 	.dword	_ZN40_INTERNAL_c749efb9_4_k_cu_77b82b37_122474cuda3std3__45__cpo3endE
	.align		8
        /*0020*/ 	.dword	_ZN40_INTERNAL_c749efb9_4_k_cu_77b82b37_122474cuda3std3__45__cpo6cbeginE
	.align		8
        /*0028*/ 	.dword	_ZN40_INTERNAL_c749efb9_4_k_cu_77b82b37_122474cuda3std3__45__cpo4cendE
	.align		8
        /*0030*/ 	.dword	_ZN40_INTERNAL_c749efb9_4_k_cu_77b82b37_122474cuda3std3__442_GLOBAL__N__c749efb9_4_k_cu_77b82b37_122476ignoreE
	.align		8
        /*0038*/ 	.dword	_ZN40_INTERNAL_c749efb9_4_k_cu_77b82b37_122474cuda3std3__419piecewise_constructE
	.align		8
        /*0040*/ 	.dword	_ZN40_INTERNAL_c749efb9_4_k_cu_77b82b37_122474cuda3std3__48in_placeE
	.align		8
        /*0048*/ 	.dword	_ZN40_INTERNAL_c749efb9_4_k_cu_77b82b37_122474cuda3std6ranges3__45__cpo4swapE
	.align		8
        /*0050*/ 	.dword	_ZN40_INTERNAL_c749efb9_4_k_cu_77b82b37_122474cuda3std6ranges3__45__cpo9iter_moveE
	.align		8
        /*0058*/ 	.dword	_ZN40_INTERNAL_c749efb9_4_k_cu_77b82b37_122474cute7productE
	.align		8
        /*0060*/ 	.dword	_ZN40_INTERNAL_c749efb9_4_k_cu_77b82b37_122474cute1_E
	.align		8
        /*0068*/ 	.dword	$str$22
	.align		8
        /*0070*/ 	.dword	$str$23


//--------------------- .text._ZN7cutlass13device_kernelINS_4gemm6kernel13GemmUniversalIN4cute5tupleIJiiiiEEENS1_10collective13CollectiveMmaINS1_34MainloopSm90TmaGmmaWarpSpecializedILi9ENS5_IJNS4_1CILi2EEENSA_ILi1EEESC_EEENS1_35KernelTmaWarpSpecializedCooperativeEEENS5_IJNSA_ILi512EEENSA_ILi224EEENSA_ILi16EEEEEENS_10bfloat16_tENS5_IJlSC_lEEESK_SL_NS4_8TiledMMAINS4_8MMA_AtomIJNS4_4SM904GMMA27MMA_64x32x16_F32BF16BF16_SSILNSP_5MajorE0ELSR_0ELNSP_7ScaleInE1ELSS_1EEEEEENS4_6LayoutISD_NS5_IJSC_NSA_ILi0EEESW_EEEEENS5_IJNS4_10UnderscoreESZ_SZ_EEEEENS4_13SM90_TMA_LOADENS4_14ComposedLayoutINS4_7SwizzleILi1ELi4ELi3EEENS4_18smem_ptr_flag_bitsILi16EEENSV_INS5_IJNSA_ILi8EEESI_EEENS5_IJSI_SC_EEEEEEEvNS4_8identityENS4_23SM90_TMA_LOAD_MULTICASTES1C_vS1D_EENS_8epilogue10collective6detail29Sm90TmaWarpSpecializedAdapterINS1H_15DefaultEpilogueISK_SL_SL_NS1G_6thread17LinearCombinationISK_Li1EffLNS1L_9ScaleType4KindE0ELNS_15FloatRoundStyleE2ESK_EENS1_15EpilogueDefaultEEEEEvvEEEEvNT_6ParamsE --------------------------
	.section	.text._ZN7cutlass13device_kernelINS_4gemm6kernel13GemmUniversalIN4cute5tupleIJiiiiEEENS1_10collective13CollectiveMmaINS1_34MainloopSm90TmaGmmaWarpSpecializedILi9ENS5_IJNS4_1CILi2EEENSA_ILi1EEESC_EEENS1_35KernelTmaWarpSpecializedCooperativeEEENS5_IJNSA_ILi512EEENSA_ILi224EEENSA_ILi16EEEEEENS_10bfloat16_tENS5_IJlSC_lEEESK_SL_NS4_8TiledMMAINS4_8MMA_AtomIJNS4_4SM904GMMA27MMA_64x32x16_F32BF16BF16_SSILNSP_5MajorE0ELSR_0ELNSP_7ScaleInE1ELSS_1EEEEEENS4_6LayoutISD_NS5_IJSC_NSA_ILi0EEESW_EEEEENS5_IJNS4_10UnderscoreESZ_SZ_EEEEENS4_13SM90_TMA_LOADENS4_14ComposedLayoutINS4_7SwizzleILi1ELi4ELi3EEENS4_18smem_ptr_flag_bitsILi16EEENSV_INS5_IJNSA_ILi8EEESI_EEENS5_IJSI_SC_EEEEEEEvNS4_8identityENS4_23SM90_TMA_LOAD_MULTICASTES1C_vS1D_EENS_8epilogue10collective6detail29Sm90TmaWarpSpecializedAdapterINS1H_15DefaultEpilogueISK_SL_SL_NS1G_6thread17LinearCombinationISK_Li1EffLNS1L_9ScaleType4KindE0ELNS_15FloatRoundStyleE2ESK_EENS1_15EpilogueDefaultEEEEEvvEEEEvNT_6ParamsE,"ax",@progbits
	.align	128
.text._ZN7cutlass13device_kernelINS_4gemm6kernel13GemmUniversalIN4cute5tupleIJiiiiEEENS1_10collective13CollectiveMmaINS1_34MainloopSm90TmaGmmaWarpSpecializedILi9ENS5_IJNS4_1CILi2EEENSA_ILi1EEESC_EEENS1_35KernelTmaWarpSpecializedCooperativeEEENS5_IJNSA_ILi512EEENSA_ILi224EEENSA_ILi16EEEEEENS_10bfloat16_tENS5_IJlSC_lEEESK_SL_NS4_8TiledMMAINS4_8MMA_AtomIJNS4_4SM904GMMA27MMA_64x32x16_F32BF16BF16_SSILNSP_5MajorE0ELSR_0ELNSP_7ScaleInE1ELSS_1EEEEEENS4_6LayoutISD_NS5_IJSC_NSA_ILi0EEESW_EEEEENS5_IJNS4_10UnderscoreESZ_SZ_EEEEENS4_13SM90_TMA_LOADENS4_14ComposedLayoutINS4_7SwizzleILi1ELi4ELi3EEENS4_18smem_ptr_flag_bitsILi16EEENSV_INS5_IJNSA_ILi8EEESI_EEENS5_IJSI_SC_EEEEEEEvNS4_8identityENS4_23SM90_TMA_LOAD_MULTICASTES1C_vS1D_EENS_8epilogue10collective6detail29Sm90TmaWarpSpecializedAdapterINS1H_15DefaultEpilogueISK_SL_SL_NS1G_6thread17LinearCombinationISK_Li1EffLNS1L_9ScaleType4KindE0ELNS_15FloatRoundStyleE2ESK_EENS1_15EpilogueDefaultEEEEEvvEEEEvNT_6ParamsE:
        .type           _ZN7cutlass13device_kernelINS_4gemm6kernel13GemmUniversalIN4cute5tupleIJiiiiEEENS1_10collective13CollectiveMmaINS1_34MainloopSm90TmaGmmaWarpSpecializedILi9ENS5_IJNS4_1CILi2EEENSA_ILi1EEESC_EEENS1_35KernelTmaWarpSpecializedCooperativeEEENS5_IJNSA_ILi512EEENSA_ILi224EEENSA_ILi16EEEEEENS_10bfloat16_tENS5_IJlSC_lEEESK_SL_NS4_8TiledMMAINS4_8MMA_AtomIJNS4_4SM904GMMA27MMA_64x32x16_F32BF16BF16_SSILNSP_5MajorE0ELSR_0ELNSP_7ScaleInE1ELSS_1EEEEEENS4_6LayoutISD_NS5_IJSC_NSA_ILi0EEESW_EEEEENS5_IJNS4_10UnderscoreESZ_SZ_EEEEENS4_13SM90_TMA_LOADENS4_14ComposedLayoutINS4_7SwizzleILi1ELi4ELi3EEENS4_18smem_ptr_flag_bitsILi16EEENSV_INS5_IJNSA_ILi8EEESI_EEENS5_IJSI_SC_EEEEEEEvNS4_8identityENS4_23SM90_TMA_LOAD_MULTICASTES1C_vS1D_EENS_8epilogue10collective6detail29Sm90TmaWarpSpecializedAdapterINS1H_15DefaultEpilogueISK_SL_SL_NS1G_6thread17LinearCombinationISK_Li1EffLNS1L_9ScaleType4KindE0ELNS_15FloatRoundStyleE2ESK_EENS1_15EpilogueDefaultEEEEEvvEEEEvNT_6ParamsE,@function
        .size           _ZN7cutlass13device_kernelINS_4gemm6kernel13GemmUniversalIN4cute5tupleIJiiiiEEENS1_10collective13CollectiveMmaINS1_34MainloopSm90TmaGmmaWarpSpecializedILi9ENS5_IJNS4_1CILi2EEENSA_ILi1EEESC_EEENS1_35KernelTmaWarpSpecializedCooperativeEEENS5_IJNSA_ILi512EEENSA_ILi224EEENSA_ILi16EEEEEENS_10bfloat16_tENS5_IJlSC_lEEESK_SL_NS4_8TiledMMAINS4_8MMA_AtomIJNS4_4SM904GMMA27MMA_64x32x16_F32BF16BF16_SSILNSP_5MajorE0ELSR_0ELNSP_7ScaleInE1ELSS_1EEEEEENS4_6LayoutISD_NS5_IJSC_NSA_ILi0EEESW_EEEEENS5_IJNS4_10UnderscoreESZ_SZ_EEEEENS4_13SM90_TMA_LOADENS4_14ComposedLayoutINS4_7SwizzleILi1ELi4ELi3EEENS4_18smem_ptr_flag_bitsILi16EEENSV_INS5_IJNSA_ILi8EEESI_EEENS5_IJSI_SC_EEEEEEEvNS4_8identityENS4_23SM90_TMA_LOAD_MULTICASTES1C_vS1D_EENS_8epilogue10collective6detail29Sm90TmaWarpSpecializedAdapterINS1H_15DefaultEpilogueISK_SL_SL_NS1G_6thread17LinearCombinationISK_Li1EffLNS1L_9ScaleType4KindE0ELNS_15FloatRoundStyleE2ESK_EENS1_15EpilogueDefaultEEEEEvvEEEEvNT_6ParamsE,(.L_x_970 - _ZN7cutlass13device_kernelINS_4gemm6kernel13GemmUniversalIN4cute5tupleIJiiiiEEENS1_10collective13CollectiveMmaINS1_34MainloopSm90TmaGmmaWarpSpecializedILi9ENS5_IJNS4_1CILi2EEENSA_ILi1EEESC_EEENS1_35KernelTmaWarpSpecializedCooperativeEEENS5_IJNSA_ILi512EEENSA_ILi224EEENSA_ILi16EEEEEENS_10bfloat16_tENS5_IJlSC_lEEESK_SL_NS4_8TiledMMAINS4_8MMA_AtomIJNS4_4SM904GMMA27MMA_64x32x16_F32BF16BF16_SSILNSP_5MajorE0ELSR_0ELNSP_7ScaleInE1ELSS_1EEEEEENS4_6LayoutISD_NS5_IJSC_NSA_ILi0EEESW_EEEEENS5_IJNS4_10UnderscoreESZ_SZ_EEEEENS4_13SM90_TMA_LOADENS4_14ComposedLayoutINS4_7SwizzleILi1ELi4ELi3EEENS4_18smem_ptr_flag_bitsILi16EEENSV_INS5_IJNSA_ILi8EEESI_EEENS5_IJSI_SC_EEEEEEEvNS4_8identityENS4_23SM90_TMA_LOAD_MULTICASTES1C_vS1D_EENS_8epilogue10collective6detail29Sm90TmaWarpSpecializedAdapterINS1H_15DefaultEpilogueISK_SL_SL_NS1G_6thread17LinearCombinationISK_Li1EffLNS1L_9ScaleType4KindE0ELNS_15FloatRoundStyleE2ESK_EENS1_15EpilogueDefaultEEEEEvvEEEEvNT_6ParamsE)
        .other          _ZN7cutlass13device_kernelINS_4gemm6kernel13GemmUniversalIN4cute5tupleIJiiiiEEENS1_10collective13CollectiveMmaINS1_34MainloopSm90TmaGmmaWarpSpecializedILi9ENS5_IJNS4_1CILi2EEENSA_ILi1EEESC_EEENS1_35KernelTmaWarpSpecializedCooperativeEEENS5_IJNSA_ILi512EEENSA_ILi224EEENSA_ILi16EEEEEENS_10bfloat16_tENS5_IJlSC_lEEESK_SL_NS4_8TiledMMAINS4_8MMA_AtomIJNS4_4SM904GMMA27MMA_64x32x16_F32BF16BF16_SSILNSP_5MajorE0ELSR_0ELNSP_7ScaleInE1ELSS_1EEEEEENS4_6LayoutISD_NS5_IJSC_NSA_ILi0EEESW_EEEEENS5_IJNS4_10UnderscoreESZ_SZ_EEEEENS4_13SM90_TMA_LOADENS4_14ComposedLayoutINS4_7SwizzleILi1ELi4ELi3EEENS4_18smem_ptr_flag_bitsILi16EEENSV_INS5_IJNSA_ILi8EEESI_EEENS5_IJSI_SC_EEEEEEEvNS4_8identityENS4_23SM90_TMA_LOAD_MULTICASTES1C_vS1D_EENS_8epilogue10collective6detail29Sm90TmaWarpSpecializedAdapterINS1H_15DefaultEpilogueISK_SL_SL_NS1G_6thread17LinearCombinationISK_Li1EffLNS1L_9ScaleType4KindE0ELNS_15FloatRoundStyleE2ESK_EENS1_15EpilogueDefaultEEEEEvvEEEEvNT_6ParamsE,@"STO_CUDA_ENTRY STV_DEFAULT"
_ZN7cutlass13device_kernelINS_4gemm6kernel13GemmUniversalIN4cute5tupleIJiiiiEEENS1_10collective13CollectiveMmaINS1_34MainloopSm90TmaGmmaWarpSpecializedILi9ENS5_IJNS4_1CILi2EEENSA_ILi1EEESC_EEENS1_35KernelTmaWarpSpecializedCooperativeEEENS5_IJNSA_ILi512EEENSA_ILi224EEENSA_ILi16EEEEEENS_10bfloat16_tENS5_IJlSC_lEEESK_SL_NS4_8TiledMMAINS4_8MMA_AtomIJNS4_4SM904GMMA27MMA_64x32x16_F32BF16BF16_SSILNSP_5MajorE0ELSR_0ELNSP_7ScaleInE1ELSS_1EEEEEENS4_6LayoutISD_NS5_IJSC_NSA_ILi0EEESW_EEEEENS5_IJNS4_10UnderscoreESZ_SZ_EEEEENS4_13SM90_TMA_LOADENS4_14ComposedLayoutINS4_7SwizzleILi1ELi4ELi3EEENS4_18smem_ptr_flag_bitsILi16EEENSV_INS5_IJNSA_ILi8EEESI_EEENS5_IJSI_SC_EEEEEEEvNS4_8identityENS4_23SM90_TMA_LOAD_MULTICASTES1C_vS1D_EENS_8epilogue10collective6detail29Sm90TmaWarpSpecializedAdapterINS1H_15DefaultEpilogueISK_SL_SL_NS1G_6thread17LinearCombinationISK_Li1EffLNS1L_9ScaleType4KindE0ELNS_15FloatRoundStyleE2ESK_EENS1_15EpilogueDefaultEEEEEvvEEEEvNT_6ParamsE:
[----:B------:R-:W0:Y:S02]  /*0000*/  LDC R1, c[0x0][0x28] ;  /* 0x00000a00ff017b82 */ /* 0x000e240000000800 */
[----:B0-----:R-:W-:Y:S01]  /*0010*/  VIADD R1, R1, 0xfffffa58 ;  /* 0xfffffa5801017836 */ /* 0x001fe20000000000 */
[----:B------:R-:W0:Y:S01]  /*0020*/  S2R R4, SR_TID.X ;  /* 0x0000000000047919 */ /* 0x000e220000002100 */
[----:B------:R-:W-:Y:S01]  /*0030*/  ELECT P0, URZ, PT ;  /* 0x00000000003f782f */ /* 0x000fe20003800000 */
[----:B------:R-:W-:Y:S01]  /*0040*/  BSSY B0, `(.L_x_0) ;  /* 0x0000015000007945 */ /* 0x000fe20003800000 */
[--C-:B0-----:R-:W-:Y:S02]  /*0050*/  SHF.R.U32.HI R0, RZ, 0x5, R4.reuse ;  /* 0x00000005ff007819 */ /* 0x101fe40000011604 */
[----:B------:R-:W-:-:S03]  /*0060*/  SHF.R.U32.HI R2, RZ, 0x7, R4 ;  /* 0x00000007ff027819 */ /* 0x000fc60000011604 */
[----:B------:R-:W0:Y:S04]  /*0070*/  SHFL.IDX PT, R3, R0, RZ, 0x1f ;  /* 0x00001fff00037589 */ /* 0x000e2800000e0000 */
[----:B------:R-:W1:Y:S01]  /*0080*/  SHFL.IDX PT, R2, R2, RZ, 0x1f ;  /* 0x00001fff02027589 */ /* 0x000e6200000e0000 */
[----:B0-----:R-:W-:Y:S02]  /*0090*/  R2UR UR9, R3 ;  /* 0x00000000030972ca */ /* 0x001fe400000e0000 */
[----:B-1----:R-:W-:-:S11]  /*00a0*/  R2UR UR5, R2 ;  /* 0x00000000020572ca */ /* 0x002fd600000e0000 */
[----:B------:R-:W-:Y:S02]  /*00b0*/  USHF.R.S32.HI UR4, URZ, 0x1f, UR9 ;  /* 0x0000001f3f047899 */ /* 0x000fe40008011409 */
[----:B------:R-:W-:Y:S02]  /*00c0*/  ISETP.NE.OR P0, PT, RZ, UR9, !P0 ;  /* 0x00000009ff007c0c */ /* 0x000fe4000c705670 */
[----:B------:R-:W-:-:S04]  /*00d0*/  ULEA.HI UR4, UR4, UR9, URZ, 0x2 ;  /* 0x0000000904047291 */ /* 0x000fc8000f8f103f */
[----:B------:R-:W-:-:S04]  /*00e0*/  ULOP3.LUT UR4, UR4, 0xfffffffc, URZ, 0xc0, !UPT ;  /* 0xfffffffc04047892 */ /* 0x000fc8000f8ec03f */
[----:B------:R-:W-:-:S03]  /*00f0*/  UIADD3 UR9, UR9, -UR4, URZ ;  /* 0x8000000409097290 */ /* 0x000fc6000fffe03f */
[----:B------:R-:W-:Y:S09]  /*0100*/  @P0 BRA `(.L_x_1) ;  /* 0x0000000000200947 */ /* 0x000ff20003800000 */
[----:B------:R-:W-:Y:S02]  /*0110*/  ULDC.64 UR6, c[0x0][0x198] ;  /* 0x0000660000067ab9 */ /* 0x000fe40000000a00 */
[----:B------:R-:W-:Y:S02]  /*0120*/  UIADD3 UR10, UP0, UR6, 0xf0, URZ ;  /* 0x000000f0060a7890 */ /* 0x000fe4000ff1e03f */
[----:B------:R-:W-:Y:S02]  /*0130*/  UIADD3 UR6, UP1, UR6, 0x1f0, URZ ;  /* 0x000001f006067890 */ /* 0x000fe4000ff3e03f */
[----:B------:R-:W-:Y:S02]  /*0140*/  UIADD3.X UR11, URZ, UR7, URZ, UP0, !UPT ;  /* 0x000000073f0b7290 */ /* 0x000fe400087fe43f */
[----:B------:R-:W-:-:S07]  /*0150*/  UIADD3.X UR7, URZ, UR7, URZ, UP1, !UPT ;  /* 0x000000073f077290 */ /* 0x000fce0008ffe43f */
[----:B------:R0:W-:Y:S02]  /*0160*/  UTMACCTL.PF [UR10] ;  /* 0x000000000a0079b9 */ /* 0x0001e40008040000 */
[----:B------:R0:W-:Y:S02]  /*0170*/  UTMACCTL.PF [UR6] ;  /* 0x00000000060079b9 */ /* 0x0001e40008040000 */
[----:B0-----:R-:W-:Y:S01]  /*0180*/  NOP ;  /* 0x0000000000007918 */ /* 0x001fe20000000000 */
.L_x_1:
[----:B------:R-:W-:Y:S05]  /*0190*/  BSYNC B0 ;  /* 0x0000000000007941 */ /* 0x000fea0003800000 */
.L_x_0:
[----:B------:R-:W0:Y:S01]  /*01a0*/  SHFL.IDX PT, R2, R0, RZ, 0x1f ;  /* 0x00001fff00027589 */ /* 0x000e2200000e0000 */
[----:B------:R-:W-:Y:S01]  /*01b0*/  UISETP.NE.AND UP0, UPT, UR9, 0x3, UPT ;  /* 0x000000030900788c */ /* 0x000fe2000bf05270 */
[----:B------:R-:W-:Y:S01]  /*01c0*/  ISETP.NE.AND P1, PT, RZ, UR5, PT ;  /* 0x00000005ff007c0c */ /* 0x000fe2000bf25270 */
[----:B------:R-:W-:Y:S02]  /*01d0*/  UIADD3 UR16, UR5, -0x1, URZ ;  /* 0xffffffff05107890 */ /* 0x000fe4000fffe03f */
[----:B------:R-:W-:Y:S02]  /*01e0*/  UISETP.EQ.OR UP0, UPT, UR9, URZ, !UP0 ;  /* 0x0000003f0900728c */ /* 0x000fe4000c702670 */
[----:B------:R-:W-:Y:S02]  /*01f0*/  UISETP.GE.U32.AND UP1, UPT, UR16, 0x2, UPT ;  /* 0x000000021000788c */ /* 0x000fe4000bf26070 */
[----:B------:R-:W-:-:S04]  /*0200*/  UISETP.EQ.AND UP0, UPT, UR5, URZ, UP0 ;  /* 0x0000003f0500728c */ /* 0x000fc80008702270 */
[----:B------:R-:W-:-:S04]  /*0210*/  USEL UR38, URZ, 0x1, !UP0 ;  /* 0x000000013f267887 */ /* 0x000fc8000c000000 */
[----:B------:R-:W-:Y:S01]  /*0220*/  USEL UR38, UR38, 0x2, UP1 ;  /* 0x0000000226267887 */ /* 0x000fe20008800000 */
[----:B0-----:R-:W-:-:S13]  /*0230*/  ISETP.NE.AND P0, PT, R2, RZ, PT ;  /* 0x000000ff0200720c */ /* 0x001fda0003f05270 */
[----:B------:R-:W-:Y:S05]  /*0240*/  @P0 BRA `(.L_x_2) ;  /* 0x00000000008c0947 */ /* 0x000fea0003800000 */
[----:B------:R-:W-:Y:S01]  /*0250*/  ELECT P0, URZ, PT ;  /* 0x00000000003f782f */ /* 0x000fe20003800000 */
[----:B------:R-:W-:-:S12]  /*0260*/  BSSY B0, `(.L_x_2) ;  /* 0x0000021000007945 */ /* 0x000fd80003800000 */
[----:B------:R-:W-:Y:S05]  /*0270*/  @!P0 BRA `(.L_x_3) ;  /* 0x00000000007c8947 */ /* 0x000fea0003800000 */
[----:B------:R-:W0:Y:S01]  /*0280*/  S2UR UR8, SR_CgaCtaId ;  /* 0x00000000000879c3 */ /* 0x000e220000008800 */
[----:B------:R-:W-:Y:S01]  /*0290*/  UMOV UR4, 0x400 ;  /* 0x0000040000047882 */ /* 0x000fe20000000000 */
[----:B------:R-:W-:Y:S01]  /*02a0*/  UMOV UR5, 0x1 ;  /* 0x0000000100057882 */ /* 0x000fe20000000000 */
[----:B------:R-:W-:Y:S02]  /*02b0*/  UMOV UR6, 0x4 ;  /* 0x0000000400067882 */ /* 0x000fe40000000000 */
[----:B------:R-:W-:-:S04]  /*02c0*/  UIADD3 UR6, -UR6, 0x100000, URZ ;  /* 0x0010000006067890 */ /* 0x000fc8000fffe13f */
[----:B------:R-:W-:Y:S02]  /*02d0*/  USHF.L.U32 UR7, UR6, 0xb, URZ ;  /* 0x0000000b06077899 */ /* 0x000fe4000800063f */
[----:B------:R-:W-:Y:S02]  /*02e0*/  USHF.L.U32 UR6, UR6, 0x1, URZ ;  /* 0x0000000106067899 */ /* 0x000fe4000800063f */
[----:B0-----:R-:W-:Y:S02]  /*02f0*/  ULEA UR8, UR8, UR4, 0x18 ;  /* 0x0000000408087291 */ /* 0x001fe4000f8ec03f */
[----:B------:R-:W-:-:S04]  /*0300*/  UIADD3 UR4, -UR5, 0x100000, URZ ;  /* 0x0010000005047890 */ /* 0x000fc8000fffe13f */
[----:B------:R-:W-:Y:S02]  /*0310*/  USHF.L.U32 UR5, UR4, 0xb, URZ ;  /* 0x0000000b04057899 */ /* 0x000fe4000800063f */
[----:B------:R-:W-:Y:S01]  /*0320*/  USHF.L.U32 UR4, UR4, 0x1, URZ ;  /* 0x0000000104047899 */ /* 0x000fe2000800063f */
[----:B------:R-:W0:Y:S11]  /*0330*/  FENCE.VIEW.ASYNC.S ;  /* 0x00000000000073c6 */ /* 0x000e360000000000 */
[----:B0-----:R0:W1:Y:S01]  /*0340*/  SYNCS.EXCH.64 URZ, [UR8], UR4 ;  /* 0x00000004083f75b2 */ /* 0x0010620008000100 */
[----:B------:R0:W2:Y:S01]  /*0350*/  SYNCS.EXCH.64 URZ, [UR8+0x48], UR6 ;  /* 0x00004806083f75b2 */ /* 0x0000a20008000100 */
[----:B------:R0:W3:Y:S01]  /*0360*/  SYNCS.EXCH.64 URZ, [UR8+0x8], UR4 ;  /* 0x00000804083f75b2 */ /* 0x0000e20008000100 */
[----:B------:R0:W4:Y:S01]  /*0370*/  SYNCS.EXCH.64 URZ, [UR8+0x50], UR6 ;  /* 0x00005006083f75b2 */ /* 0x0001220008000100 */
[----:B------:R0:W0:Y:S01]  /*0380*/  SYNCS.EXCH.64 URZ, [UR8+0x10], UR4 ;  /* 0x00001004083f75b2 */ /* 0x0000220008000100 */
        /* <DEDUP_REMOVED lines=13> */
[----:B------:R-:W-:Y:S01]  /*0460*/  NOP ;  /* 0x0000000000007918 */ /* 0x000fe20000000000 */
.L_x_3:
[----:B0-----:R-:W-:Y:S05]  /*0470*/  BSYNC B0 ;  /* 0x0000000000007941 */ /* 0x001fea0003800000 */
.L_x_2:
[----:B------:R-:W0:Y:S01]  /*0480*/  S2UR UR13, SR_CTAID.X ;  /* 0x00000000000d79c3 */ /* 0x000e220000002500 */
[----:B------:R-:W-:Y:S01]  /*0490*/  SHF.R.S32.HI R3, RZ, 0x1f, R4 ;  /* 0x0000001fff037819 */ /* 0x000fe20000011404 */
[----:B------:R5:W1:Y:S01]  /*04a0*/  SHFL.IDX PT, R6, R0, RZ, 0x1f ;  /* 0x00001fff00067589 */ /* 0x000a6200000e0000 */
[----:B------:R-:W-:Y:S01]  /*04b0*/  ULDC UR4, c[0x0][0x150] ;  /* 0x0000540000047ab9 */ /* 0x000fe20000000800 */
[----:B------:R-:W-:Y:S02]  /*04c0*/  ELECT P0, URZ, PT ;  /* 0x00000000003f782f */ /* 0x000fe40003800000 */
[----:B------:R-:W-:Y:S01]  /*04d0*/  LEA.HI R3, R3, R4, RZ, 0x7 ;  /* 0x0000000403037211 */ /* 0x000fe200078f38ff */
[----:B------:R-:W-:Y:S01]  /*04e0*/  ULDC UR5, c[0x0][0x154] ;  /* 0x0000550000057ab9 */ /* 0x000fe20000000800 */
[----:B------:R-:W-:Y:S01]  /*04f0*/  SHF.R.S32.HI R7, RZ, 0x1f, R2 ;  /* 0x0000001fff077819 */ /* 0x000fe20000011402 */
[----:B------:R-:W2:Y:S01]  /*0500*/  S2UR UR10, SR_CTAID.Y ;  /* 0x00000000000a79c3 */ /* 0x000ea20000002600 */
[----:B------:R-:W-:Y:S01]  /*0510*/  LOP3.LUT R3, R3, 0xffffff80, RZ, 0xc0, !PT ;  /* 0xffffff8003037812 */ /* 0x000fe200078ec0ff */
[----:B------:R-:W-:Y:S01]  /*0520*/  ULDC UR8, c[0x0][0x144] ;  /* 0x0000510000087ab9 */ /* 0x000fe20000000800 */
[----:B------:R-:W-:Y:S01]  /*0530*/  LEA.HI R7, R7, R2, RZ, 0x2 ;  /* 0x0000000207077211 */ /* 0x000fe200078f10ff */
[----:B------:R-:W-:Y:S01]  /*0540*/  NOP ;  /* 0x0000000000007918 */ /* 0x000fe20000000000 */
[----:B------:R-:W-:Y:S01]  /*0550*/  NOP ;  /* 0x0000000000007918 */ /* 0x000fe20000000000 */
[----:B------:R-:W-:Y:S01]  /*0560*/  IMAD.IADD R3, R4, 0x1, -R3 ;  /* 0x0000000104037824 */ /* 0x000fe200078e0a03 */
[----:B------:R-:W-:Y:S01]  /*0570*/  LOP3.LUT R7, R7, 0x3ffffffc, RZ, 0xc0, !PT ;  /* 0x3ffffffc07077812 */ /* 0x000fe200078ec0ff */
[----:B------:R-:W-:-:S03]  /*0580*/  ULDC UR11, c[0x0][0x148] ;  /* 0x00005200000b7ab9 */ /* 0x000fc60000000800 */
[----:B------:R-:W-:Y:S01]  /*0590*/  SHF.R.S32.HI R4, RZ, 0x1f, R3 ;  /* 0x0000001fff047819 */ /* 0x000fe20000011403 */
[----:B------:R-:W-:-:S03]  /*05a0*/  IMAD.IADD R2, R2, 0x1, -R7 ;  /* 0x0000000102027824 */ /* 0x000fc600078e0a07 */
[----:B------:R-:W-:Y:S02]  /*05b0*/  LEA.HI R4, R4, R3, RZ, 0x3 ;  /* 0x0000000304047211 */ /* 0x000fe400078f18ff */
[----:B0-----:R-:W-:Y:S02]  /*05c0*/  I2FP.F32.U32 R5, UR13 ;  /* 0x0000000d00057c45 */ /* 0x001fe40008201000 */
[--C-:B-----5:R-:W-:Y:S02]  /*05d0*/  SHF.R.S32.HI R0, RZ, 0x3, R4.reuse ;  /* 0x00000003ff007819 */ /* 0x120fe40000011404 */
[----:B-1----:R-:W-:Y:S01]  /*05e0*/  ISETP.NE.OR P0, PT, R6, RZ, !P0 ;  /* 0x000000ff0600720c */ /* 0x002fe20004705670 */
[----:B------:R-:W-:Y:S01]  /*05f0*/  FMUL R8, R5, UR4 ;  /* 0x0000000405087c20 */ /* 0x000fe20008400000 */
[----:B------:R-:W-:-:S04]  /*0600*/  SHF.R.S32.HI R5, RZ, 0x1f, R4 ;  /* 0x0000001fff057819 */ /* 0x000fc80000011404 */
[----:B------:R-:W-:Y:S01]  /*0610*/  LEA.HI R5, R5, R0, RZ, 0x2 ;  /* 0x0000000005057211 */ /* 0x000fe200078f10ff */
[----:B------:R-:W0:Y:S03]  /*0620*/  F2I.U32.TRUNC.NTZ R8, R8 ;  /* 0x0000000800087305 */ /* 0x000e26000020f000 */
[----:B------:R-:W-:-:S03]  /*0630*/  LOP3.LUT R5, R5, 0xfffffffc, RZ, 0xc0, !PT ;  /* 0xfffffffc05057812 */ /* 0x000fc600078ec0ff */
[----:B------:R-:W-:Y:S01]  /*0640*/  VOTEU.ALL UP0, P0 ;  /* 0x00000000003f7886 */ /* 0x000fe20000000000 */
[----:B------:R-:W-:Y:S01]  /*0650*/  VOTEU.ALL UP1, P0 ;  /* 0x00000000003f7886 */ /* 0x000fe20000020000 */
[----:B------:R-:W-:Y:S01]  /*0660*/  IMAD.IADD R5, R0, 0x1, -R5 ;  /* 0x0000000100057824 */ /* 0x000fe200078e0a05 */
[----:B--2---:R-:W-:Y:S02]  /*0670*/  I2FP.F32.U32 R0, UR10 ;  /* 0x0000000a00007c45 */ /* 0x004fe40008201000 */
[----:B------:R-:W1:Y:S01]  /*0680*/  @!UP0 S2UR UR7, SR_CgaCtaId ;  /* 0x00000000000789c3 */ /* 0x000e620000008800 */
[----:B------:R-:W-:Y:S01]  /*0690*/  IMAD R2, R2, 0x4, R5 ;  /* 0x0000000402027824 */ /* 0x000fe200078e0205 */
[----:B------:R-:W-:Y:S01]  /*06a0*/  @!UP0 UMOV UR6, 0x400 ;  /* 0x0000040000068882 */ /* 0x000fe20000000000 */
[----:B------:R-:W-:Y:S01]  /*06b0*/  FMUL R4, R0, UR5 ;  /* 0x0000000500047c20 */ /* 0x000fe20008400000 */
[----:B0-----:R-:W-:Y:S02]  /*06c0*/  R2UR UR4, R8 ;  /* 0x00000000080472ca */ /* 0x001fe400000e0000 */
[----:B------:R-:W-:-:S03]  /*06d0*/  LEA.HI R0, R2, R2, RZ, 0x1 ;  /* 0x0000000202007211 */ /* 0x000fc600078f08ff */
[----:B------:R-:W0:Y:S01]  /*06e0*/  F2I.U32.TRUNC.NTZ R4, R4 ;  /* 0x0000000400047305 */ /* 0x000e22000020f000 */
[----:B------:R-:W-:-:S05]  /*06f0*/  LOP3.LUT R5, R0, 0xfffffffe, RZ, 0xc0, !PT ;  /* 0xfffffffe00057812 */ /* 0x000fca00078ec0ff */
[----:B------:R-:W-:Y:S02]  /*0700*/  IMAD.IADD R5, R2, 0x1, -R5 ;  /* 0x0000000102057824 */ /* 0x000fe400078e0a05 */
[----:B------:R-:W-:-:S04]  /*0710*/  UIADD3 UR4, -UR4, URZ, URZ ;  /* 0x0000003f04047290 */ /* 0x000fc8000fffe13f */
[----:B------:R-:W-:Y:S01]  /*0720*/  UIMAD UR8, UR8, UR4, UR13 ;  /* 0x00000004080872a4 */ /* 0x000fe2000f8e020d */
[----:B0-----:R-:W-:Y:S02]  /*0730*/  R2UR UR12, R4 ;  /* 0x00000000040c72ca */ /* 0x001fe400000e0000 */
[----:B------:R-:W-:Y:S01]  /*0740*/  UMOV UR4, 0x20 ;  /* 0x0000002000047882 */ /* 0x000fe20000000000 */
[----:B-1----:R-:W-:Y:S02]  /*0750*/  @!UP0 ULEA UR6, UR7, UR6, 0x18 ;  /* 0x0000000607068291 */ /* 0x002fe4000f8ec03f */
[----:B------:R-:W-:Y:S01]  /*0760*/  ISETP.NE.AND P3, PT, R5, UR8, PT ;  /* 0x0000000805007c0c */ /* 0x000fe2000bf65270 */
[----:B------:R-:W-:-:S04]  /*0770*/  @!UP0 UIADD3 UR4, -UR4, 0x100000, URZ ;  /* 0x0010000004048890 */ /* 0x000fc8000fffe13f */
[----:B------:R-:W-:Y:S02]  /*0780*/  @!UP0 USHF.L.U32 UR5, UR4, 0xb, URZ ;  /* 0x0000000b04058899 */ /* 0x000fe4000800063f */
[----:B------:R-:W-:Y:S01]  /*0790*/  @!UP0 USHF.L.U32 UR4, UR4, 0x1, URZ ;  /* 0x0000000104048899 */ /* 0x000fe2000800063f */
[C---:B------:R-:W-:Y:S01]  /*07a0*/  IMAD.SHL.U32 R5, R2.reuse, 0x4, RZ ;  /* 0x0000000402057824 */ /* 0x040fe200078e00ff */
[----:B------:R-:W-:Y:S01]  /*07b0*/  VOTEU.ALL UP0, P0 ;  /* 0x00000000003f7886 */ /* 0x000fe20000000000 */
[----:B------:R-:W0:Y:S01]  /*07c0*/  LDC R4, c[0x0][0x140] ;  /* 0x00005000ff047b82 */ /* 0x000e220000000800 */
[----:B------:R-:W-:Y:S02]  /*07d0*/  LOP3.LUT P0, RZ, R3, 0x7, RZ, 0xc0, !PT ;  /* 0x0000000703ff7812 */ /* 0x000fe4000780c0ff */
[----:B------:R-:W-:Y:S01]  /*07e0*/  LOP3.LUT R9, R2, 0xc, R5, 0x78, !PT ;  /* 0x0000000c02097812 */ /* 0x000fe200078e7805 */
[----:B------:R-:W-:-:S03]  /*07f0*/  UIADD3 UR12, -UR12, URZ, URZ ;  /* 0x0000003f0c0c7290 */ /* 0x000fc6000fffe13f */
[C---:B------:R-:W-:Y:S01]  /*0800*/  ISETP.LT.U32.AND P0, PT, R9.reuse, 0x2, !P0 ;  /* 0x000000020900780c */ /* 0x040fe20004701070 */
[----:B------:R1:W-:Y:S04]  /*0810*/  STL [R1+0x3dc], R9 ;  /* 0x0003dc0901007387 */ /* 0x0003e80000100800 */
[----:B------:R-:W2:Y:S02]  /*0820*/  FENCE.VIEW.ASYNC.S ;  /* 0x00000000000073c6 */ /* 0x000ea40000000000 */
[----:B--2---:R-:W2:Y:S01]  /*0830*/  @!UP0 SYNCS.EXCH.64 URZ, [UR6+0xa0], UR4 ;  /* 0x0000a004063f85b2 */ /* 0x004ea20008000100 */
[----:B------:R-:W-:Y:S02]  /*0840*/  @P3 LEA.HI R0, R9, R9, RZ, 0x1 ;  /* 0x0000000909003211 */ /* 0x000fe400078f08ff */
[----:B------:R-:W-:-:S02]  /*0850*/  SEL R3, RZ, 0x1, !P0 ;  /* 0x00000001ff037807 */ /* 0x000fc40004000000 */
[----:B------:R-:W-:Y:S02]  /*0860*/  @P3 SHF.R.S32.HI R0, RZ, 0x1, R0 ;  /* 0x00000001ff003819 */ /* 0x000fe40000011400 */
[----:B0-----:R-:W-:Y:S01]  /*0870*/  ISETP.EQ.U32.AND P2, PT, R4, 0x1, PT ;  /* 0x000000010400780c */ /* 0x001fe20003f42070 */
[----:B------:R0:W1:Y:S01]  /*0880*/  @!UP1 SYNCS.EXCH.64 URZ, [UR6+0xa8], UR4 ;  /* 0x0000a804063f95b2 */ /* 0x0000620008000100 */
[----:B------:R-:W-:Y:S01]  /*0890*/  NOP ;  /* 0x0000000000007918 */ /* 0x000fe20000000000 */
[----:B0-----:R-:W-:-:S06]  /*08a0*/  UIMAD UR4, UR11, UR12, UR10 ;  /* 0x0000000c0b0472a4 */ /* 0x001fcc000f8e020a */
[----:B------:R-:W-:Y:S01]  /*08b0*/  @P3 ISETP.NE.AND P4, PT, R0, UR4, PT ;  /* 0x0000000400003c0c */ /* 0x000fe2000bf85270 */
[----:B------:R-:W-:-:S03]  /*08c0*/  IMAD.MOV.U32 R0, RZ, RZ, 0x1 ;  /* 0x00000001ff007424 */ /* 0x000fc600078e00ff */
[----:B------:R-:W-:-:S04]  /*08d0*/  @P3 SEL R0, RZ, 0x1, P4 ;  /* 0x00000001ff003807 */ /* 0x000fc80002000000 */
[----:B------:R-:W-:-:S05]  /*08e0*/  LOP3.LUT R0, R0, R3, RZ, 0xc0, !PT ;  /* 0x0000000300007212 */ /* 0x000fca00078ec0ff */
[----:B------:R0:W-:Y:S01]  /*08f0*/  STL [R1+0x3d8], R0 ;  /* 0x0003d80001007387 */ /* 0x0001e20000100800 */
[----:B--2---:R-:W-:Y:S05]  /*0900*/  @!P2 BRA `(.L_x_4) ;  /* 0x000000000008a947 */ /* 0x004fea0003800000 */
[----:B-1-34-:R-:W-:Y:S01]  /*0910*/  UCGABAR_ARV ;  /* 0x00000000000079c7 */ /* 0x01afe20008000000 */
[----:B------:R-:W-:Y:S05]  /*0920*/  BRA `(.L_x_5) ;  /* 0x0000000000047947 */ /* 0x000fea0003800000 */
.L_x_4:
[----:B-1-34-:R-:W-:Y:S01]  /*0930*/  NOP ;  /* 0x0000000000007918 */ /* 0x01afe20000000000 */
.L_x_5:
[----:B------:R-:W-:Y:S01]  /*0940*/  ULDC UR4, c[0x0][0x65c] ;  /* 0x0001970000047ab9 */ /* 0x000fe20000000800 */
[----:B------:R-:W-:Y:S01]  /*0950*/  UMOV UR5, URZ ;  /* 0x0000003f00057c82 */ /* 0x000fe20008000000 */
[----:B------:R-:W-:-:S03]  /*0960*/  UISETP.NE.AND UP0, UPT, UR4, 0x1, UPT ;  /* 0x000000010400788c */ /* 0x000fc6000bf05270 */
[----:B------:R-:W-:Y:S01]  /*0970*/  UMOV UR4, UR13 ;  /* 0x0000000d00047c82 */ /* 0x000fe20008000000 */
[----:B------:R-:W-:Y:S02]  /*0980*/  UP2UR UR39, UPR, URZ, 0x1 ;  /* 0x000000013f277883 */ /* 0x000fe40008000000 */
[----:B------:R-:W-:Y:S02]  /*0990*/  PLOP3.LUT P0, PT, PT, PT, UP0, 0x80, 0x0 ;  /* 0x000000000000781c */ /* 0x000fe40003f0f008 */
[----:B------:R-:W-:Y:S02]  /*09a0*/  PLOP3.LUT P3, PT, PT, PT, UP0, 0x80, 0x0 ;  /* 0x000000000000781c */ /* 0x000fe40003f6f008 */
[----:B------:R-:W-:Y:S01]  /*09b0*/  PLOP3.LUT P5, PT, PT, PT, UP0, 0x80, 0x0 ;  /* 0x000000000000781c */ /* 0x000fe20003faf008 */
[----:B------:R-:W-:Y:S01]  /*09c0*/  @UP0 ULDC UR14, c[0x0][0x10] ;  /* 0x00000400000e0ab9 */ /* 0x000fe20000000800 */
[----:B------:R-:W-:Y:S01]  /*09d0*/  @UP0 UMOV UR6, UR10 ;  /* 0x0000000a00060c82 */ /* 0x000fe20008000000 */
[----:B------:R-:W-:Y:S01]  /*09e0*/  @UP0 UMOV UR7, URZ ;  /* 0x0000003f00070c82 */ /* 0x000fe20008000000 */
[----:B------:R-:W-:Y:S01]  /*09f0*/  PLOP3.LUT P4, PT, PT, PT, UP0, 0x80, 0x0 ;  /* 0x000000000000781c */ /* 0x000fe20003f8f008 */
[----:B------:R-:W-:-:S03]  /*0a00*/  @UP0 UIMAD.WIDE.U32 UR14, UR13, UR14, UR6 ;  /* 0x0000000e0d0e02a5 */ /* 0x000fc6000f8e0006 */
[----:B------:R-:W-:Y:S01]  /*0a10*/  @!UP0 ULDC UR7, c[0x0][0xc] ;  /* 0x0000030000078ab9 */ /* 0x000fe20000000800 */
[----:B------:R-:W-:Y:S01]  /*0a20*/  @UP0 UMOV UR6, URZ ;  /* 0x0000003f00060c82 */ /* 0x000fe20008000000 */
[----:B------:R-:W-:Y:S01]  /*0a30*/  @!UP0 UIMAD.WIDE.U32 UR4, UR10, UR7, UR4 ;  /* 0x000000070a0482a5 */ /* 0x000fe2000f8e0004 */
[----:B------:R-:W-:Y:S01]  /*0a40*/  IMAD.U32 R2, RZ, RZ, UR14 ;  /* 0x0000000eff027e24 */ /* 0x000fe2000f8e00ff */
[----:B------:R-:W-:Y:S02]  /*0a50*/  @UP0 UIADD3 UR6, UR15, UR6, URZ ;  /* 0x000000060f060290 */ /* 0x000fe4000fffe03f */
[----:B------:R-:W-:Y:S02]  /*0a60*/  IMAD.U32 R3, RZ, RZ, UR15 ;  /* 0x0000000fff037e24 */ /* 0x000fe4000f8e00ff */
[----:B------:R-:W-:Y:S02]  /*0a70*/  @P0 IMAD.MOV.U32 R7, RZ, RZ, R2 ;  /* 0x000000ffff070224 */ /* 0x000fe400078e0002 */
[----:B------:R-:W-:-:S02]  /*0a80*/  IMAD.U32 R5, RZ, RZ, UR5 ;  /* 0x00000005ff057e24 */ /* 0x000fc4000f8e00ff */
[----:B------:R-:W-:Y:S02]  /*0a90*/  IMAD.U32 R2, RZ, RZ, UR4 ;  /* 0x00000004ff027e24 */ /* 0x000fe4000f8e00ff */
[----:B------:R-:W-:Y:S02]  /*0aa0*/  @P3 IMAD.U32 R6, RZ, RZ, UR6 ;  /* 0x00000006ff063e24 */ /* 0x000fe4000f8e00ff */
[----:B------:R-:W-:Y:S02]  /*0ab0*/  @!P5 IMAD.MOV.U32 R6, RZ, RZ, R5 ;  /* 0x000000ffff06d224 */ /* 0x000fe400078e0005 */
[----:B------:R-:W-:Y:S02]  /*0ac0*/  @!P4 IMAD.MOV.U32 R7, RZ, RZ, R2 ;  /* 0x000000ffff07c224 */ /* 0x000fe400078e0002 */
[----:B------:R-:W-:Y:S01]  /*0ad0*/  IMAD.U32 R3, RZ, RZ, UR5 ;  /* 0x00000005ff037e24 */ /* 0x000fe2000f8e00ff */
[----:B------:R1:W-:Y:S01]  /*0ae0*/  STL [R1+0x3f0], R6 ;  /* 0x0003f00601007387 */ /* 0x0003e20000100800 */
[----:B------:R-:W-:-:S03]  /*0af0*/  IMAD.U32 R4, RZ, RZ, UR4 ;  /* 0x00000004ff047e24 */ /* 0x000fc6000f8e00ff */
[----:B------:R1:W-:Y:S01]  /*0b00*/  STL [R1+0x3f4], R7 ;  /* 0x0003f40701007387 */ /* 0x0003e20000100800 */
[----:B------:R-:W-:Y:S05]  /*0b10*/  @!P2 BRA `(.L_x_6) ;  /* 0x00000000000ca947 */ /* 0x000fea0003800000 */
[----:B------:R-:W-:Y:S01]  /*0b20*/  UCGABAR_WAIT ;  /* 0x0000000000007dc7 */ /* 0x000fe20008000000 */
[----:B------:R-:W-:Y:S01]  /*0b30*/  CCTL.IVALL ;  /* 0x00000000ff00798f */ /* 0x000fe20002000000 */
[----:B------:R-:W-:Y:S05]  /*0b40*/  BRA `(.L_x_7) ;  /* 0x0000000000047947 */ /* 0x000fea0003800000 */
.L_x_6:
[----:B------:R-:W-:Y:S06]  /*0b50*/  BAR.SYNC.DEFER_BLOCKING 0x0 ;  /* 0x0000000000007b1d */ /* 0x000fec0000010000 */
.L_x_7:
[----:B------:R-:W-:Y:S05]  /*0b60*/  @!P1 BRA `(.L_x_8) ;  /* 0x00000334003c9947 */ /* 0x000fea0003800000 */
[----:B------:R-:W-:-:S06]  /*0b70*/  UISETP.GT.U32.AND UP0, UPT, UR16, 0x1, UPT ;  /* 0x000000011000788c */ /* 0x000fcc000bf04070 */
[----:B------:R-:W-:-:S13]  /*0b80*/  PLOP3.LUT P0, PT, PT, PT, UP0, 0x80, 0x0 ;  /* 0x000000000000781c */ /* 0x000fda0003f0f008 */
[----:B------:R-:W-:Y:S05]  /*0b90*/  @P0 EXIT ;  /* 0x000000000000094d */ /* 0x000fea0003800000 */
[----:B------:R-:W-:Y:S01]  /*0ba0*/  ULDC.64 UR4, c[0x0][0x650] ;  /* 0x0001940000047ab9 */ /* 0x000fe20000000a00 */
[----:B------:R-:W-:Y:S01]  /*0bb0*/  UMOV UR44, 0xffffffff ;  /* 0xffffffff002c7882 */ /* 0x000fe20000000000 */
[----:B------:R-:W-:Y:S01]  /*0bc0*/  ISETP.GE.U32.AND P0, PT, R7, UR4, PT ;  /* 0x0000000407007c0c */ /* 0x000fe2000bf06070 */
[----:B------:R-:W-:Y:S01]  /*0bd0*/  UMOV UR43, 0xffffffff ;  /* 0xffffffff002b7882 */ /* 0x000fe20000000000 */
[----:B------:R-:W-:Y:S01]  /*0be0*/  UMOV UR40, 0xffffffff ;  /* 0xffffffff00287882 */ /* 0x000fe20000000000 */
[----:B0-----:R-:W-:Y:S02]  /*0bf0*/  PRMT R0, RZ, 0x7610, R0 ;  /* 0x00007610ff007816 */ /* 0x001fe40000000000 */
[----:B------:R-:W-:-:S13]  /*0c00*/  ISETP.GE.U32.AND.EX P0, PT, R6, UR5, PT, P0 ;  /* 0x0000000506007c0c */ /* 0x000fda000bf06100 */
[----:B------:R-:W-:Y:S05]  /*0c10*/  @P0 BRA `(.L_x_9) ;  /* 0x0000000400480947 */ /* 0x000fea0003800000 */
[----:B------:R-:W-:Y:S01]  /*0c20*/  ULDC.64 UR16, c[0x0][0x628] ;  /* 0x00018a0000107ab9 */ /* 0x000fe20000000a00 */
[C---:B------:R-:W-:Y:S01]  /*0c30*/  R2UR UR19, R7.reuse ;  /* 0x00000000071372ca */ /* 0x040fe200000e0000 */
[----:B------:R-:W-:Y:S01]  /*0c40*/  ULDC UR18, c[0x0][0x630] ;  /* 0x00018c0000127ab9 */ /* 0x000fe20000000800 */
[----:B------:R-:W-:Y:S02]  /*0c50*/  ISETP.NE.U32.AND P0, PT, RZ, UR16, PT ;  /* 0x00000010ff007c0c */ /* 0x000fe4000bf05070 */
[----:B------:R-:W-:Y:S02]  /*0c60*/  R2UR UR4, R7 ;  /* 0x00000000070472ca */ /* 0x000fe400000e0000 */
[----:B------:R-:W-:Y:S02]  /*0c70*/  ISETP.NE.AND.EX P0, PT, RZ, UR17, PT, P0 ;  /* 0x00000011ff007c0c */ /* 0x000fe4000bf05300 */
[----:B------:R-:W-:-:S11]  /*0c80*/  R2UR UR5, R6 ;  /* 0x00000000060572ca */ /* 0x000fd600000e0000 */
[----:B------:R-:W-:Y:S05]  /*0c90*/  @!P0 BRA `(.L_x_10) ;  /* 0x0000000000308947 */ /* 0x000fea0003800000 */
[----:B------:R-:W-:Y:S01]  /*0ca0*/  R2UR UR4, R7 ;  /* 0x00000000070472ca */ /* 0x000fe200000e0000 */
[----:B------:R-:W-:Y:S01]  /*0cb0*/  ULDC UR9, c[0x0][0x634] ;  /* 0x00018d0000097ab9 */ /* 0x000fe20000000800 */
[----:B------:R-:W-:-:S11]  /*0cc0*/  R2UR UR13, R6 ;  /* 0x00000000060d72ca */ /* 0x000fd600000e0000 */
[----:B------:R-:W-:-:S04]  /*0cd0*/  UIADD3 UR9, UP0, UR4, UR9, URZ ;  /* 0x0000000904097290 */ /* 0x000fc8000ff1e03f */
[----:B------:R-:W-:-:S04]  /*0ce0*/  UIADD3.X UR13, URZ, UR13, URZ, UP0, !UPT ;  /* 0x0000000d3f0d7290 */ /* 0x000fc800087fe43f */
[----:B------:R-:W-:-:S04]  /*0cf0*/  UIMAD.WIDE.U32 UR4, UR13, UR16, URZ ;  /* 0x000000100d0472a5 */ /* 0x000fc8000f8e003f */
[----:B------:R-:W-:Y:S02]  /*0d00*/  UIMAD.WIDE.U32 UR6, UP0, UR9, UR17, UR4 ;  /* 0x00000011090672a5 */ /* 0x000fe4000f800004 */
[----:B------:R-:W-:Y:S02]  /*0d10*/  UIMAD.WIDE.U32 UR4, UR9, UR16, URZ ;  /* 0x00000010090472a5 */ /* 0x000fe4000f8e003f */
[----:B------:R-:W-:Y:S02]  /*0d20*/  UIADD3.X UR15, URZ, URZ, URZ, UP0, !UPT ;  /* 0x0000003f3f0f7290 */ /* 0x000fe400087fe43f */
[----:B------:R-:W-:Y:S01]  /*0d30*/  UIADD3 URZ, UP0, UR5, UR6, URZ ;  /* 0x00000006053f7290 */ /* 0x000fe2000ff1e03f */
[----:B------:R-:W-:-:S03]  /*0d40*/  UMOV UR14, UR7 ;  /* 0x00000007000e7c82 */ /* 0x000fc60008000000 */
[----:B------:R-:W-:-:S12]  /*0d50*/  UIMAD.WIDE.U32.X UR4, UR13, UR17, UR14, UP0 ;  /* 0x000000110d0472a5 */ /* 0x000fd800080e040e */
.L_x_10:
[----:B------:R-:W-:Y:S01]  /*0d60*/  USHF.R.U64 UR40, UR4, UR18, UR5 ;  /* 0x0000001204287299 */ /* 0x000fe20008001205 */
[----:B------:R-:W-:Y:S01]  /*0d70*/  R2UR UR7, R6 ;  /* 0x00000000060772ca */ /* 0x000fe200000e0000 */
[----:B------:R-:W-:Y:S02]  /*0d80*/  USHF.R.U32.HI UR4, URZ, UR18, UR5 ;  /* 0x000000123f047299 */ /* 0x000fe40008011605 */
[----:B------:R-:W-:Y:S01]  /*0d90*/  UIADD3 UR5, UP0, URZ, -UR40, URZ ;  /* 0x800000283f057290 */ /* 0x000fe2000ff1e03f */
[----:B------:R-:W-:Y:S01]  /*0da0*/  ULDC.64 UR14, c[0x0][0x620] ;  /* 0x00018800000e7ab9 */ /* 0x000fe20000000a00 */
[----:B------:R-:W-:Y:S02]  /*0db0*/  UMOV UR6, UR19 ;  /* 0x0000001300067c82 */ /* 0x000fe40008000000 */
[----:B------:R-:W-:Y:S01]  /*0dc0*/  UIADD3.X UR4, URZ, ~UR4, URZ, UP0, !UPT ;  /* 0x800000043f047290 */ /* 0x000fe200087fe43f */
[----:B------:R-:W-:Y:S01]  /*0dd0*/  ULDC UR9, c[0x0][0x618] ;  /* 0x0001860000097ab9 */ /* 0x000fe20000000800 */
[----:B------:R-:W-:-:S02]  /*0de0*/  UIMAD UR12, UR11, UR12, UR10 ;  /* 0x0000000c0b0c72a4 */ /* 0x000fc4000f8e020a */
[----:B------:R-:W-:Y:S02]  /*0df0*/  UIMAD UR4, UR4, UR14, URZ ;  /* 0x0000000e040472a4 */ /* 0x000fe4000f8e023f */
[----:B------:R-:W-:Y:S02]  /*0e00*/  UIMAD.WIDE.U32 UR6, UR5, UR14, UR6 ;  /* 0x0000000e050672a5 */ /* 0x000fe4000f8e0006 */
[----:B------:R-:W-:Y:S01]  /*0e10*/  UIMAD UR4, UR5, UR15, UR4 ;  /* 0x0000000f050472a4 */ /* 0x000fe2000f8e0204 */
[----:B------:R-:W-:Y:S01]  /*0e20*/  ULDC UR10, c[0x0][0x608] ;  /* 0x00018200000a7ab9 */ /* 0x000fe20000000800 */
[----:B------:R-:W-:Y:S02]  /*0e30*/  ULDC UR18, c[0x0][0x658] ;  /* 0x0001960000127ab9 */ /* 0x000fe40000000800 */
[----:B------:R-:W-:Y:S01]  /*0e40*/  UIADD3 UR7, UR7, UR4, URZ ;  /* 0x0000000407077290 */ /* 0x000fe2000fffe03f */
[----:B------:R-:W-:Y:S02]  /*0e50*/  UMOV UR11, 0xffffffff ;  /* 0xffffffff000b7882 */ /* 0x000fe40000000000 */
[----:B------:R-:W-:Y:S01]  /*0e60*/  ULDC.64 UR4, c[0x0][0x640] ;  /* 0x0001900000047ab9 */ /* 0x000fe20000000a00 */
[----:B------:R-:W-:Y:S01]  /*0e70*/  USHF.R.U64 UR16, UR6, UR9, UR7 ;  /* 0x0000000906107299 */ /* 0x000fe20008001207 */
[----:B------:R-:W-:Y:S01]  /*0e80*/  ISETP.NE.U32.AND P0, PT, RZ, UR4, PT ;  /* 0x00000004ff007c0c */ /* 0x000fe2000bf05070 */
[----:B------:R-:W-:-:S02]  /*0e90*/  USHF.R.U32.HI UR7, URZ, UR9, UR7 ;  /* 0x000000093f077299 */ /* 0x000fc40008011607 */
[----:B------:R-:W-:Y:S01]  /*0ea0*/  USHF.L.U32 UR6, UR11, UR18, URZ ;  /* 0x000000120b067299 */ /* 0x000fe2000800063f */
[----:B------:R-:W-:Y:S01]  /*0eb0*/  ISETP.NE.AND.EX P0, PT, RZ, UR5, PT, P0 ;  /* 0x00000005ff007c0c */ /* 0x000fe2000bf05300 */
[----:B------:R-:W-:Y:S02]  /*0ec0*/  USHF.R.U64 UR22, UR16, UR10, UR7 ;  /* 0x0000000a10167299 */ /* 0x000fe40008001207 */
[----:B------:R-:W-:Y:S02]  /*0ed0*/  USHF.R.U32.HI UR7, URZ, UR10, UR7 ;  /* 0x0000000a3f077299 */ /* 0x000fe40008011607 */
[----:B------:R-:W-:Y:S02]  /*0ee0*/  UISETP.NE.AND UP1, UPT, UR39, URZ, UPT ;  /* 0x0000003f2700728c */ /* 0x000fe4000bf25270 */
[----:B------:R-:W-:Y:S01]  /*0ef0*/  USHF.R.U64 UR23, UR22, UR18, UR7 ;  /* 0x0000001216177299 */ /* 0x000fe20008001207 */
[----:B------:R-:W-:Y:S01]  /*0f00*/  ULDC UR17, c[0x0][0x600] ;  /* 0x0001800000117ab9 */ /* 0x000fe20000000800 */
[----:B------:R-:W-:-:S02]  /*0f10*/  ULOP3.LUT UR13, URZ, UR6, URZ, 0x33, !UPT ;  /* 0x000000063f0d7292 */ /* 0x000fc4000f8e333f */
[----:B------:R-:W-:Y:S02]  /*0f20*/  UIADD3 UR15, UR17, -0x1, URZ ;  /* 0xffffffff110f7890 */ /* 0x000fe4000fffe03f */
[----:B------:R-:W-:Y:S02]  /*0f30*/  USEL UR12, UR8, UR12, !UP1 ;  /* 0x0000000c080c7287 */ /* 0x000fe4000c800000 */
[----:B------:R-:W-:Y:S01]  /*0f40*/  USHF.R.U32.HI UR7, URZ, UR18, UR7 ;  /* 0x000000123f077299 */ /* 0x000fe20008011607 */
[----:B------:R-:W-:Y:S01]  /*0f50*/  ULDC UR19, c[0x0][0x648] ;  /* 0x0001920000137ab9 */ /* 0x000fe20000000800 */
[----:B------:R-:W-:Y:S01]  /*0f60*/  ULDC UR20, c[0x0][0x638] ;  /* 0x00018e0000147ab9 */ /* 0x000fe20000000800 */
[----:B------:R-:W-:Y:S01]  /*0f70*/  UMOV UR21, 0x1 ;  /* 0x0000000100157882 */ /* 0x000fe20000000000 */
[----:B------:R-:W-:Y:S01]  /*0f80*/  UMOV UR6, UR23 ;  /* 0x0000001700067c82 */ /* 0x000fe20008000000 */
[----:B------:R-:W-:Y:S07]  /*0f90*/  @!P0 BRA `(.L_x_11) ;  /* 0x0000000000308947 */ /* 0x000fee0003800000 */
[----:B------:R-:W-:Y:S02]  /*0fa0*/  ULDC UR10, c[0x0][0x64c] ;  /* 0x00019300000a7ab9 */ /* 0x000fe40000000800 */
        /* <DEDUP_REMOVED lines=8> */
[----:B------:R-:W-:-:S07]  /*1030*/  UIMAD.WIDE.U32.X UR4, UR14, UR5, UR10, UP0 ;  /* 0x000000050e0472a5 */ /* 0x000fce00080e040a */
[----:B------:R-:W-:Y:S01]  /*1040*/  UMOV UR6, UR4 ;  /* 0x0000000400067c82 */ /* 0x000fe20008000000 */
[----:B------:R-:W-:-:S05]  /*1050*/  UMOV UR7, UR5 ;  /* 0x0000000500077c82 */ /* 0x000fca0008000000 */
.L_x_11:
[----:B------:R-:W-:Y:S01]  /*1060*/  USHF.R.U64 UR5, UR6, UR19, UR7 ;  /* 0x0000001306057299 */ /* 0x000fe20008001207 */
[----:B------:R-:W-:Y:S01]  /*1070*/  IMAD.MOV.U32 R0, RZ, RZ, 0x1 ;  /* 0x00000001ff007424 */ /* 0x000fe200078e00ff */
[----:B------:R-:W-:Y:S02]  /*1080*/  USHF.L.U32 UR4, UR21, UR18, URZ ;  /* 0x0000001215047299 */ /* 0x000fe4000800063f */
[----:B------:R-:W-:Y:S02]  /*1090*/  ULOP3.LUT UR13, UR22, UR13, URZ, 0xc0, !UPT ;  /* 0x0000000d160d7292 */ /* 0x000fe4000f8ec03f */
[----:B------:R-:W-:Y:S02]  /*10a0*/  UIADD3 UR6, -UR5, URZ, URZ ;  /* 0x0000003f05067290 */ /* 0x000fe4000fffe13f */
[----:B------:R-:W-:Y:S02]  /*10b0*/  UIMAD UR13, UR4, UR5, UR13 ;  /* 0x00000005040d72a4 */ /* 0x000fe4000f8e020d */
[----:B------:R-:W-:-:S02]  /*10c0*/  ULOP3.LUT UR15, UR16, UR15, URZ, 0xc0, !UPT ;  /* 0x0000000f100f7292 */ /* 0x000fc4000f8ec03f */
[----:B------:R-:W-:Y:S01]  /*10d0*/  UIMAD UR4, UR6, UR20, UR23 ;  /* 0x00000014060472a4 */ /* 0x000fe2000f8e0217 */
[----:B------:R-:W-:Y:S01]  /*10e0*/  ULDC UR5, c[0x0][0x610] ;  /* 0x0001840000057ab9 */ /* 0x000fe20000000800 */
[----:B------:R-:W-:Y:S02]  /*10f0*/  UISETP.NE.AND UP0, UPT, UR39, URZ, UPT ;  /* 0x0000003f2700728c */ /* 0x000fe4000bf05270 */
[----:B------:R-:W-:Y:S02]  /*1100*/  UIMAD UR12, UR13, UR5, UR12 ;  /* 0x000000050d0c72a4 */ /* 0x000fe4000f8e020c */
[----:B------:R-:W-:-:S04]  /*1110*/  UIMAD UR4, UR4, UR17, UR15 ;  /* 0x00000011040472a4 */ /* 0x000fc8000f8e020f */
[----:B------:R-:W-:Y:S02]  /*1120*/  USEL UR43, UR4, UR12, !UP0 ;  /* 0x0000000c042b7287 */ /* 0x000fe4000c000000 */
[----:B------:R-:W-:-:S12]  /*1130*/  USEL UR44, UR12, UR4, !UP0 ;  /* 0x000000040c2c7287 */ /* 0x000fd8000c000000 */
.L_x_9:
[----:B------:R-:W-:-:S08]  /*1140*/  NOP ;  /* 0x0000000000007918 */ /* 0x000fd00000000000 */
[----:B------:R-:W0:Y:S02]  /*1150*/  USETMAXREG.TRY_ALLOC.CTAPOOL UP0, 0xf0 ;  /* 0x000000f0000079c8 */ /* 0x000e240008000600 */
[----:B0-----:R-:W-:-:S13]  /*1160*/  PLOP3.LUT P0, PT, PT, PT, UP0, 0x80, 0x0 ;  /* 0x000000000000781c */ /* 0x001fda0003f0f008 */
[----:B------:R-:W-:Y:S05]  /*1170*/  @!P0 BRA `(.L_x_9) ;  /* 0xfffffffc00f08947 */ /* 0x000fea000383ffff */
[----:B------:R-:W-:Y:S01]  /*1180*/  ULDC.64 UR4, c[0x0][0x598] ;  /* 0x0001660000047ab9 */ /* 0x000fe20000000a00 */
[----:B------:R-:W-:Y:S01]  /*1190*/  ULDC.64 UR46, c[0x0][0x208] ;  /* 0x00008200002e7ab9 */ /* 0x000fe20000000a00 */
[----:B------:R-:W-:-:S04]  /*11a0*/  ISETP.NE.U32.AND P0, PT, RZ, UR4, PT ;  /* 0x00000004ff007c0c */ /* 0x000fc8000bf05070 */
[----:B------:R-:W-:-:S13]  /*11b0*/  ISETP.NE.AND.EX P0, PT, RZ, UR5, PT, P0 ;  /* 0x00000005ff007c0c */ /* 0x000fda000bf05300 */
[----:B------:R-:W-:Y:S05]  /*11c0*/  @!P0 BRA `(.L_x_12) ;  /* 0x00000000001c8947 */ /* 0x000fea0003800000 */
[----:B------:R-:W0:Y:S02]  /*11d0*/  LDC.64 R2, c[0x0][0x598] ;  /* 0x00016600ff027b82 */ /* 0x000e240000000a00 */
[----:B0-----:R-:W2:Y:S02]  /*11e0*/  LDG.E.64 R2, desc[UR46][R2.64] ;  /* 0x0000002e02027981 */ /* 0x001ea4000c1e1b00 */
[----:B--2---:R-:W-:-:S04]  /*11f0*/  ISETP.NE.U32.AND P0, PT, R2, RZ, PT ;  /* 0x000000ff0200720c */ /* 0x004fc80003f05070 */
[----:B------:R-:W-:-:S13]  /*1200*/  ISETP.NE.AND.EX P0, PT, R3, RZ, PT, P0 ;  /* 0x000000ff0300720c */ /* 0x000fda0003f05300 */
[----:B------:R-:W-:Y:S05]  /*1210*/  @!P0 BRA `(.L_x_12) ;  /* 0x0000000000088947 */ /* 0x000fea0003800000 */
[----:B------:R0:W5:Y:S01]  /*1220*/  LD.E R2, desc[UR46][R2.64] ;  /* 0x0000002e02027980 */ /* 0x000162000c101900 */
[----:B------:R-:W-:Y:S05]  /*1230*/  BRA `(.L_x_13) ;  /* 0x0000000000247947 */ /* 0x000fea0003800000 */
.L_x_12:
[----:B------:R-:W-:Y:S02]  /*1240*/  ULDC.64 UR4, c[0x0][0x588] ;  /* 0x0001620000047ab9 */ /* 0x000fe40000000a00 */
[----:B------:R-:W-:-:S04]  /*1250*/  ISETP.NE.U32.AND P0, PT, RZ, UR4, PT ;  /* 0x00000004ff007c0c */ /* 0x000fc8000bf05070 */
[----:B------:R-:W-:-:S13]  /*1260*/  ISETP.NE.AND.EX P0, PT, RZ, UR5, PT, P0 ;  /* 0x00000005ff007c0c */ /* 0x000fda000bf05300 */
[----:B------:R-:W-:Y:S05]  /*1270*/  @!P0 BRA `(.L_x_14) ;  /* 0x00000000000c8947 */ /* 0x000fea0003800000 */
[----:B------:R-:W0:Y:S02]  /*1280*/  LDC.64 R2, c[0x0][0x588] ;  /* 0x00016200ff027b82 */ /* 0x000e240000000a00 */
[----:B0-----:R2:W5:Y:S01]  /*1290*/  LDG.E R2, desc[UR46][R2.64] ;  /* 0x0000002e02027981 */ /* 0x001562000c1e1900 */
[----:B------:R-:W-:Y:S05]  /*12a0*/  BRA `(.L_x_13) ;  /* 0x0000000000087947 */ /* 0x000fea0003800000 */
.L_x_14:
[----:B------:R-:W-:Y:S02]  /*12b0*/  ULDC UR4, c[0x0][0x580] ;  /* 0x0001600000047ab9 */ /* 0x000fe40000000800 */
[----:B------:R-:W-:-:S07]  /*12c0*/  IMAD.U32 R2, RZ, RZ, UR4 ;  /* 0x00000004ff027e24 */ /* 0x000fce000f8e00ff */
.L_x_13:
[----:B------:R-:W-:Y:S02]  /*12d0*/  ULDC.64 UR4, c[0x0][0x5a0] ;  /* 0x0001680000047ab9 */ /* 0x000fe40000000a00 */
[----:B------:R-:W-:-:S04]  /*12e0*/  ISETP.NE.U32.AND P0, PT, RZ, UR4, PT ;  /* 0x00000004ff007c0c */ /* 0x000fc8000bf05070 */
[----:B------:R-:W-:-:S13]  /*12f0*/  ISETP.NE.AND.EX P0, PT, RZ, UR5, PT, P0 ;  /* 0x00000005ff007c0c */ /* 0x000fda000bf05300 */
[----:B------:R-:W-:Y:S05]  /*1300*/  @!P0 BRA `(.L_x_15) ;  /* 0x00000000001c8947 */ /* 0x000fea0003800000 */
[----:B------:R-:W3:Y:S02]  /*1310*/  LDC.64 R4, c[0x0][0x5a0] ;  /* 0x00016800ff047b82 */ /* 0x000ee40000000a00 */
[----:B---3--:R-:W3:Y:S02]  /*1320*/  LDG.E.64 R4, desc[UR46][R4.64] ;  /* 0x0000002e04047981 */ /* 0x008ee4000c1e1b00 */
[----:B---3--:R-:W-:-:S04]  /*1330*/  ISETP.NE.U32.AND P0, PT, R4, RZ, PT ;  /* 0x000000ff0400720c */ /* 0x008fc80003f05070 */
[----:B------:R-:W-:-:S13]  /*1340*/  ISETP.NE.AND.EX P0, PT, R5, RZ, PT, P0 ;  /* 0x000000ff0500720c */ /* 0x000fda0003f05300 */
[----:B------:R-:W-:Y:S05]  /*1350*/  @!P0 BRA `(.L_x_15) ;  /* 0x0000000000088947 */ /* 0x000fea0003800000 */
[----:B------:R3:W5:Y:S01]  /*1360*/  LD.E R16, desc[UR46][R4.64] ;  /* 0x0000002e04107980 */ /* 0x000762000c101900 */
[----:B------:R-:W-:Y:S05]  /*1370*/  BRA `(.L_x_16) ;  /* 0x0000000000247947 */ /* 0x000fea0003800000 */
.L_x_15:
[----:B------:R-:W-:Y:S02]  /*1380*/  ULDC.64 UR4, c[0x0][0x590] ;  /* 0x0001640000047ab9 */ /* 0x000fe40000000a00 */
[----:B------:R-:W-:-:S04]  /*1390*/  ISETP.NE.U32.AND P0, PT, RZ, UR4, PT ;  /* 0x00000004ff007c0c */ /* 0x000fc8000bf05070 */
[----:B------:R-:W-:-:S13]  /*13a0*/  ISETP.NE.AND.EX P0, PT, RZ, UR5, PT, P0 ;  /* 0x00000005ff007c0c */ /* 0x000fda000bf05300 */
[----:B------:R-:W-:Y:S05]  /*13b0*/  @!P0 BRA `(.L_x_17) ;  /* 0x00000000000c8947 */ /* 0x000fea0003800000 */
[----:B------:R-:W3:Y:S02]  /*13c0*/  LDC.64 R16, c[0x0][0x590] ;  /* 0x00016400ff107b82 */ /* 0x000ee40000000a00 */
[----:B---3--:R4:W5:Y:S01]  /*13d0*/  LDG.E R16, desc[UR46][R16.64] ;  /* 0x0000002e10107981 */ /* 0x008962000c1e1900 */
[----:B------:R-:W-:Y:S05]  /*13e0*/  BRA `(.L_x_16) ;  /* 0x0000000000087947 */ /* 0x000fea0003800000 */
.L_x_17:
[----:B------:R-:W-:Y:S02]  /*13f0*/  ULDC UR4, c[0x0][0x584] ;  /* 0x0001610000047ab9 */ /* 0x000fe40000000800 */
[----:B------:R-:W-:-:S07]  /*1400*/  IMAD.U32 R16, RZ, RZ, UR4 ;  /* 0x00000004ff107e24 */ /* 0x000fce000f8e00ff */
.L_x_16:
[----:B------:R-:W-:-:S13]  /*1410*/  LOP3.LUT P0, RZ, R0, 0xff, RZ, 0xc0, !PT ;  /* 0x000000ff00ff7812 */ /* 0x000fda000780c0ff */
[----:B------:R-:W-:Y:S05]  /*1420*/  @!P0 EXIT ;  /* 0x000000000000894d */ /* 0x000fea0003800000 */
[----:B------:R-:W-:Y:S01]  /*1430*/  ULDC UR4, c[0x0][0x28c] ;  /* 0x0000a30000047ab9 */ /* 0x000fe20000000800 */
[----:B------:R-:W-:Y:S01]  /*1440*/  UMOV UR36, URZ ;  /* 0x0000003f00247c82 */ /* 0x000fe20008000000 */
[----:B------:R-:W-:Y:S01]  /*1450*/  UIADD3 UR4, UR4, 0xf, URZ ;  /* 0x0000000f04047890 */ /* 0x000fe2000fffe03f */
[----:B------:R-:W-:-:S03]  /*1460*/  UMOV UR37, URZ ;  /* 0x0000003f00257c82 */ /* 0x000fc60008000000 */
[----:B------:R-:W-:-:S04]  /*1470*/  USHF.R.S32.HI UR5, URZ, 0x1f, UR4 ;  /* 0x0000001f3f057899 */ /* 0x000fc80008011404 */
[----:B------:R-:W-:-:S04]  /*1480*/  ULEA.HI UR5, UR5, UR4, URZ, 0x4 ;  /* 0x0000000405057291 */ /* 0x000fc8000f8f203f */
[----:B------:R-:W-:-:S12]  /*1490*/  USHF.R.S32.HI UR41, URZ, 0x4, UR5 ;  /* 0x000000043f297899 */ /* 0x000fd80008011405 */
.L_x_925:
[----:B------:R-:W0:Y:S01]  /*14a0*/  S2R R0, SR_TID.X ;  /* 0x0000000000007919 */ /* 0x000e220000002100 */
[----:B-1----:R-:W1:Y:S01]  /*14b0*/  S2UR UR6, SR_CgaCtaId ;  /* 0x00000000000679c3 */ /* 0x002e620000008800 */
[----:B------:R-:W-:Y:S02]  /*14c0*/  UMOV UR42, 0x400 ;  /* 0x00000400002a7882 */ /* 0x000fe40000000000 */
[----:B-1----:R-:W-:Y:S01]  /*14d0*/  ULEA UR42, UR6, UR42, 0x18 ;  /* 0x0000002a062a7291 */ /* 0x002fe2000f8ec03f */
[----:B0-----:R-:W-:-:S04]  /*14e0*/  LOP3.LUT R0, R0, 0x80, RZ, 0xc0, !PT ;  /* 0x0000008000007812 */ /* 0x001fc800078ec0ff */
[----:B------:R-:W-:-:S06]  /*14f0*/  SHF.R.U32.HI R0, RZ, 0x7, R0 ;  /* 0x00000007ff007819 */ /* 0x000fcc0000011600 */
[----:B------:R-:W0:Y:S02]  /*1500*/  SHFL.IDX PT, R0, R0, RZ, 0x1f ;  /* 0x00001fff00007589 */ /* 0x000e2400000e0000 */
[----:B0-----:R-:W-:-:S13]  /*1510*/  R2UR UR4, R0 ;  /* 0x00000000000472ca */ /* 0x001fda00000e0000 */
[----:B------:R-:W-:-:S04]  /*1520*/  ULEA.HI UR5, UR4, UR4, URZ, 0x1 ;  /* 0x0000000404057291 */ /* 0x000fc8000f8f083f */
[----:B------:R-:W-:-:S04]  /*1530*/  ULOP3.LUT UR5, UR5, 0x1ffffe, URZ, 0xc0, !UPT ;  /* 0x001ffffe05057892 */ /* 0x000fc8000f8ec03f */
[----:B------:R-:W-:-:S03]  /*1540*/  UIADD3 UR5, UR4, -UR5, URZ ;  /* 0x8000000504057290 */ /* 0x000fc6000fffe03f */
[----:B------:R-:W-:Y:S01]  /*1550*/  ULDC UR4, c[0x0][0x28c] ;  /* 0x0000a30000047ab9 */ /* 0x000fe20000000800 */
[----:B------:R-:W-:Y:S01]  /*1560*/  ULEA UR5, UR5, UR42, 0xb ;  /* 0x0000002a05057291 */ /* 0x000fe2000f8e583f */
[----:B------:R-:W-:-:S03]  /*1570*/  ISETP.LT.AND P0, PT, RZ, UR4, PT ;  /* 0x00000004ff007c0c */ /* 0x000fc6000bf01270 */
[----:B------:R-:W-:-:S04]  /*1580*/  UIADD3 UR5, UR5, 0x180, URZ ;  /* 0x0000018005057890 */ /* 0x000fc8000fffe03f */
[----:B------:R-:W-:-:S04]  /*1590*/  USHF.R.U32.HI UR5, URZ, 0x4, UR5 ;  /* 0x000000043f057899 */ /* 0x000fc80008011605 */
[----:B------:R-:W-:Y:S02]  /*15a0*/  ULOP3.LUT UR45, UR5, 0x3fff, URZ, 0xc0, !UPT ;  /* 0x00003fff052d7892 */ /* 0x000fe4000f8ec03f */
[----:B---345:R-:W-:Y:S10]  /*15b0*/  @P0 BRA `(.L_x_18) ;  /* 0x0000000000400947 */ /* 0x038ff40003800000 */
[----:B------:R-:W-:Y:S01]  /*15c0*/  MOV R0, 0x0 ;  /* 0x0000000000007802 */ /* 0x000fe20000000f00 */
[----:B------:R-:W-:Y:S01]  /*15d0*/  ULDC.64 UR4, c[0x4][0x68] ;  /* 0x01001a0000047ab9 */ /* 0x000fe20000000a00 */
[----:B------:R-:W-:Y:S01]  /*15e0*/  ULDC.64 UR6, c[0x4][0x8] ;  /* 0x0100020000067ab9 */ /* 0x000fe20000000a00 */
[----:B---3--:R-:W-:Y:S01]  /*15f0*/  IMAD.U32 R4, RZ, RZ, UR4 ;  /* 0x00000004ff047e24 */ /* 0x008fe2000f8e00ff */
[----:B------:R0:W1:Y:S01]  /*1600*/  LDC.64 R14, c[0x4][R0] ;  /* 0x01000000000e7b82 */ /* 0x0000620000000a00 */
[----:B------:R-:W-:Y:S01]  /*1610*/  IMAD.U32 R5, RZ, RZ, UR5 ;  /* 0x00000005ff057e24 */ /* 0x000fe2000f8e00ff */
[----:B------:R-:W-:Y:S01]  /*1620*/  ULDC.64 UR4, c[0x4][0x70] ;  /* 0x01001c0000047ab9 */ /* 0x000fe20000000a00 */
[----:B------:R-:W-:Y:S02]  /*1630*/  IMAD.U32 R10, RZ, RZ, UR6 ;  /* 0x00000006ff0a7e24 */ /* 0x000fe4000f8e00ff */
[----:B------:R-:W-:Y:S02]  /*1640*/  IMAD.U32 R6, RZ, RZ, UR4 ;  /* 0x00000004ff067e24 */ /* 0x000fe4000f8e00ff */
[----:B------:R-:W-:-:S02]  /*1650*/  IMAD.U32 R7, RZ, RZ, UR5 ;  /* 0x00000005ff077e24 */ /* 0x000fc4000f8e00ff */
[----:B------:R-:W-:Y:S02]  /*1660*/  IMAD.U32 R11, RZ, RZ, UR7 ;  /* 0x00000007ff0b7e24 */ /* 0x000fe4000f8e00ff */
[----:B------:R-:W-:Y:S02]  /*1670*/  IMAD.MOV.U32 R8, RZ, RZ, 0x1e1 ;  /* 0x000001e1ff087424 */ /* 0x000fe400078e00ff */
[----:B------:R-:W-:Y:S02]  /*1680*/  IMAD.MOV.U32 R12, RZ, RZ, 0x1 ;  /* 0x00000001ff0c7424 */ /* 0x000fe400078e00ff */
[----:B0-----:R-:W-:-:S07]  /*1690*/  IMAD.MOV.U32 R13, RZ, RZ, RZ ;  /* 0x000000ffff0d7224 */ /* 0x001fce00078e00ff */
[----:B------:R-:W-:-:S07]  /*16a0*/  LEPC R20, `(.L_x_18) ;  /* 0x000000001014794e */ /* 0x000fce0000000000 */
[----:B-12-45:R-:W-:Y:S05]  /*16b0*/  CALL.ABS.NOINC R14 ;  /* 0x000000000e007343 */ /* 0x036fea0003c00000 */
.L_x_18:
[----:B------:R-:W-:-:S06]  /*16c0*/  ULOP3.LUT UR4, UR38, 0x1, URZ, 0xfc, !UPT ;  /* 0x0000000126047892 */ /* 0x000fcc000f8efc3f */
[----:B------:R-:W-:-:S05]  /*16d0*/  IMAD.U32 R0, RZ, RZ, UR4 ;  /* 0x00000004ff007e24 */ /* 0x000fca000f8e00ff */
[----:B------:R-:W-:-:S13]  /*16e0*/  ISETP.NE.AND P0, PT, R0, 0x3, PT ;  /* 0x000000030000780c */ /* 0x000fda0003f05270 */
[----:B------:R-:W-:Y:S05]  /*16f0*/  @!P0 BRA `(.L_x_19) ;  /* 0x0000000000048947 */ /* 0x000fea0003800000 */
[----:B------:R-:W-:Y:S01]  /*1700*/  BPT.TRAP 0x1 ;  /* 0x000000040000795c */ /* 0x000fe20000300000 */
.L_x_19:
[----:B--2---:R-:W-:Y:S02]  /*1710*/  IMAD.U32 R3, RZ, RZ, UR37 ;  /* 0x00000025ff037e24 */ /* 0x004fe4000f8e00ff */
[----:B------:R-:W-:-:S03]  /*1720*/  IMAD.U32 R0, RZ, RZ, UR36 ;  /* 0x00000024ff007e24 */ /* 0x000fc6000f8e00ff */
[----:B------:R-:W-:Y:S02]  /*1730*/  LEA R3, R3, UR42, 0x3 ;  /* 0x0000002a03037c11 */ /* 0x000fe4000f8e18ff */
[----:B------:R-:W-:-:S04]  /*1740*/  SHF.L.U32 R0, R0, 0x1f, RZ ;  /* 0x0000001f00007819 */ /* 0x000fc800000006ff */
[----:B------:R0:W1:Y:S01]  /*1750*/  SYNCS.PHASECHK.TRANS64.TRYWAIT P1, [R3+URZ], R0 ;  /* 0x00000000030075a7 */ /* 0x000062000802017f */
[----:B------:R-:W-:Y:S05]  /*1760*/  @!P0 BRA `(.L_x_20) ;  /* 0x0000000000048947 */ /* 0x000fea0003800000 */
[----:B------:R-:W-:Y:S01]  /*1770*/  BPT.TRAP 0x1 ;  /* 0x000000040000795c */ /* 0x000fe20000300000 */
.L_x_20:
[----:B-1----:R-:W-:Y:S05]  /*1780*/  @P1 BRA `(.L_x_21) ;  /* 0x0000000000081947 */ /* 0x002fea0003800000 */
[----:B------:R-:W1:Y:S02]  /*1790*/  SYNCS.PHASECHK.TRANS64.TRYWAIT P1, [R3+URZ], R0 ;  /* 0x00000000030075a7 */ /* 0x000e64000802017f */
[----:B-1----:R-:W-:Y:S05]  /*17a0*/  @!P1 BRA `(.L_x_22) ;  /* 0x0000034000a89947 */ /* 0x002fea0003800000 */
.L_x_21:
[----:B------:R-:W-:-:S04]  /*17b0*/  UISETP.LT.AND UP0, UPT, UR41, 0x1, UPT ;  /* 0x000000012900788c */ /* 0x000fc8000bf01270 */
[----:B------:R-:W-:-:S06]  /*17c0*/  USEL UR4, UR41, 0x1, UP0 ;  /* 0x0000000129047887 */ /* 0x000fcc0008000000 */
[----:B------:R-:W-:Y:S01]  /*17d0*/  IMAD.U32 R6, RZ, RZ, UR4 ;  /* 0x00000004ff067e24 */ /* 0x000fe2000f8e00ff */
[----:B------:R-:W-:Y:S05]  /*17e0*/  WARPSYNC.ALL ;  /* 0x0000000000007948 */ /* 0x000fea0003800000 */
[----:B------:R-:W-:-:S04]  /*17f0*/  IADD3 R6, -R6, UR41, RZ ;  /* 0x0000002906067c10 */ /* 0x000fc8000fffe1ff */
[----:B------:R-:W-:Y:S01]  /*1800*/  ISETP.GE.AND P1, PT, R6, 0x1, PT ;  /* 0x000000010600780c */ /* 0x000fe20003f26270 */
[----:B------:R-:W-:Y:S01]  /*1810*/  UIADD3 UR4, UR42, 0x24180, URZ ;  /* 0x000241802a047890 */ /* 0x000fe2000fffe03f */
[----:B------:R-:W-:Y:S01]  /*1820*/  WARPGROUP.ARRIVE ;  /* 0x00000000000079c5 */ /* 0x000fe20000000000 */
[----:B------:R-:W-:Y:S02]  /*1830*/  ULOP3.LUT UR32, UR45, 0x10000, URZ, 0xfc, !UPT ;  /* 0x000100002d207892 */ /* 0x000fe4000f8efc3f */
[----:B------:R-:W-:Y:S02]  /*1840*/  USHF.R.U32.HI UR4, URZ, 0x4, UR4 ;  /* 0x000000043f047899 */ /* 0x000fe40008011604 */
[----:B------:R-:W-:Y:S02]  /*1850*/  ULEA UR34, UR37, UR32, 0xa ;  /* 0x0000002025227291 */ /* 0x000fe4000f8e503f */
[----:B------:R-:W-:Y:S01]  /*1860*/  ULOP3.LUT UR4, UR4, 0x3fff, URZ, 0xc0, !UPT ;  /* 0x00003fff04047892 */ /* 0x000fe2000f8ec03f */
[----:B------:R-:W-:Y:S01]  /*1870*/  UMOV UR9, 0xc0000010 ;  /* 0xc000001000097882 */ /* 0x000fe20000000000 */
[----:B------:R-:W-:-:S02]  /*1880*/  UMOV UR11, 0xc0000010 ;  /* 0xc0000010000b7882 */ /* 0x000fc40000000000 */
[----:B------:R-:W-:Y:S01]  /*1890*/  ULOP3.LUT UR33, UR4, 0x10000, URZ, 0xfc, !UPT ;  /* 0x0001000004217892 */ /* 0x000fe2000f8efc3f */
[----:B------:R-:W-:Y:S01]  /*18a0*/  UMOV UR8, UR34 ;  /* 0x0000002200087c82 */ /* 0x000fe20008000000 */
[----:B------:R-:W-:Y:S02]  /*18b0*/  UMOV UR5, UR9 ;  /* 0x0000000900057c82 */ /* 0x000fe40008000000 */
[----:B------:R-:W-:Y:S01]  /*18c0*/  UIMAD UR10, UR37, 0x1c0, UR33 ;  /* 0x000001c0250a78a4 */ /* 0x000fe2000f8e0221 */
[----:B------:R-:W-:Y:S01]  /*18d0*/  UMOV UR4, UR8 ;  /* 0x0000000800047c82 */ /* 0x000fe20008000000 */
[----:B------:R-:W-:Y:S02]  /*18e0*/  UMOV UR7, 0xc0000010 ;  /* 0xc000001000077882 */ /* 0x000fe40000000000 */
[----:B------:R-:W-:Y:S02]  /*18f0*/  UIADD3 UR6, UR10, 0x40, URZ ;  /* 0x000000400a067890 */ /* 0x000fe4000fffe03f */
[----:B------:R-:W-:Y:S01]  /*1900*/  UIADD3 UR14, UR10, 0x80, URZ ;  /* 0x000000800a0e7890 */ /* 0x000fe2000fffe03f */
[----:B------:R-:W-:-:S02]  /*1910*/  UMOV UR12, UR8 ;  /* 0x00000008000c7c82 */ /* 0x000fc40008000000 */
[----:B------:R-:W-:Y:S01]  /*1920*/  HGMMA.64x32x16.F32.BF16 R24, gdesc[UR8], RZ, !UPT, gsb0 ;  /* 0x00600000081879f0 */ /* 0x000fe2000c0018ff */
[----:B------:R-:W-:Y:S01]  /*1930*/  UMOV UR13, UR9 ;  /* 0x00000009000d7c82 */ /* 0x000fe20008000000 */
[----:B------:R-:W-:Y:S01]  /*1940*/  UMOV UR15, 0xc0000010 ;  /* 0xc0000010000f7882 */ /* 0x000fe20000000000 */
[----:B------:R-:W-:Y:S01]  /*1950*/  UIADD3 UR18, UR10, 0xc0, URZ ;  /* 0x000000c00a127890 */ /* 0x000fe2000fffe03f */
[----:B------:R-:W-:Y:S01]  /*1960*/  UMOV UR16, UR8 ;  /* 0x0000000800107c82 */ /* 0x000fe20008000000 */
        /* <DEDUP_REMOVED lines=14> */
[----:B------:R-:W-:-:S02]  /*1a50*/  WARPGROUP.DEPBAR.LE gsb0, 0x0 ;  /* 0x00008000000079c5 */ /* 0x000fc40000010000 */
[----:B------:R-:W-:Y:S04]  /*1a60*/  STL.64 [R1+0x380], R24 ;  /* 0x0003801801007387 */ /* 0x000fe80000100a00 */
[----:B------:R-:W-:Y:S04]  /*1a70*/  STL.64 [R1+0x388], R26 ;  /* 0x0003881a01007387 */ /* 0x000fe80000100a00 */
[----:B------:R-:W-:Y:S04]  /*1a80*/  STL.64 [R1+0x390], R28 ;  /* 0x0003901c01007387 */ /* 0x000fe80000100a00 */
[----:B------:R-:W-:Y:S04]  /*1a90*/  STL.64 [R1+0x398], R30 ;  /* 0x0003981e01007387 */ /* 0x000fe80000100a00 */
[----:B------:R-:W-:Y:S04]  /*1aa0*/  STL.64 [R1+0x3a0], R32 ;  /* 0x0003a02001007387 */ /* 0x000fe80000100a00 */
[----:B------:R-:W-:Y:S04]  /*1ab0*/  STL.64 [R1+0x3a8], R34 ;  /* 0x0003a82201007387 */ /* 0x000fe80000100a00 */
[----:B------:R-:W-:Y:S04]  /*1ac0*/  STL.64 [R1+0x3b0], R36 ;  /* 0x0003b02401007387 */ /* 0x000fe80000100a00 */
[----:B------:R2:W-:Y:S02]  /*1ad0*/  STL.64 [R1+0x3b8], R38 ;  /* 0x0003b82601007387 */ /* 0x0005e40000100a00 */
[----:B--2---:R-:W-:-:S06]  /*1ae0*/  WARPGROUP.ARRIVE ;  /* 0x00000000000079c5 */ /* 0x004fcc0000000000 */
[----:B------:R-:W-:Y:S01]  /*1af0*/  HGMMA.64x32x16.F32.BF16 R24, gdesc[UR4], RZ, !UPT, gsb0 ;  /* 0x00600000041879f0 */ /* 0x000fe2000c0018ff */
[----:B------:R-:W-:Y:S02]  /*1b00*/  UIADD3 UR4, UR34, 0x100, URZ ;  /* 0x0000010022047890 */ /* 0x000fe4000fffe03f */
[----:B------:R-:W-:Y:S02]  /*1b10*/  WARPGROUP.DEPBAR.LE gsb0, 0x0 ;  /* 0x00008000000079c5 */ /* 0x000fe40000010000 */
        /* <DEDUP_REMOVED lines=9> */
[----:B------:R-:W-:Y:S03]  /*1bb0*/  HGMMA.64x32x16.F32.BF16 R24, gdesc[UR12], RZ, !UPT, gsb0 ;  /* 0x006000000c1879f0 */ /* 0x000fe6000c0018ff */
        /* <DEDUP_REMOVED lines=12> */
[----:B------:R-:W-:Y:S01]  /*1c80*/  WARPGROUP.ARRIVE ;  /* 0x00000000000079c5 */ /* 0x000fe20000000000 */
[----:B------:R-:W-:Y:S04]  /*1c90*/  STL.64 [R1+0x80], R24 ;  /* 0x0000801801007387 */ /* 0x000fe80000100a00 */
[----:B------:R-:W-:Y:S01]  /*1ca0*/  STL.64 [R1+0x88], R26 ;  /* 0x0000881a01007387 */ /* 0x000fe20000100a00 */
[----:B------:R-:W-:Y:S03]  /*1cb0*/  HGMMA.64x32x16.F32.BF16 R200, gdesc[UR20], RZ, !UPT, gsb0 ;  /* 0x0060000014c879f0 */ /* 0x000fe6000c0018ff */
[----:B------:R-:W-:Y:S04]  /*1cc0*/  STL.64 [R1+0x90], R28 ;  /* 0x0000901c01007387 */ /* 0x000fe80000100a00 */
[----:B------:R-:W-:Y:S04]  /*1cd0*/  STL.64 [R1+0x98], R30 ;  /* 0x0000981e01007387 */ /* 0x000fe80000100a00 */
[----:B------:R-:W-:Y:S04]  /*1ce0*/  STL.64 [R1+0xa0], R32 ;  /* 0x0000a02001007387 */ /* 0x000fe80000100a00 */
[----:B------:R-:W-:Y:S04]  /*1cf0*/  STL.64 [R1+0xa8], R34 ;  /* 0x0000a82201007387 */ /* 0x000fe80000100a00 */
[----:B------:R-:W-:Y:S04]  /*1d00*/  STL.64 [R1+0xb0], R36 ;  /* 0x0000b02401007387 */ /* 0x000fe80000100a00 */
[----:B------:R2:W-:Y:S01]  /*1d10*/  STL.64 [R1+0xb8], R38 ;  /* 0x0000b82601007387 */ /* 0x0005e20000100a00 */
[----:B------:R-:W-:-:S02]  /*1d20*/  WARPGROUP.DEPBAR.LE gsb0, 0x0 ;  /* 0x00008000000079c5 */ /* 0x000fc40000010000 */
        /* <DEDUP_REMOVED lines=9> */
[----:B------:R-:W-:Y:S01]  /*1dc0*/  STL.64 [R1+0x3f8], R200 ;  /* 0x0003f8c801007387 */ /* 0x000fe20000100a00 */
[----:B------:R-:W-:-:S02]  /*1dd0*/  WARPGROUP.DEPBAR.LE gsb0, 0x0 ;  /* 0x00008000000079c5 */ /* 0x000fc40000010000 */
[----:B------:R-:W-:-:S06]  /*1de0*/  WARPGROUP.ARRIVE ;  /* 0x00000000000079c5 */ /* 0x000fcc0000000000 */
[----:B------:R-:W-:Y:S01]  /*1df0*/  HGMMA.64x32x16.F32.BF16 R72, gdesc[UR28], RZ, !UPT, gsb0 ;  /* 0x006000001c4879f0 */ /* 0x000fe2000c0018ff */
[----:B------:R-:W-:Y:S01]  /*1e00*/  UMOV UR28, UR4 ;  /* 0x00000004001c7c82 */ /* 0x000fe20008000000 */
[----:B------:R-:W-:Y:S01]  /*1e10*/  UMOV UR29, 0xc0000010 ;  /* 0xc0000010001d7882 */ /* 0x000fe20000000000 */
[----:B------:R-:W-:Y:S01]  /*1e20*/  UMOV UR24, UR28 ;  /* 0x0000001c00187c82 */ /* 0x000fe20008000000 */
        /* <DEDUP_REMOVED lines=11> */
[----:B------:R-:W-:-:S02]  /*1ee0*/  WARPGROUP.DEPBAR.LE gsb0, 0x0 ;  /* 0x00008000000079c5 */ /* 0x000fc40000010000 */
[----:B------:R-:W-:-:S06]  /*1ef0*/  WARPGROUP.ARRIVE ;  /* 0x00000000000079c5 */ /* 0x000fcc0000000000 */
[----:B------:R-:W-:Y:S03]  /*1f00*/  HGMMA.64x32x16.F32.BF16 R56, gdesc[UR28], RZ, !UPT, gsb0 ;  /* 0x006000001c3879f0 */ /* 0x000fe6000c0018ff */
[----:B------:R-:W-:Y:S02]  /*1f10*/  WARPGROUP.DEPBAR.LE gsb0, 0x0 ;  /* 0x00008000000079c5 */ /* 0x000fe40000010000 */
[----:B------:R-:W-:-:S06]  /*1f20*/  WARPGROUP.ARRIVE ;  /* 0x00000000000079c5 */ /* 0x000fcc0000000000 */
[----:B------:R-:W-:Y:S03]  /*1f30*/  HGMMA.64x32x16.F32.BF16 R120, gdesc[UR24], RZ, !UPT, gsb0 ;  /* 0x00600000187879f0 */ /* 0x000fe6000c0018ff */
[----:B------:R-:W-:Y:S02]  /*1f40*/  WARPGROUP.DEPBAR.LE gsb0, 0x0 ;  /* 0x00008000000079c5 */ /* 0x000fe40000010000 */
[----:B------:R-:W-:-:S06]  /*1f50*/  WARPGROUP.ARRIVE ;  /* 0x00000000000079c5 */ /* 0x000fcc0000000000 */
[----:B------:R-:W-:Y:S03]  /*1f60*/  HGMMA.64x32x16.F32.BF16 R184, gdesc[UR20], RZ, !UPT, gsb0 ;  /* 0x0060000014b879f0 */ /* 0x000fe6000c0018ff */
[----:B------:R-:W-:Y:S02]  /*1f70*/  WARPGROUP.DEPBAR.LE gsb0, 0x0 ;  /* 0x00008000000079c5 */ /* 0x000fe40000010000 */
        /* <DEDUP_REMOVED lines=14> */
[----:B------:R-:W-:Y:S01]  /*2060*/  UIADD3 UR34, UR34, 0x300, URZ ;  /* 0x0000030022227890 */ /* 0x000fe2000fffe03f */
        /* <DEDUP_REMOVED lines=82> */
[----:B------:R-:W-:Y:S04]  /*2590*/  STL.64 [R1], R24 ;  /* 0x0000001801007387 */ /* 0x000fe80000100a00 */
        /* <DEDUP_REMOVED lines=9> */
[----:B------:R-:W-:-:S06]  /*2630*/  WARPGROUP.ARRIVE ;  /* 0x00000000000079c5 */ /* 0x000fcc0000000000 */
[----:B------:R-:W-:Y:S03]  /*2640*/  HGMMA.64x32x16.F32.BF16 R104, gdesc[UR24], RZ, !UPT, gsb0 ;  /* 0x00600000186879f0 */ /* 0x000fe6000c0018ff */
[----:B------:R-:W-:Y:S02]  /*2650*/  WARPGROUP.DEPBAR.LE gsb0, 0x0 ;  /* 0x00008000000079c5 */ /* 0x000fe40000010000 */
        /* <DEDUP_REMOVED lines=17> */
[----:B--2---:R-:W-:-:S06]  /*2770*/  WARPGROUP.ARRIVE ;  /* 0x00000000000079c5 */ /* 0x004fcc0000000000 */
        /* <DEDUP_REMOVED lines=43> */
[----:B------:R2:W-:Y:S04]  /*2a30*/  STL.64 [R1+0x2f8], R214 ;  /* 0x0002f8d601007387 */ /* 0x0005e80000100a00 */
[----:B--2---:R2:W5:Y:S04]  /*2a40*/  LDL.LU.64 R214, [R1+0x430] ;  /* 0x0004300001d67983 */ /* 0x0045680000300a00 */
[----:B------:R2:W5:Y:S04]  /*2a50*/  LDL.LU.64 R212, [R1+0x428] ;  /* 0x0004280001d47983 */ /* 0x0005680000300a00 */
[----:B------:R2:W5:Y:S04]  /*2a60*/  LDL.LU.64 R210, [R1+0x420] ;  /* 0x0004200001d27983 */ /* 0x0005680000300a00 */
[----:B------:R2:W5:Y:S04]  /*2a70*/  LDL.LU.64 R208, [R1+0x418] ;  /* 0x0004180001d07983 */ /* 0x0005680000300a00 */
[----:B------:R2:W5:Y:S04]  /*2a80*/  LDL.LU.64 R206, [R1+0x410] ;  /* 0x0004100001ce7983 */ /* 0x0005680000300a00 */
[----:B------:R2:W5:Y:S04]  /*2a90*/  LDL.LU.64 R204, [R1+0x408] ;  /* 0x0004080001cc7983 */ /* 0x0005680000300a00 */
[----:B------:R2:W5:Y:S04]  /*2aa0*/  LDL.LU.64 R202, [R1+0x400] ;  /* 0x0004000001ca7983 */ /* 0x0005680000300a00 */
[----:B------:R2:W5:Y:S01]  /*2ab0*/  LDL.LU.64 R200, [R1+0x3f8] ;  /* 0x0003f80001c87983 */ /* 0x0005620000300a00 */
[----:B------:R-:W-:Y:S05]  /*2ac0*/  @!P1 BRA `(.L_x_23) ;  /* 0x0000002000909947 */ /* 0x000fea0003800000 */
[----:B------:R-:W-:Y:S01]  /*2ad0*/  UIADD3 UR34, UR37, 0x1, URZ ;  /* 0x0000000125227890 */ /* 0x000fe2000fffe03f */
[----:B01----:R-:W-:Y:S02]  /*2ae0*/  IMAD.MOV.U32 R3, RZ, RZ, R6 ;  /* 0x000000ffff037224 */ /* 0x003fe400078e0006 */
[----:B------:R-:W-:Y:S01]  /*2af0*/  IMAD.U32 R0, RZ, RZ, UR37 ;  /* 0x00000025ff007e24 */ /* 0x000fe2000f8e00ff */
[----:B------:R-:W-:-:S04]  /*2b00*/  UISETP.NE.AND UP0, UPT, UR34, 0x9, UPT ;  /* 0x000000092200788c */ /* 0x000fc8000bf05270 */
[----:B------:R-:W-:Y:S02]  /*2b10*/  USEL UR4, URZ, 0x1, UP0 ;  /* 0x000000013f047887 */ /* 0x000fe40008000000 */
[----:B------:R-:W-:Y:S02]  /*2b20*/  USEL UR34, UR34, URZ, UP0 ;  /* 0x0000003f22227287 */ /* 0x000fe40008000000 */
[----:B------:R-:W-:-:S06]  /*2b30*/  ULOP3.LUT UR4, UR36, UR4, URZ, 0x3c, !UPT ;  /* 0x0000000424047292 */ /* 0x000fcc000f8e3c3f */
[----:B---3--:R-:W-:-:S07]  /*2b40*/  IMAD.U32 R4, RZ, RZ, UR4 ;  /* 0x00000004ff047e24 */ /* 0x008fce000f8e00ff */
.L_x_30:
[----:B0----5:R-:W-:Y:S05]  /*2b50*/  @!P0 BRA `(.L_x_24) ;  /* 0x0000000000048947 */ /* 0x021fea0003800000 */
[----:B------:R-:W-:Y:S01]  /*2b60*/  BPT.TRAP 0x1 ;  /* 0x000000040000795c */ /* 0x000fe20000300000 */
.L_x_24:
[----:B------:R-:W-:Y:S01]  /*2b70*/  ULEA UR4, UR34, UR42, 0x3 ;  /* 0x0000002a22047291 */ /* 0x000fe2000f8e183f */
[----:B------:R-:W-:-:S08]  /*2b80*/  SHF.L.U32 R5, R4, 0x1f, RZ ;  /* 0x0000001f04057819 */ /* 0x000fd000000006ff */
[----:B------:R0:W1:Y:S01]  /*2b90*/  SYNCS.PHASECHK.TRANS64.TRYWAIT P1, [UR4], R5 ;  /* 0x00000005ff0075a7 */ /* 0x0000620008020144 */
[----:B------:R-:W-:Y:S05]  /*2ba0*/  @!P0 BRA `(.L_x_25) ;  /* 0x0000000000048947 */ /* 0x000fea0003800000 */
[----:B------:R-:W-:Y:S01]  /*2bb0*/  BPT.TRAP 0x1 ;  /* 0x000000040000795c */ /* 0x000fe20000300000 */
.L_x_25:
[----:B-1----:R-:W-:Y:S05]  /*2bc0*/  @P1 BRA `(.L_x_26) ;  /* 0x0000000000081947 */ /* 0x002fea0003800000 */
[----:B------:R-:W1:Y:S02]  /*2bd0*/  SYNCS.PHASECHK.TRANS64.TRYWAIT P1, [UR4], R5 ;  /* 0x00000005ff0075a7 */ /* 0x000e640008020144 */
[----:B-1----:R-:W-:Y:S05]  /*2be0*/  @!P1 BRA `(.L_x_27) ;  /* 0x0000032c00ac9947 */ /* 0x002fea0003800000 */
.L_x_26:
        /* <DEDUP_REMOVED lines=8> */
[----:B---3--:R-:W3:Y:S04]  /*2c70*/  LDL.LU.64 R24, [R1+0x380] ;  /* 0x0003800001187983 */ /* 0x008ee80000300a00 */
[----:B------:R-:W3:Y:S04]  /*2c80*/  LDL.LU.64 R26, [R1+0x388] ;  /* 0x00038800011a7983 */ /* 0x000ee80000300a00 */
[----:B------:R-:W3:Y:S04]  /*2c90*/  LDL.LU.64 R28, [R1+0x390] ;  /* 0x00039000011c7983 */ /* 0x000ee80000300a00 */
[----:B------:R-:W3:Y:S04]  /*2ca0*/  LDL.LU.64 R30, [R1+0x398] ;  /* 0x00039800011e7983 */ /* 0x000ee80000300a00 */
[----:B------:R-:W3:Y:S04]  /*2cb0*/  LDL.LU.64 R32, [R1+0x3a0] ;  /* 0x0003a00001207983 */ /* 0x000ee80000300a00 */
[----:B------:R-:W3:Y:S04]  /*2cc0*/  LDL.LU.64 R34, [R1+0x3a8] ;  /* 0x0003a80001227983 */ /* 0x000ee80000300a00 */
[----:B------:R-:W3:Y:S04]  /*2cd0*/  LDL.LU.64 R36, [R1+0x3b0] ;  /* 0x0003b00001247983 */ /* 0x000ee80000300a00 */
[----:B------:R-:W3:Y:S04]  /*2ce0*/  LDL.LU.64 R38, [R1+0x3b8] ;  /* 0x0003b80001267983 */ /* 0x000ee80000300a00 */
        /* <DEDUP_REMOVED lines=8> */
[----:B0-----:R-:W2:Y:S04]  /*2d70*/  LDL.LU.64 R88, [R1+0x80] ;  /* 0x0000800001587983 */ /* 0x001ea80000300a00 */
[----:B------:R-:W2:Y:S04]  /*2d80*/  LDL.LU.64 R90, [R1+0x88] ;  /* 0x00008800015a7983 */ /* 0x000ea80000300a00 */
[----:B------:R-:W2:Y:S04]  /*2d90*/  LDL.LU.64 R92, [R1+0x90] ;  /* 0x00009000015c7983 */ /* 0x000ea80000300a00 */
[----:B------:R-:W2:Y:S04]  /*2da0*/  LDL.LU.64 R94, [R1+0x98] ;  /* 0x00009800015e7983 */ /* 0x000ea80000300a00 */
[----:B------:R-:W2:Y:S04]  /*2db0*/  LDL.LU.64 R96, [R1+0xa0] ;  /* 0x0000a00001607983 */ /* 0x000ea80000300a00 */
[----:B------:R-:W2:Y:S04]  /*2dc0*/  LDL.LU.64 R98, [R1+0xa8] ;  /* 0x0000a80001627983 */ /* 0x000ea80000300a00 */
[----:B------:R-:W2:Y:S04]  /*2dd0*/  LDL.LU.64 R100, [R1+0xb0] ;  /* 0x0000b00001647983 */ /* 0x000ea80000300a00 */
[----:B------:R-:W2:Y:S04]  /*2de0*/  LDL.LU.64 R102, [R1+0xb8] ;  /* 0x0000b80001667983 */ /* 0x000ea80000300a00 */
        /* <DEDUP_REMOVED lines=8> */
[----:B0-----:R-:W4:Y:S04]  /*2e70*/  LDL.LU.64 R152, [R1+0x180] ;  /* 0x0001800001987983 */ /* 0x001f280000300a00 */
[----:B------:R-:W4:Y:S04]  /*2e80*/  LDL.LU.64 R154, [R1+0x188] ;  /* 0x00018800019a7983 */ /* 0x000f280000300a00 */
[----:B------:R-:W4:Y:S04]  /*2e90*/  LDL.LU.64 R156, [R1+0x190] ;  /* 0x00019000019c7983 */ /* 0x000f280000300a00 */
[----:B------:R-:W4:Y:S04]  /*2ea0*/  LDL.LU.64 R158, [R1+0x198] ;  /* 0x00019800019e7983 */ /* 0x000f280000300a00 */
[----:B------:R-:W4:Y:S04]  /*2eb0*/  LDL.LU.64 R160, [R1+0x1a0] ;  /* 0x0001a00001a07983 */ /* 0x000f280000300a00 */
[----:B------:R-:W4:Y:S04]  /*2ec0*/  LDL.LU.64 R162, [R1+0x1a8] ;  /* 0x0001a80001a27983 */ /* 0x000f280000300a00 */
[----:B------:R-:W4:Y:S04]  /*2ed0*/  LDL.LU.64 R164, [R1+0x1b0] ;  /* 0x0001b00001a47983 */ /* 0x000f280000300a00 */
[----:B------:R-:W4:Y:S04]  /*2ee0*/  LDL.LU.64 R166, [R1+0x1b8] ;  /* 0x0001b80001a67983 */ /* 0x000f280000300a00 */
        /* <DEDUP_REMOVED lines=13> */
[----:B------:R-:W2:Y:S01]  /*2fc0*/  LDL.LU.64 R234, [R1+0x2b8] ;  /* 0x0002b80001ea7983 */ /* 0x000ea20000300a00 */
[----:B------:R-:W-:-:S02]  /*2fd0*/  ULEA UR35, UR34, UR32, 0xa ;  /* 0x0000002022237291 */ /* 0x000fc4000f8e503f */
[----:B------:R-:W-:Y:S01]  /*2fe0*/  UIMAD UR6, UR34, 0x1c0, UR33 ;  /* 0x000001c0220678a4 */ /* 0x000fe2000f8e0221 */
[----:B------:R-:W-:Y:S01]  /*2ff0*/  UMOV UR5, 0xc0000010 ;  /* 0xc000001000057882 */ /* 0x000fe20000000000 */
[----:B------:R-:W-:Y:S02]  /*3000*/  UMOV UR7, 0xc0000010 ;  /* 0xc000001000077882 */ /* 0x000fe40000000000 */
[----:B------:R-:W-:Y:S01]  /*3010*/  UIADD3 UR10, UR6, 0x40, URZ ;  /* 0x00000040060a7890 */ /* 0x000fe2000fffe03f */
[----:B------:R-:W-:Y:S01]  /*3020*/  UMOV UR4, UR35 ;  /* 0x0000002300047c82 */ /* 0x000fe20008000000 */
[----:B------:R-:W-:Y:S01]  /*3030*/  UMOV UR9, UR5 ;  /* 0x0000000500097c82 */ /* 0x000fe20008000000 */
[----:B------:R-:W-:Y:S01]  /*3040*/  UMOV UR8, UR4 ;  /* 0x0000000400087c82 */ /* 0x000fe20008000000 */
[----:B------:R-:W-:Y:S01]  /*3050*/  UMOV UR11, 0xc0000010 ;  /* 0xc0000010000b7882 */ /* 0x000fe20000000000 */
[----:B------:R-:W-:Y:S01]  /*3060*/  UIADD3 UR14, UR6, 0x80, URZ ;  /* 0x00000080060e7890 */ /* 0x000fe2000fffe03f */
[----:B---3--:R-:W-:-:S06]  /*3070*/  WARPGROUP.ARRIVE ;  /* 0x00000000000079c5 */ /* 0x008fcc0000000000 */
[----:B------:R-:W-:Y:S03]  /*3080*/  HGMMA.64x32x16.F32.BF16 R24, gdesc[UR4], R24, gsb0 ;  /* 0x00600000041879f0 */ /* 0x000fe60008001818 */
[----:B------:R-:W-:Y:S02]  /*3090*/  WARPGROUP.DEPBAR.LE gsb0, 0x0 ;  /* 0x00008000000079c5 */ /* 0x000fe40000010000 */
[----:B------:R-:W-:Y:S01]  /*30a0*/  UMOV UR12, UR4 ;  /* 0x00000004000c7c82 */ /* 0x000fe20008000000 */
[----:B------:R-:W-:Y:S01]  /*30b0*/  UMOV UR13, UR5 ;  /* 0x00000005000d7c82 */ /* 0x000fe20008000000 */
[----:B------:R-:W-:Y:S01]  /*30c0*/  UMOV UR15, 0xc0000010 ;  /* 0xc0000010000f7882 */ /* 0x000fe20000000000 */
[----:B------:R-:W-:Y:S01]  /*30d0*/  UIADD3 UR18, UR6, 0xc0, URZ ;  /* 0x000000c006127890 */ /* 0x000fe2000fffe03f */
[----:B------:R-:W-:Y:S01]  /*30e0*/  STL.64 [R1+0x380], R24 ;  /* 0x0003801801007387 */ /* 0x000fe20000100a00 */
        /* <DEDUP_REMOVED lines=8> */
[----:B------:R-:W-:Y:S04]  /*3170*/  STL.64 [R1+0x390], R28 ;  /* 0x0003901c01007387 */ /* 0x000fe80000100a00 */
[----:B------:R-:W-:Y:S04]  /*3180*/  STL.64 [R1+0x398], R30 ;  /* 0x0003981e01007387 */ /* 0x000fe80000100a00 */
[----:B------:R-:W-:Y:S04]  /*3190*/  STL.64 [R1+0x3a0], R32 ;  /* 0x0003a02001007387 */ /* 0x000fe80000100a00 */
[----:B------:R-:W-:Y:S01]  /*31a0*/  STL.64 [R1+0x3a8], R34 ;  /* 0x0003a82201007387 */ /* 0x000fe20000100a00 */
[----:B------:R-:W-:-:S03]  /*31b0*/  UIADD3 UR26, UR6, 0x140, URZ ;  /* 0x00000140061a7890 */ /* 0x000fc6000fffe03f */
[----:B------:R-:W-:Y:S04]  /*31c0*/  STL.64 [R1+0x3b0], R36 ;  /* 0x0003b02401007387 */ /* 0x000fe80000100a00 */
[----:B------:R0:W-:Y:S01]  /*31d0*/  STL.64 [R1+0x3b8], R38 ;  /* 0x0003b82601007387 */ /* 0x0001e20000100a00 */
[----:B------:R-:W-:Y:S01]  /*31e0*/  UMOV UR24, UR4 ;  /* 0x0000000400187c82 */ /* 0x000fe20008000000 */
[----:B------:R-:W-:Y:S01]  /*31f0*/  UMOV UR25, UR5 ;  /* 0x0000000500197c82 */ /* 0x000fe20008000000 */
[----:B------:R-:W-:Y:S01]  /*3200*/  UMOV UR27, 0xc0000010 ;  /* 0xc0000010001b7882 */ /* 0x000fe20000000000 */
[----:B0-----:R-:W3:Y:S04]  /*3210*/  LDL.LU.64 R38, [R1+0x5a0] ;  /* 0x0005a00001267983 */ /* 0x001ee80000300a00 */
[----:B------:R-:W3:Y:S04]  /*3220*/  LDL.LU.64 R36, [R1+0x598] ;  /* 0x0005980001247983 */ /* 0x000ee80000300a00 */
[----:B------:R-:W3:Y:S04]  /*3230*/  LDL.LU.64 R34, [R1+0x590] ;  /* 0x0005900001227983 */ /* 0x000ee80000300a00 */
[----:B------:R-:W3:Y:S04]  /*3240*/  LDL.LU.64 R32, [R1+0x588] ;  /* 0x0005880001207983 */ /* 0x000ee80000300a00 */
[----:B------:R-:W3:Y:S04]  /*3250*/  LDL.LU.64 R30, [R1+0x580] ;  /* 0x00058000011e7983 */ /* 0x000ee80000300a00 */
[----:B------:R-:W3:Y:S04]  /*3260*/  LDL.LU.64 R28, [R1+0x578] ;  /* 0x00057800011c7983 */ /* 0x000ee80000300a00 */
[----:B------:R-:W3:Y:S04]  /*3270*/  LDL.LU.64 R26, [R1+0x570] ;  /* 0x00057000011a7983 */ /* 0x000ee80000300a00 */
[----:B------:R-:W3:Y:S01]  /*3280*/  LDL.LU.64 R24, [R1+0x568] ;  /* 0x0005680001187983 */ /* 0x000ee20000300a00 */
[----:B--2---:R-:W-:-:S06]  /*3290*/  WARPGROUP.ARRIVE ;  /* 0x00000000000079c5 */ /* 0x004fcc0000000000 */
[----:B------:R-:W-:Y:S03]  /*32a0*/  HGMMA.64x32x16.F32.BF16 R220, gdesc[UR8], R220, gsb0 ;  /* 0x0060000008dc79f0 */ /* 0x000fe600080018dc */
[----:B------:R-:W-:Y:S02]  /*32b0*/  WARPGROUP.DEPBAR.LE gsb0, 0x0 ;  /* 0x00008000000079c5 */ /* 0x000fe40000010000 */
[----:B----4-:R-:W-:Y:S01]  /*32c0*/  WARPGROUP.ARRIVE ;  /* 0x00000000000079c5 */ /* 0x010fe20000000000 */
[----:B------:R-:W-:Y:S04]  /*32d0*/  STL.64 [R1+0x280], R220 ;  /* 0x000280dc01007387 */ /* 0x000fe80000100a00 */
[----:B------:R-:W-:Y:S01]  /*32e0*/  STL.64 [R1+0x288], R222 ;  /* 0x000288de01007387 */ /* 0x000fe20000100a00 */
[----:B------:R-:W-:Y:S03]  /*32f0*/  HGMMA.64x32x16.F32.BF16 R152, gdesc[UR12], R152, gsb0 ;  /* 0x006000000c9879f0 */ /* 0x000fe60008001898 */
[----:B------:R-:W-:Y:S04]  /*3300*/  STL.64 [R1+0x290], R224 ;  /* 0x000290e001007387 */ /* 0x000fe80000100a00 */
[----:B------:R-:W-:Y:S04]  /*3310*/  STL.64 [R1+0x298], R226 ;  /* 0x000298e201007387 */ /* 0x000fe80000100a00 */
[----:B------:R-:W-:Y:S04]  /*3320*/  STL.64 [R1+0x2a0], R228 ;  /* 0x0002a0e401007387 */ /* 0x000fe80000100a00 */
[----:B------:R-:W-:Y:S04]  /*3330*/  STL.64 [R1+0x2a8], R230 ;  /* 0x0002a8e601007387 */ /* 0x000fe80000100a00 */
[----:B------:R-:W-:Y:S04]  /*3340*/  STL.64 [R1+0x2b0], R232 ;  /* 0x0002b0e801007387 */ /* 0x000fe80000100a00 */
[----:B------:R-:W-:Y:S01]  /*3350*/  STL.64 [R1+0x2b8], R234 ;  /* 0x0002b8ea01007387 */ /* 0x000fe20000100a00 */
[----:B------:R-:W-:-:S02]  /*3360*/  WARPGROUP.DEPBAR.LE gsb0, 0x0 ;  /* 0x00008000000079c5 */ /* 0x000fc40000010000 */
[----:B------:R-:W-:Y:S01]  /*3370*/  WARPGROUP.ARRIVE ;  /* 0x00000000000079c5 */ /* 0x000fe20000000000 */
[----:B------:R0:W-:Y:S04]  /*3380*/  STL.64 [R1+0x180], R152 ;  /* 0x0001809801007387 */ /* 0x0001e80000100a00 */
[----:B------:R2:W-:Y:S01]  /*3390*/  STL.64 [R1+0x188], R154 ;  /* 0x0001889a01007387 */ /* 0x0005e20000100a00 */
[----:B------:R-:W-:Y:S03]  /*33a0*/  HGMMA.64x32x16.F32.BF16 R88, gdesc[UR16], R88, gsb0 ;  /* 0x00600000105879f0 */ /* 0x000fe60008001858 */
[----:B------:R4:W-:Y:S04]  /*33b0*/  STL.64 [R1+0x190], R156 ;  /* 0x0001909c01007387 */ /* 0x0009e80000100a00 */
[----:B------:R1:W-:Y:S04]  /*33c0*/  STL.64 [R1+0x198], R158 ;  /* 0x0001989e01007387 */ /* 0x0003e80000100a00 */
[----:B------:R1:W-:Y:S04]  /*33d0*/  STL.64 [R1+0x1a0], R160 ;  /* 0x0001a0a001007387 */ /* 0x0003e80000100a00 */
[----:B------:R1:W-:Y:S04]  /*33e0*/  STL.64 [R1+0x1a8], R162 ;  /* 0x0001a8a201007387 */ /* 0x0003e80000100a00 */
[----:B------:R1:W-:Y:S04]  /*33f0*/  STL.64 [R1+0x1b0], R164 ;  /* 0x0001b0a401007387 */ /* 0x0003e80000100a00 */
[----:B------:R1:W-:Y:S04]  /*3400*/  STL.64 [R1+0x1b8], R166 ;  /* 0x0001b8a601007387 */ /* 0x0003e80000100a00 */
[----:B0-----:R-:W3:Y:S04]  /*3410*/  LDL.LU.64 R152, [R1+0x40] ;  /* 0x0000400001987983 */ /* 0x001ee80000300a00 */
[----:B--2---:R-:W3:Y:S04]  /*3420*/  LDL.LU.64 R154, [R1+0x48] ;  /* 0x00004800019a7983 */ /* 0x004ee80000300a00 */
[----:B----4-:R-:W3:Y:S01]  /*3430*/  LDL.LU.64 R156, [R1+0x50] ;  /* 0x00005000019c7983 */ /* 0x010ee20000300a00 */
[----:B------:R-:W-:-:S02]  /*3440*/  WARPGROUP.DEPBAR.LE gsb0, 0x0 ;  /* 0x00008000000079c5 */ /* 0x000fc40000010000 */
[----:B-----5:R-:W-:-:S06]  /*3450*/  WARPGROUP.ARRIVE ;  /* 0x00000000000079c5 */ /* 0x020fcc0000000000 */
[----:B------:R-:W-:Y:S01]  /*3460*/  HGMMA.64x32x16.F32.BF16 R200, gdesc[UR20], R200, gsb0 ;  /* 0x0060000014c879f0 */ /* 0x000fe200080018c8 */
[----:B------:R0:W-:Y:S04]  /*3470*/  STL.64 [R1+0x80], R88 ;  /* 0x0000805801007387 */ /* 0x0001e80000100a00 */
[----:B------:R2:W-:Y:S04]  /*3480*/  STL.64 [R1+0x88], R90 ;  /* 0x0000885a01007387 */ /* 0x0005e80000100a00 */
[----:B------:R4:W-:Y:S04]  /*3490*/  STL.64 [R1+0x90], R92 ;  /* 0x0000905c01007387 */ /* 0x0009e80000100a00 */
[----:B------:R4:W-:Y:S04]  /*34a0*/  STL.64 [R1+0x98], R94 ;  /* 0x0000985e01007387 */ /* 0x0009e80000100a00 */
[----:B------:R4:W-:Y:S04]  /*34b0*/  STL.64 [R1+0xa0], R96 ;  /* 0x0000a06001007387 */ /* 0x0009e80000100a00 */
[----:B------:R4:W-:Y:S04]  /*34c0*/  STL.64 [R1+0xa8], R98 ;  /* 0x0000a86201007387 */ /* 0x0009e80000100a00 */
[----:B------:R4:W-:Y:S04]  /*34d0*/  STL.64 [R1+0xb0], R100 ;  /* 0x0000b06401007387 */ /* 0x0009e80000100a00 */
[----:B------:R4:W-:Y:S04]  /*34e0*/  STL.64 [R1+0xb8], R102 ;  /* 0x0000b86601007387 */ /* 0x0009e80000100a00 */
[----:B-1----:R-:W3:Y:S04]  /*34f0*/  LDL.LU.64 R158, [R1+0x58] ;  /* 0x00005800019e7983 */ /* 0x002ee80000300a00 */
[----:B------:R-:W3:Y:S04]  /*3500*/  LDL.LU.64 R160, [R1+0x60] ;  /* 0x0000600001a07983 */ /* 0x000ee80000300a00 */
[----:B------:R-:W3:Y:S04]  /*3510*/  LDL.LU.64 R162, [R1+0x68] ;  /* 0x0000680001a27983 */ /* 0x000ee80000300a00 */
[----:B------:R-:W3:Y:S04]  /*3520*/  LDL.LU.64 R164, [R1+0x70] ;  /* 0x0000700001a47983 */ /* 0x000ee80000300a00 */
[----:B------:R-:W3:Y:S01]  /*3530*/  LDL.LU.64 R166, [R1+0x78] ;  /* 0x0000780001a67983 */ /* 0x000ee20000300a00 */
[----:B------:R-:W-:Y:S01]  /*3540*/  UIADD3 UR30, UR6, 0x180, URZ ;  /* 0x00000180061e7890 */ /* 0x000fe2000fffe03f */
[----:B------:R-:W-:Y:S01]  /*3550*/  UMOV UR28, UR4 ;  /* 0x00000004001c7c82 */ /* 0x000fe20008000000 */
[----:B------:R-:W-:Y:S01]  /*3560*/  UMOV UR29, UR5 ;  /* 0x00000005001d7c82 */ /* 0x000fe20008000000 */
[----:B------:R-:W-:Y:S01]  /*3570*/  UMOV UR31, 0xc0000010 ;  /* 0xc0000010001f7882 */ /* 0x000fe20000000000 */
[----:B0-----:R-:W3:Y:S04]  /*3580*/  LDL.LU.64 R88, [R1+0x140] ;  /* 0x0001400001587983 */ /* 0x001ee80000300a00 */
[----:B--2---:R-:W2:Y:S01]  /*3590*/  LDL.LU.64 R90, [R1+0x148] ;  /* 0x00014800015a7983 */ /* 0x004ea20000300a00 */
[----:B------:R-:W-:-:S02]  /*35a0*/  WARPGROUP.DEPBAR.LE gsb0, 0x0 ;  /* 0x00008000000079c5 */ /* 0x000fc40000010000 */
[----:B------:R-:W-:Y:S01]  /*35b0*/  WARPGROUP.ARRIVE ;  /* 0x00000000000079c5 */ /* 0x000fe20000000000 */
[----:B----4-:R-:W2:Y:S04]  /*35c0*/  LDL.LU.64 R92, [R1+0x150] ;  /* 0x00015000015c7983 */ /* 0x010ea80000300a00 */
[----:B------:R-:W2:Y:S01]  /*35d0*/  LDL.LU.64 R94, [R1+0x158] ;  /* 0x00015800015e7983 */ /* 0x000ea20000300a00 */
[----:B------:R-:W-:Y:S03]  /*35e0*/  HGMMA.64x32x16.F32.BF16 R136, gdesc[UR24], R136, gsb0 ;  /* 0x00600000188879f0 */ /* 0x000fe60008001888 */
[----:B------:R-:W2:Y:S04]  /*35f0*/  LDL.LU.64 R96, [R1+0x160] ;  /* 0x0001600001607983 */ /* 0x000ea80000300a00 */
[----:B------:R-:W2:Y:S04]  /*3600*/  LDL.LU.64 R98, [R1+0x168] ;  /* 0x0001680001627983 */ /* 0x000ea80000300a00 */
[----:B------:R-:W2:Y:S04]  /*3610*/  LDL.LU.64 R100, [R1+0x170] ;  /* 0x0001700001647983 */ /* 0x000ea80000300a00 */
[----:B------:R-:W2:Y:S01]  /*3620*/  LDL.LU.64 R102, [R1+0x178] ;  /* 0x0001780001667983 */ /* 0x000ea20000300a00 */
[----:B------:R-:W-:-:S02]  /*3630*/  WARPGROUP.DEPBAR.LE gsb0, 0x0 ;  /* 0x00008000000079c5 */ /* 0x000fc40000010000 */
[----:B------:R-:W-:-:S06]  /*3640*/  WARPGROUP.ARRIVE ;  /* 0x00000000000079c5 */ /* 0x000fcc0000000000 */
[----:B------:R-:W-:Y:S01]  /*3650*/  HGMMA.64x32x16.F32.BF16 R72, gdesc[UR28], R72, gsb0 ;  /* 0x006000001c4879f0 */ /* 0x000fe20008001848 */
[----:B------:R-:W-:Y:S01]  /*3660*/  UIADD3 UR8, UR35, 0x100, URZ ;  /* 0x0000010023087890 */ /* 0x000fe2000fffe03f */
[----:B------:R-:W-:-:S06]  /*3670*/  UMOV UR29, 0xc0000010 ;  /* 0xc0000010001d7882 */ /* 0x000fcc0000000000 */
[----:B------:R-:W-:Y:S01]  /*3680*/  UMOV UR28, UR8 ;  /* 0x00000008001c7c82 */ /* 0x000fe20008000000 */
[----:B------:R-:W-:Y:S02]  /*3690*/  WARPGROUP.DEPBAR.LE gsb0, 0x0 ;  /* 0x00008000000079c5 */ /* 0x000fe40000010000 */
[----:B------:R-:W-:-:S06]  /*36a0*/  WARPGROUP.ARRIVE ;  /* 0x00000000000079c5 */ /* 0x000fcc0000000000 */
[----:B------:R-:W-:Y:S01]  /*36b0*/  HGMMA.64x32x16.F32.BF16 R56, gdesc[UR28], R56, gsb0 ;  /* 0x006000001c3879f0 */ /* 0x000fe20008001838 */
[----:B------:R-:W-:Y:S01]  /*36c0*/  UMOV UR24, UR28 ;  /* 0x0000001c00187c82 */ /* 0x000fe20008000000 */
        /* <DEDUP_REMOVED lines=12> */
[----:B---3--:R-:W-:-:S06]  /*3790*/  WARPGROUP.ARRIVE ;  /* 0x00000000000079c5 */ /* 0x008fcc0000000000 */
[----:B------:R-:W-:Y:S01]  /*37a0*/  HGMMA.64x32x16.F32.BF16 R152, gdesc[UR16], R152, gsb0 ;  /* 0x00600000109879f0 */ /* 0x000fe20008001898 */
[----:B------:R-:W-:Y:S01]  /*37b0*/  UMOV UR12, UR28 ;  /* 0x0000001c000c7c82 */ /* 0x000fe20008000000 */
[----:B------:R-:W-:Y:S01]  /*37c0*/  UMOV UR13, UR29 ;  /* 0x0000001d000d7c82 */ /* 0x000fe20008000000 */
[----:B------:R-:W-:Y:S04]  /*37d0*/  STL.64 [R1+0x430], R214 ;  /* 0x000430d601007387 */ /* 0x000fe80000100a00 */
[----:B------:R-:W-:Y:S04]  /*37e0*/  STL.64 [R1+0x428], R212 ;  /* 0x000428d401007387 */ /* 0x000fe80000100a00 */
[----:B------:R-:W-:Y:S04]  /*37f0*/  STL.64 [R1+0x420], R210 ;  /* 0x000420d201007387 */ /* 0x000fe80000100a00 */
[----:B------:R-:W-:Y:S04]  /*3800*/  STL.64 [R1+0x418], R208 ;  /* 0x000418d001007387 */ /* 0x000fe80000100a00 */
[----:B------:R-:W-:Y:S01]  /*3810*/  STL.64 [R1+0x410], R206 ;  /* 0x000410ce01007387 */ /* 0x000fe20000100a00 */
[----:B------:R-:W-:-:S02]  /*3820*/  WARPGROUP.DEPBAR.LE gsb0, 0x0 ;  /* 0x00008000000079c5 */ /* 0x000fc40000010000 */
[----:B--2---:R-:W-:-:S06]  /*3830*/  WARPGROUP.ARRIVE ;  /* 0x00000000000079c5 */ /* 0x004fcc0000000000 */
[----:B------:R-:W-:Y:S01]  /*3840*/  HGMMA.64x32x16.F32.BF16 R88, gdesc[UR12], R88, gsb0 ;  /* 0x006000000c5879f0 */ /* 0x000fe20008001858 */
[----:B------:R-:W-:Y:S04]  /*3850*/  STL.64 [R1+0x408], R204 ;  /* 0x000408cc01007387 */ /* 0x000fe80000100a00 */
        /* <DEDUP_REMOVED lines=22> */
[----:B------:R-:W-:Y:S01]  /*39c0*/  STL.64 [R1+0x60], R160 ;  /* 0x000060a001007387 */ /* 0x000fe20000100a00 */
[----:B------:R-:W-:-:S03]  /*39d0*/  WARPGROUP.DEPBAR.LE gsb0, 0x0 ;  /* 0x00008000000079c5 */ /* 0x000fc60000010000 */
[----:B------:R-:W-:Y:S04]  /*39e0*/  STL.64 [R1+0x68], R162 ;  /* 0x000068a201007387 */ /* 0x000fe80000100a00 */
[----:B------:R-:W-:Y:S04]  /*39f0*/  STL.64 [R1+0x70], R164 ;  /* 0x000070a401007387 */ /* 0x000fe80000100a00 */
[----:B------:R-:W-:Y:S04]  /*3a00*/  STL.64 [R1+0x78], R166 ;  /* 0x000078a601007387 */ /* 0x000fe80000100a00 */
        /* <DEDUP_REMOVED lines=8> */
[----:B0-----:R-:W4:Y:S04]  /*3a90*/  LDL.LU.64 R88, [R1+0x240] ;  /* 0x0002400001587983 */ /* 0x001f280000300a00 */
[----:B-1----:R-:W4:Y:S04]  /*3aa0*/  LDL.LU.64 R90, [R1+0x248] ;  /* 0x00024800015a7983 */ /* 0x002f280000300a00 */
[----:B--2---:R-:W2:Y:S04]  /*3ab0*/  LDL.LU.64 R92, [R1+0x250] ;  /* 0x00025000015c7983 */ /* 0x004ea80000300a00 */
[----:B---3--:R-:W2:Y:S04]  /*3ac0*/  LDL.LU.64 R94, [R1+0x258] ;  /* 0x00025800015e7983 */ /* 0x008ea80000300a00 */
[----:B----4-:R-:W2:Y:S04]  /*3ad0*/  LDL.LU.64 R96, [R1+0x260] ;  /* 0x0002600001607983 */ /* 0x010ea80000300a00 */
[----:B------:R-:W2:Y:S04]  /*3ae0*/  LDL.LU.64 R98, [R1+0x268] ;  /* 0x0002680001627983 */ /* 0x000ea80000300a00 */
[----:B------:R-:W2:Y:S04]  /*3af0*/  LDL.LU.64 R100, [R1+0x270] ;  /* 0x0002700001647983 */ /* 0x000ea80000300a00 */
[----:B------:R-:W2:Y:S04]  /*3b00*/  LDL.LU.64 R102, [R1+0x278] ;  /* 0x0002780001667983 */ /* 0x000ea80000300a00 */
[----:B------:R-:W3:Y:S04]  /*3b10*/  LDL.LU.64 R152, [R1+0x340] ;  /* 0x0003400001987983 */ /* 0x000ee80000300a00 */
[----:B------:R-:W3:Y:S04]  /*3b20*/  LDL.LU.64 R154, [R1+0x348] ;  /* 0x00034800019a7983 */ /* 0x000ee80000300a00 */
[----:B------:R-:W3:Y:S04]  /*3b30*/  LDL.LU.64 R156, [R1+0x350] ;  /* 0x00035000019c7983 */ /* 0x000ee80000300a00 */
[----:B------:R-:W3:Y:S04]  /*3b40*/  LDL.LU.64 R158, [R1+0x358] ;  /* 0x00035800019e7983 */ /* 0x000ee80000300a00 */
[----:B------:R-:W3:Y:S04]  /*3b50*/  LDL.LU.64 R160, [R1+0x360] ;  /* 0x0003600001a07983 */ /* 0x000ee80000300a00 */
[----:B------:R-:W3:Y:S04]  /*3b60*/  LDL.LU.64 R162, [R1+0x368] ;  /* 0x0003680001a27983 */ /* 0x000ee80000300a00 */
[----:B------:R-:W3:Y:S04]  /*3b70*/  LDL.LU.64 R164, [R1+0x370] ;  /* 0x0003700001a47983 */ /* 0x000ee80000300a00 */
[----:B------:R-:W3:Y:S04]  /*3b80*/  LDL.LU.64 R166, [R1+0x378] ;  /* 0x0003780001a67983 */ /* 0x000ee80000300a00 */
[----:B------:R-:W4:Y:S04]  /*3b90*/  LDL.LU.64 R220, [R1+0x300] ;  /* 0x0003000001dc7983 */ /* 0x000f280000300a00 */
        /* <DEDUP_REMOVED lines=22> */
[----:B------:R-:W4:Y:S01]  /*3d00*/  LDL.LU.64 R150, [R1+0x138] ;  /* 0x0001380001967983 */ /* 0x000f220000300a00 */
[----:B------:R-:W-:Y:S01]  /*3d10*/  UMOV UR8, UR28 ;  /* 0x0000001c00087c82 */ /* 0x000fe20008000000 */
[----:B------:R-:W-:-:S02]  /*3d20*/  UMOV UR9, UR29 ;  /* 0x0000001d00097c82 */ /* 0x000fc40008000000 */
[----:B------:R-:W4:Y:S04]  /*3d30*/  LDL.LU.64 R72, [R1] ;  /* 0x0000000001487983 */ /* 0x000f280000300a00 */
        /* <DEDUP_REMOVED lines=8> */
[----:B------:R-:W-:Y:S01]  /*3dc0*/  UMOV UR5, UR29 ;  /* 0x0000001d00057c82 */ /* 0x000fe20008000000 */
[----:B------:R-:W-:Y:S01]  /*3dd0*/  UIADD3 UR12, UR35, 0x200, URZ ;  /* 0x00000200230c7890 */ /* 0x000fe2000fffe03f */
[----:B--2---:R-:W-:-:S06]  /*3de0*/  WARPGROUP.ARRIVE ;  /* 0x00000000000079c5 */ /* 0x004fcc0000000000 */
[----:B------:R-:W-:Y:S03]  /*3df0*/  HGMMA.64x32x16.F32.BF16 R88, gdesc[UR8], R88, gsb0 ;  /* 0x00600000085879f0 */ /* 0x000fe60008001858 */
[----:B------:R-:W-:Y:S02]  /*3e00*/  WARPGROUP.DEPBAR.LE gsb0, 0x0 ;  /* 0x00008000000079c5 */ /* 0x000fe40000010000 */
[----:B---3--:R-:W-:-:S06]  /*3e10*/  WARPGROUP.ARRIVE ;  /* 0x00000000000079c5 */ /* 0x008fcc0000000000 */
[----:B------:R-:W-:Y:S01]  /*3e20*/  HGMMA.64x32x16.F32.BF16 R152, gdesc[UR4], R152, gsb0 ;  /* 0x00600000049879f0 */ /* 0x000fe20008001898 */
[----:B------:R-:W-:Y:S01]  /*3e30*/  UMOV UR4, UR12 ;  /* 0x0000000c00047c82 */ /* 0x000fe20008000000 */
[----:B------:R-:W-:Y:S01]  /*3e40*/  UMOV UR5, 0xc0000010 ;  /* 0xc000001000057882 */ /* 0x000fe20000000000 */
[----:B------:R-:W-:Y:S02]  /*3e50*/  WARPGROUP.DEPBAR.LE gsb0, 0x0 ;  /* 0x00008000000079c5 */ /* 0x000fe40000010000 */
[----:B----4-:R-:W-:-:S06]  /*3e60*/  WARPGROUP.ARRIVE ;  /* 0x00000000000079c5 */ /* 0x010fcc0000000000 */
        /* <DEDUP_REMOVED lines=25> */
[----:B------:R-:W2:Y:S01]  /*4000*/  LDL.LU.64 R94, [R1+0x540] ;  /* 0x00054000015e7983 */ /* 0x000ea20000300a00 */
[----:B------:R-:W-:-:S02]  /*4010*/  WARPGROUP.DEPBAR.LE gsb0, 0x0 ;  /* 0x00008000000079c5 */ /* 0x000fc40000010000 */
[----:B------:R-:W-:Y:S01]  /*4020*/  WARPGROUP.ARRIVE ;  /* 0x00000000000079c5 */ /* 0x000fe20000000000 */
[----:B------:R-:W2:Y:S04]  /*4030*/  LDL.LU.64 R92, [R1+0x538] ;  /* 0x00053800015c7983 */ /* 0x000ea80000300a00 */
[----:B------:R-:W2:Y:S01]  /*4040*/  LDL.LU.64 R90, [R1+0x530] ;  /* 0x00053000015a7983 */ /* 0x000ea20000300a00 */
[----:B------:R-:W-:Y:S03]  /*4050*/  HGMMA.64x32x16.F32.BF16 R72, gdesc[UR16], R72, gsb0 ;  /* 0x00600000104879f0 */ /* 0x000fe60008001848 */
[----:B------:R-:W2:Y:S01]  /*4060*/  LDL.LU.64 R88, [R1+0x528] ;  /* 0x0005280001587983 */ /* 0x000ea20000300a00 */
[----:B------:R-:W-:Y:S01]  /*4070*/  UMOV UR20, UR4 ;  /* 0x0000000400147c82 */ /* 0x000fe20008000000 */
[----:B------:R-:W-:-:S02]  /*4080*/  UMOV UR21, UR5 ;  /* 0x0000000500157c82 */ /* 0x000fc40008000000 */
[----:B------:R-:W-:Y:S04]  /*4090*/  STL.64 [R1+0x340], R152 ;  /* 0x0003409801007387 */ /* 0x000fe80000100a00 */
        /* <DEDUP_REMOVED lines=8> */
[----:B------:R-:W-:Y:S01]  /*4120*/  HGMMA.64x32x16.F32.BF16 R168, gdesc[UR20], R168, gsb0 ;  /* 0x0060000014a879f0 */ /* 0x000fe200080018a8 */
[----:B------:R0:W-:Y:S04]  /*4130*/  STL.64 [R1+0x378], R166 ;  /* 0x000378a601007387 */ /* 0x0001e80000100a00 */
        /* <DEDUP_REMOVED lines=8> */
[----:B------:R-:W-:Y:S01]  /*41c0*/  UMOV UR24, UR4 ;  /* 0x0000000400187c82 */ /* 0x000fe20008000000 */
[----:B------:R-:W-:Y:S01]  /*41d0*/  UMOV UR25, UR5 ;  /* 0x0000000500197c82 */ /* 0x000fe20008000000 */
[----:B------:R-:W-:-:S02]  /*41e0*/  WARPGROUP.DEPBAR.LE gsb0, 0x0 ;  /* 0x00008000000079c5 */ /* 0x000fc40000010000 */
[----:B------:R-:W-:-:S06]  /*41f0*/  WARPGROUP.ARRIVE ;  /* 0x00000000000079c5 */ /* 0x000fcc0000000000 */
[----:B------:R-:W-:Y:S01]  /*4200*/  HGMMA.64x32x16.F32.BF16 R104, gdesc[UR24], R104, gsb0 ;  /* 0x00600000186879f0 */ /* 0x000fe20008001868 */
[----:B------:R-:W-:Y:S04]  /*4210*/  STL.64 [R1+0x300], R220 ;  /* 0x000300dc01007387 */ /* 0x000fe80000100a00 */
[----:B------:R-:W-:Y:S04]  /*4220*/  STL.64 [R1+0x308], R222 ;  /* 0x000308de01007387 */ /* 0x000fe80000100a00 */
[----:B------:R-:W-:Y:S04]  /*4230*/  STL.64 [R1+0x310], R224 ;  /* 0x000310e001007387 */ /* 0x000fe80000100a00 */
[----:B------:R-:W-:Y:S04]  /*4240*/  STL.64 [R1+0x318], R226 ;  /* 0x000318e201007387 */ /* 0x000fe80000100a00 */
[----:B------:R-:W-:Y:S04]  /*4250*/  STL.64 [R1+0x320], R228 ;  /* 0x000320e401007387 */ /* 0x000fe80000100a00 */
[----:B------:R0:W-:Y:S04]  /*4260*/  STL.64 [R1+0x328], R230 ;  /* 0x000328e601007387 */ /* 0x0001e80000100a00 */
[----:B------:R-:W-:Y:S04]  /*4270*/  STL.64 [R1+0x330], R232 ;  /* 0x000330e801007387 */ /* 0x000fe80000100a00 */
[----:B------:R-:W-:Y:S04]  /*4280*/  STL.64 [R1+0x338], R234 ;  /* 0x000338ea01007387 */ /* 0x000fe80000100a00 */
[----:B0-----:R-:W4:Y:S04]  /*4290*/  LDL.LU.64 R230, [R1+0x4e0] ;  /* 0x0004e00001e67983 */ /* 0x001f280000300a00 */
[----:B------:R-:W4:Y:S04]  /*42a0*/  LDL.LU.64 R228, [R1+0x4d8] ;  /* 0x0004d80001e47983 */ /* 0x000f280000300a00 */
[----:B------:R-:W4:Y:S04]  /*42b0*/  LDL.LU.64 R226, [R1+0x4d0] ;  /* 0x0004d00001e27983 */ /* 0x000f280000300a00 */
[----:B------:R-:W4:Y:S04]  /*42c0*/  LDL.LU.64 R224, [R1+0x4c8] ;  /* 0x0004c80001e07983 */ /* 0x000f280000300a00 */
[----:B------:R-:W4:Y:S04]  /*42d0*/  LDL.LU.64 R222, [R1+0x4c0] ;  /* 0x0004c00001de7983 */ /* 0x000f280000300a00 */
[----:B------:R-:W4:Y:S01]  /*42e0*/  LDL.LU.64 R220, [R1+0x4b8] ;  /* 0x0004b80001dc7983 */ /* 0x000f220000300a00 */
[----:B------:R-:W-:Y:S01]  /*42f0*/  UMOV UR28, UR4 ;  /* 0x00000004001c7c82 */ /* 0x000fe20008000000 */
[----:B------:R-:W-:Y:S01]  /*4300*/  UMOV UR29, UR5 ;  /* 0x00000005001d7c82 */ /* 0x000fe20008000000 */
[----:B------:R-:W-:-:S02]  /*4310*/  WARPGROUP.DEPBAR.LE gsb0, 0x0 ;  /* 0x00008000000079c5 */ /* 0x000fc40000010000 */
[----:B------:R-:W-:Y:S01]  /*4320*/  WARPGROUP.ARRIVE ;  /* 0x00000000000079c5 */ /* 0x000fe20000000000 */
        /* <DEDUP_REMOVED lines=17> */
[----:B------:R0:W-:Y:S04]  /*4440*/  STL.64 [R1], R72 ;  /* 0x0000004801007387 */ /* 0x0001e80000100a00 */
        /* <DEDUP_REMOVED lines=9> */
[----:B------:R-:W4:Y:S04]  /*44e0*/  LDL.LU.64 R76, [R1+0xd0] ;  /* 0x0000d000014c7983 */ /* 0x000f280000300a00 */
[----:B------:R-:W4:Y:S04]  /*44f0*/  LDL.LU.64 R78, [R1+0xd8] ;  /* 0x0000d800014e7983 */ /* 0x000f280000300a00 */
[----:B------:R-:W4:Y:S04]  /*4500*/  LDL.LU.64 R80, [R1+0xe0] ;  /* 0x0000e00001507983 */ /* 0x000f280000300a00 */
[----:B------:R-:W4:Y:S04]  /*4510*/  LDL.LU.64 R82, [R1+0xe8] ;  /* 0x0000e80001527983 */ /* 0x000f280000300a00 */
[----:B------:R-:W4:Y:S04]  /*4520*/  LDL.LU.64 R84, [R1+0xf0] ;  /* 0x0000f00001547983 */ /* 0x000f280000300a00 */
[----:B------:R-:W4:Y:S01]  /*4530*/  LDL.LU.64 R86, [R1+0xf8] ;  /* 0x0000f80001567983 */ /* 0x000f220000300a00 */
[----:B------:R-:W-:Y:S01]  /*4540*/  UIADD3 UR35, UR35, 0x300, URZ ;  /* 0x0000030023237890 */ /* 0x000fe2000fffe03f */
[----:B------:R-:W-:-:S02]  /*4550*/  WARPGROUP.DEPBAR.LE gsb0, 0x0 ;  /* 0x00008000000079c5 */ /* 0x000fc40000010000 */
[----:B------:R-:W-:Y:S01]  /*4560*/  WARPGROUP.ARRIVE ;  /* 0x00000000000079c5 */ /* 0x000fe20000000000 */
[----:B------:R-:W-:Y:S01]  /*4570*/  UMOV UR29, 0xc0000010 ;  /* 0xc0000010001d7882 */ /* 0x000fe20000000000 */
[----:B------:R-:W4:Y:S02]  /*4580*/  LDL.LU.64 R136, [R1+0x1c0] ;  /* 0x0001c00001887983 */ /* 0x000f240000300a00 */
[----:B------:R-:W-:Y:S02]  /*4590*/  UMOV UR28, UR35 ;  /* 0x00000023001c7c82 */ /* 0x000fe40008000000 */
[----:B------:R-:W-:Y:S01]  /*45a0*/  HGMMA.64x32x16.F32.BF16 R24, gdesc[UR28], R24, gsb0 ;  /* 0x006000001c1879f0 */ /* 0x000fe20008001818 */
        /* <DEDUP_REMOVED lines=17> */
[----:B------:R-:W-:-:S02]  /*46c0*/  WARPGROUP.DEPBAR.LE gsb0, 0x0 ;  /* 0x00008000000079c5 */ /* 0x000fc40000010000 */
[----:B--2---:R-:W-:-:S06]  /*46d0*/  WARPGROUP.ARRIVE ;  /* 0x00000000000079c5 */ /* 0x004fcc0000000000 */
        /* <DEDUP_REMOVED lines=31> */
[----:B------:R-:W-:Y:S04]  /*48d0*/  STL.64 [R1+0xe8], R82 ;  /* 0x0000e85201007387 */ /* 0x000fe80000100a00 */
[----:B------:R-:W-:Y:S04]  /*48e0*/  STL.64 [R1+0xf0], R84 ;  /* 0x0000f05401007387 */ /* 0x000fe80000100a00 */
[----:B------:R0:W-:Y:S04]  /*48f0*/  STL.64 [R1+0xf8], R86 ;  /* 0x0000f85601007387 */ /* 0x0001e80000100a00 */
[----:B0-----:R0:W5:Y:S04]  /*4900*/  LDL.LU.64 R86, [R1+0x4b0] ;  /* 0x0004b00001567983 */ /* 0x0011680000300a00 */
[----:B------:R0:W5:Y:S04]  /*4910*/  LDL.LU.64 R84, [R1+0x4a8] ;  /* 0x0004a80001547983 */ /* 0x0001680000300a00 */
[----:B------:R0:W5:Y:S04]  /*4920*/  LDL.LU.64 R82, [R1+0x4a0] ;  /* 0x0004a00001527983 */ /* 0x0001680000300a00 */
[----:B------:R0:W5:Y:S04]  /*4930*/  LDL.LU.64 R80, [R1+0x498] ;  /* 0x0004980001507983 */ /* 0x0001680000300a00 */
[----:B------:R0:W5:Y:S04]  /*4940*/  LDL.LU.64 R78, [R1+0x490] ;  /* 0x00049000014e7983 */ /* 0x0001680000300a00 */
[----:B------:R0:W5:Y:S04]  /*4950*/  LDL.LU.64 R76, [R1+0x488] ;  /* 0x00048800014c7983 */ /* 0x0001680000300a00 */
[----:B------:R0:W5:Y:S04]  /*4960*/  LDL.LU.64 R74, [R1+0x480] ;  /* 0x00048000014a7983 */ /* 0x0001680000300a00 */
[----:B------:R0:W5:Y:S04]  /*4970*/  LDL.LU.64 R72, [R1+0x478] ;  /* 0x0004780001487983 */ /* 0x0001680000300a00 */
[----:B------:R-:W-:Y:S04]  /*4980*/  STL.64 [R1+0x1c0], R136 ;  /* 0x0001c08801007387 */ /* 0x000fe80000100a00 */
[----:B------:R-:W-:Y:S04]  /*4990*/  STL.64 [R1+0x1c8], R138 ;  /* 0x0001c88a01007387 */ /* 0x000fe80000100a00 */
[----:B------:R-:W-:Y:S04]  /*49a0*/  STL.64 [R1+0x1d0], R140 ;  /* 0x0001d08c01007387 */ /* 0x000fe80000100a00 */
[----:B------:R-:W-:Y:S04]  /*49b0*/  STL.64 [R1+0x1d8], R142 ;  /* 0x0001d88e01007387 */ /* 0x000fe80000100a00 */
[----:B------:R-:W-:Y:S04]  /*49c0*/  STL.64 [R1+0x1e0], R144 ;  /* 0x0001e09001007387 */ /* 0x000fe80000100a00 */
[----:B------:R-:W-:Y:S04]  /*49d0*/  STL.64 [R1+0x1e8], R146 ;  /* 0x0001e89201007387 */ /* 0x000fe80000100a00 */
[----:B------:R-:W-:Y:S04]  /*49e0*/  STL.64 [R1+0x1f0], R148 ;  /* 0x0001f09401007387 */ /* 0x000fe80000100a00 */
[----:B------:R1:W-:Y:S01]  /*49f0*/  STL.64 [R1+0x1f8], R150 ;  /* 0x0001f89601007387 */ /* 0x0003e20000100a00 */
[----:B------:R-:W-:-:S03]  /*4a00*/  WARPGROUP.DEPBAR.LE gsb0, 0x0 ;  /* 0x00008000000079c5 */ /* 0x000fc60000010000 */
[----:B-1----:R0:W5:Y:S04]  /*4a10*/  LDL.LU.64 R150, [R1+0x470] ;  /* 0x0004700001967983 */ /* 0x0021680000300a00 */
        /* <DEDUP_REMOVED lines=15> */
[----:B-1----:R0:W5:Y:S04]  /*4b10*/  LDL.LU.64 R214, [R1+0x430] ;  /* 0x0004300001d67983 */ /* 0x0021680000300a00 */
        /* <DEDUP_REMOVED lines=8> */
[----:B------:R-:W-:Y:S01]  /*4ba0*/  BPT.TRAP 0x1 ;  /* 0x000000040000795c */ /* 0x000fe20000300000 */
.L_x_28:
[----:B------:R-:W2:Y:S04]  /*4bb0*/  LDL R5, [R1+0x3d8] ;  /* 0x0003d80001057983 */ /* 0x000ea80000100800 */
[----:B------:R-:W3:Y:S01]  /*4bc0*/  LDL R7, [R1+0x3dc] ;  /* 0x0003dc0001077983 */ /* 0x000ee20000100800 */
[----:B------:R-:W-:Y:S01]  /*4bd0*/  UISETP.GT.U32.AND UP0, UPT, UR38, 0x1, UPT ;  /* 0x000000012600788c */ /* 0x000fe2000bf04070 */
[----:B--2---:R-:W-:-:S13]  /*4be0*/  ISETP.NE.AND P1, PT, R5, RZ, PT ;  /* 0x000000ff0500720c */ /* 0x004fda0003f25270 */
[----:B------:R-:W-:-:S05]  /*4bf0*/  @P1 LEA R5, R0, UR42, 0x3 ;  /* 0x0000002a00051c11 */ /* 0x000fca000f8e18ff */
[----:B------:R-:W-:-:S05]  /*4c00*/  @P1 VIADD R5, R5, 0x48 ;  /* 0x0000004805051836 */ /* 0x000fca0000000000 */
[----:B---3--:R-:W-:-:S04]  /*4c10*/  @P1 PRMT R5, R7, 0x654, R5 ;  /* 0x0000065407051816 */ /* 0x008fc80000000005 */
[----:B------:R1:W-:Y:S01]  /*4c20*/  @P1 SYNCS.ARRIVE.TRANS64.RED.A1T0 RZ, [R5+URZ], RZ ;  /* 0x000000ff05ff19a7 */ /* 0x0003e2000810043f */
[----:B------:R-:W-:-:S13]  /*4c30*/  PLOP3.LUT P1, PT, PT, PT, UP0, 0x80, 0x0 ;  /* 0x000000000000781c */ /* 0x000fda0003f2f008 */
[----:B-1----:R-:W-:Y:S05]  /*4c40*/  @P1 BRA `(.L_x_29) ;  /* 0x0000000000041947 */ /* 0x002fea0003800000 */
[----:B------:R-:W-:Y:S01]  /*4c50*/  BPT.TRAP 0x1 ;  /* 0x000000040000795c */ /* 0x000fe20000300000 */
.L_x_29:
[----:B------:R-:W-:Y:S01]  /*4c60*/  UIADD3 UR34, UR34, 0x1, URZ ;  /* 0x0000000122227890 */ /* 0x000fe2000fffe03f */
[C---:B------:R-:W-:Y:S01]  /*4c70*/  ISETP.GT.AND P2, PT, R3.reuse, 0x1, PT ;  /* 0x000000010300780c */ /* 0x040fe20003f44270 */
[----:B------:R-:W-:Y:S02]  /*4c80*/  VIADD R0, R0, 0x1 ;  /* 0x0000000100007836 */ /* 0x000fe40000000000 */
[----:B------:R-:W-:Y:S01]  /*4c90*/  UISETP.NE.AND UP0, UPT, UR34, 0x9, UPT ;  /* 0x000000092200788c */ /* 0x000fe2000bf05270 */
[----:B------:R-:W-:Y:S02]  /*4ca0*/  VIADD R3, R3, 0xffffffff ;  /* 0xffffffff03037836 */ /* 0x000fe40000000000 */
[C---:B------:R-:W-:Y:S01]  /*4cb0*/  ISETP.NE.AND P1, PT, R0.reuse, 0x9, PT ;  /* 0x000000090000780c */ /* 0x040fe20003f25270 */
[----:B------:R-:W-:Y:S02]  /*4cc0*/  USEL UR4, URZ, 0x1, UP0 ;  /* 0x000000013f047887 */ /* 0x000fe40008000000 */
[----:B------:R-:W-:Y:S01]  /*4cd0*/  USEL UR34, UR34, URZ, UP0 ;  /* 0x0000003f22227287 */ /* 0x000fe20008000000 */
[----:B------:R-:W-:-:S03]  /*4ce0*/  SEL R0, R0, RZ, P1 ;  /* 0x000000ff00007207 */ /* 0x000fc60000800000 */
[----:B------:R-:W-:Y:S01]  /*4cf0*/  LOP3.LUT R4, R4, UR4, RZ, 0x3c, !PT ;  /* 0x0000000404047c12 */ /* 0x000fe2000f8e3cff */
[----:B------:R-:W-:Y:S07]  /*4d00*/  @P2 BRA `(.L_x_30) ;  /* 0xffffffdc00902947 */ /* 0x000fee000383ffff */
.L_x_23:
[----:B01----:R-:W0:Y:S02]  /*4d10*/  LDC R0, c[0x0][0x28c] ;  /* 0x0000a300ff007b82 */ /* 0x003e240000000800 */
[----:B0-----:R-:W-:-:S13]  /*4d20*/  ISETP.GE.AND P1, PT, R0, 0x1, PT ;  /* 0x000000010000780c */ /* 0x001fda0003f26270 */
[----:B------:R-:W-:Y:S05]  /*4d30*/  @!P1 BRA `(.L_x_31) ;  /* 0x0000000000449947 */ /* 0x000fea0003800000 */
[----:B------:R-:W-:Y:S05]  /*4d40*/  @!P0 BRA `(.L_x_32) ;  /* 0x0000000000048947 */ /* 0x000fea0003800000 */
[----:B------:R-:W-:Y:S01]  /*4d50*/  BPT.TRAP 0x1 ;  /* 0x000000040000795c */ /* 0x000fe20000300000 */
.L_x_32:
[----:B------:R-:W2:Y:S04]  /*4d60*/  LDL R0, [R1+0x3d8] ;  /* 0x0003d80001007983 */ /* 0x000ea80000100800 */
[----:B------:R-:W4:Y:S01]  /*4d70*/  LDL R3, [R1+0x3dc] ;  /* 0x0003dc0001037983 */ /* 0x000f220000100800 */
[----:B------:R-:W-:Y:S01]  /*4d80*/  UISETP.GT.U32.AND UP0, UPT, UR38, 0x1, UPT ;  /* 0x000000012600788c */ /* 0x000fe2000bf04070 */
[----:B--2---:R-:W-:-:S13]  /*4d90*/  ISETP.NE.AND P0, PT, R0, RZ, PT ;  /* 0x000000ff0000720c */ /* 0x004fda0003f05270 */
[----:B------:R-:W-:-:S04]  /*4da0*/  @P0 VIADD R6, R6, UR37 ;  /* 0x0000002506060c36 */ /* 0x000fc80008000000 */
[----:B---3--:R-:W-:-:S05]  /*4db0*/  @P0 IMAD.WIDE.U32 R4, R6, 0x38e38e39, RZ ;  /* 0x38e38e3906040825 */ /* 0x008fca00078e00ff */
[----:B------:R-:W-:-:S05]  /*4dc0*/  @P0 SHF.R.U32.HI R0, RZ, 0x1, R5 ;  /* 0x00000001ff000819 */ /* 0x000fca0000011605 */
[----:B------:R-:W-:-:S05]  /*4dd0*/  @P0 IMAD R0, R0, -0x9, R6 ;  /* 0xfffffff700000824 */ /* 0x000fca00078e0206 */
[----:B------:R-:W-:-:S05]  /*4de0*/  @P0 LEA R0, R0, UR42, 0x3 ;  /* 0x0000002a00000c11 */ /* 0x000fca000f8e18ff */
[----:B------:R-:W-:-:S05]  /*4df0*/  @P0 VIADD R0, R0, 0x48 ;  /* 0x0000004800000836 */ /* 0x000fca0000000000 */
[----:B----4-:R-:W-:-:S04]  /*4e00*/  @P0 PRMT R0, R3, 0x654, R0 ;  /* 0x0000065403000816 */ /* 0x010fc80000000000 */
[----:B------:R0:W-:Y:S01]  /*4e10*/  @P0 SYNCS.ARRIVE.TRANS64.RED.A1T0 RZ, [R0+URZ], RZ ;  /* 0x000000ff00ff09a7 */ /* 0x0001e2000810043f */
[----:B------:R-:W-:-:S13]  /*4e20*/  PLOP3.LUT P0, PT, PT, PT, UP0, 0x80, 0x0 ;  /* 0x000000000000781c */ /* 0x000fda0003f0f008 */
[----:B0-----:R-:W-:Y:S05]  /*4e30*/  @P0 BRA `(.L_x_31) ;  /* 0x0000000000040947 */ /* 0x001fea0003800000 */
[----:B------:R-:W-:Y:S01]  /*4e40*/  BPT.TRAP 0x1 ;  /* 0x000000040000795c */ /* 0x000fe20000300000 */
.L_x_31:
[----:B------:R-:W3:Y:S01]  /*4e50*/  S2R R6, SR_TID.X ;  /* 0x0000000000067919 */ /* 0x000ee20000002100 */
[----:B------:R-:W-:Y:S02]  /*4e60*/  UIMAD UR43, UR43, 0xe0, URZ ;  /* 0x000000e02b2b78a4 */ /* 0x000fe4000f8e023f */
[----:B------:R-:W-:Y:S01]  /*4e70*/  USHF.R.S32.HI UR10, URZ, 0x1f, UR40 ;  /* 0x0000001f3f0a7899 */ /* 0x000fe20008011428 */
[----:B------:R-:W-:Y:S01]  /*4e80*/  ULDC.64 UR8, c[0x0][0x5d0] ;  /* 0x0001740000087ab9 */ /* 0x000fe20000000a00 */
[----:B------:R-:W-:Y:S02]  /*4e90*/  UIMAD.WIDE UR6, UR44, 0x200, URZ ;  /* 0x000002002c0678a5 */ /* 0x000fe4000f8e023f */
[----:B------:R-:W-:Y:S01]  /*4ea0*/  IMAD.U32 R10, RZ, RZ, UR43 ;  /* 0x0000002bff0a7e24 */ /* 0x000fe2000f8e00ff */
[----:B------:R-:W-:Y:S02]  /*4eb0*/  UIMAD UR4, UR10, UR8, URZ ;  /* 0x000000080a0472a4 */ /* 0x000fe4000f8e023f */
[----:B------:R-:W-:-:S02]  /*4ec0*/  USHF.L.U32 UR44, UR44, 0x9, URZ ;  /* 0x000000092c2c7899 */ /* 0x000fc4000800063f */
[----:B------:R-:W-:Y:S02]  /*4ed0*/  UIMAD UR4, UR40, UR9, UR4 ;  /* 0x00000009280472a4 */ /* 0x000fe4000f8e0204 */
[----:B------:R-:W-:Y:S02]  /*4ee0*/  UIADD3 UR37, UR41, UR37, URZ ;  /* 0x0000002529257290 */ /* 0x000fe4000fffe03f */
[----:B------:R-:W-:Y:S02]  /*4ef0*/  UISETP.GE.U32.AND UP2, UPT, UR41, 0x9, UPT ;  /* 0x000000092900788c */ /* 0x000fe4000bf46070 */
[----:B------:R-:W-:-:S04]  /*4f00*/  UISETP.GT.U32.AND UP1, UPT, UR37, 0x8, UPT ;  /* 0x000000082500788c */ /* 0x000fc8000bf24070 */
[----:B------:R-:W-:Y:S01]  /*4f10*/  UISETP.LT.U32.AND UP1, UPT, UR41, 0x9, UP1 ;  /* 0x000000092900788c */ /* 0x000fe20008f21070 */
[--C-:B---3--:R-:W-:Y:S01]  /*4f20*/  SHF.R.U32.HI R4, RZ, 0x7, R6.reuse ;  /* 0x00000007ff047819 */ /* 0x108fe20000011606 */
[----:B------:R-:W-:Y:S01]  /*4f30*/  IMAD.SHL.U32 R11, R6, 0x2, RZ ;  /* 0x00000002060b7824 */ /* 0x000fe200078e00ff */
[----:B------:R-:W-:Y:S02]  /*4f40*/  SHF.R.U32.HI R0, RZ, 0x2, R6 ;  /* 0x00000002ff007819 */ /* 0x000fe40000011606 */
[----:B------:R-:W-:Y:S02]  /*4f50*/  LOP3.LUT R4, R4, 0x1, RZ, 0xc0, !PT ;  /* 0x0000000104047812 */ /* 0x000fe400078ec0ff */
[----:B------:R-:W-:Y:S02]  /*4f60*/  LOP3.LUT R5, R6, 0x60, RZ, 0xc0, !PT ;  /* 0x0000006006057812 */ /* 0x000fe400078ec0ff */
[----:B------:R-:W-:Y:S01]  /*4f70*/  LOP3.LUT R0, R0, 0x7, RZ, 0xc0, !PT ;  /* 0x0000000700007812 */ /* 0x000fe200078ec0ff */
[----:B------:R-:W-:Y:S01]  /*4f80*/  IMAD.SHL.U32 R3, R4, 0x40, RZ ;  /* 0x0000004004037824 */ /* 0x000fe200078e00ff */
[----:B------:R-:W-:-:S02]  /*4f90*/  SHF.R.U32.HI R5, RZ, 0x1, R5 ;  /* 0x00000001ff057819 */ /* 0x000fc40000011605 */
[----:B------:R-:W-:Y:S02]  /*4fa0*/  LOP3.LUT R10, R10, 0x6, R11, 0xf8, !PT ;  /* 0x000000060a0a7812 */ /* 0x000fe400078ef80b */
[--C-:B------:R-:W-:Y:S02]  /*4fb0*/  LOP3.LUT R3, R3, 0x40, R0.reuse, 0xe2, !PT ;  /* 0x0000004003037812 */ /* 0x100fe400078ee200 */
[----:B------:R-:W-:Y:S02]  /*4fc0*/  IADD3 R0, RZ, -R5, -R0 ;  /* 0x80000005ff007210 */ /* 0x000fe40007ffe800 */
[----:B------:R-:W-:Y:S02]  /*4fd0*/  SHF.R.S32.HI R11, RZ, 0x1f, R10 ;  /* 0x0000001fff0b7819 */ /* 0x000fe4000001140a */
[----:B------:R-:W-:Y:S01]  /*4fe0*/  LOP3.LUT R21, R3, UR6, R5, 0xfe, !PT ;  /* 0x0000000603157c12 */ /* 0x000fe2000f8efe05 */
[----:B------:R-:W-:Y:S02]  /*4ff0*/  IMAD R0, R4, -0x40, R0 ;  /* 0xffffffc004007824 */ /* 0x000fe400078e0200 */
[----:B------:R-:W-:Y:S01]  /*5000*/  IMAD.U32 R4, RZ, RZ, UR8 ;  /* 0x00000008ff047e24 */ /* 0x000fe2000f8e00ff */
[----:B------:R-:W-:Y:S01]  /*5010*/  ULDC UR8, c[0x0][0x284] ;  /* 0x0000a10000087ab9 */ /* 0x000fe20000000800 */
[----:B------:R0:W-:Y:S01]  /*5020*/  STL [R1+0x3e8], R21 ;  /* 0x0003e81501007387 */ /* 0x0001e20000100800 */
[----:B------:R-:W-:-:S02]  /*5030*/  IMAD.U32 R3, RZ, RZ, UR8 ;  /* 0x00000008ff037e24 */ /* 0x000fc4000f8e00ff */
[----:B------:R-:W-:-:S03]  /*5040*/  IMAD.WIDE.U32 R4, R4, UR40, R10 ;  /* 0x0000002804047c25 */ /* 0x000fc6000f8e000a */
[----:B------:R-:W-:Y:S01]  /*5050*/  IADD3 R0, R3, -UR44, R0 ;  /* 0x8000002c03007c10 */ /* 0x000fe2000fffe000 */
[----:B------:R-:W-:Y:S01]  /*5060*/  VIADD R5, R5, UR4 ;  /* 0x0000000405057c36 */ /* 0x000fe20008000000 */
[----:B------:R-:W-:Y:S01]  /*5070*/  ULDC UR4, c[0x0][0x288] ;  /* 0x0000a20000047ab9 */ /* 0x000fe20000000800 */
[----:B------:R-:W-:Y:S01]  /*5080*/  LOP3.LUT R3, R6, 0x3, RZ, 0xc0, !PT ;  /* 0x0000000306037812 */ /* 0x000fe200078ec0ff */
[----:B------:R-:W-:Y:S01]  /*5090*/  UISETP.GE.AND UP0, UPT, UR43, UR4, UPT ;  /* 0x000000042b00728c */ /* 0x000fe2000bf06270 */
[----:B------:R-:W-:-:S03]  /*50a0*/  IMAD.MOV.U32 R6, RZ, RZ, -0x2 ;  /* 0xfffffffeff067424 */ /* 0x000fc600078e00ff */
[----:B------:R-:W-:Y:S01]  /*50b0*/  UISETP.GE.OR UP0, UPT, UR44, UR8, UP0 ;  /* 0x000000082c00728c */ /* 0x000fe20008706670 */
[----:B------:R-:W-:Y:S01]  /*50c0*/  IMAD R3, R3, R6, UR4 ;  /* 0x0000000403037e24 */ /* 0x000fe2000f8e0206 */
[----:B------:R-:W-:Y:S02]  /*50d0*/  UIMAD.WIDE.U32 UR4, UR37, 0x38e38e39, URZ ;  /* 0x38e38e39250478a5 */ /* 0x000fe4000f8e003f */
[----:B------:R-:W-:Y:S01]  /*50e0*/  USEL UR8, URZ, 0x1, !UP1 ;  /* 0x000000013f087887 */ /* 0x000fe2000c800000 */
[----:B------:R-:W-:Y:S01]  /*50f0*/  VIADD R3, R3, -UR43 ;  /* 0x8000002b03037c36 */ /* 0x000fe20008000000 */
[----:B------:R-:W-:Y:S01]  /*5100*/  PLOP3.LUT P0, PT, PT, PT, UP0, 0x80, 0x0 ;  /* 0x000000000000781c */ /* 0x000fe20003f0f008 */
[----:B------:R-:W-:Y:S02]  /*5110*/  USHF.R.U32.HI UR4, URZ, 0x1, UR5 ;  /* 0x000000013f047899 */ /* 0x000fe40008011605 */
[----:B------:R-:W-:Y:S02]  /*5120*/  ULOP3.LUT UR36, UR36, UR8, URZ, 0x3c, !UPT ;  /* 0x0000000824247292 */ /* 0x000fe4000f8e3c3f */
[----:B------:R-:W-:-:S02]  /*5130*/  UIMAD UR37, UR4, -0x9, UR37 ;  /* 0xfffffff7042578a4 */ /* 0x000fc4000f8e0225 */
[----:B------:R-:W-:Y:S01]  /*5140*/  @UP2 ULOP3.LUT UR36, UR36, 0x1, UR4, 0x78, !UPT ;  /* 0x0000000124242892 */ /* 0x000fe2000f8e7804 */
[----:B------:R-:W-:-:S05]  /*5150*/  UMOV UR44, 0xffffffff ;  /* 0xffffffff002c7882 */ /* 0x000fca0000000000 */
[----:B0-----:R-:W-:Y:S06]  /*5160*/  @P0 BRA `(.L_x_33) ;  /* 0x000002e400dc0947 */ /* 0x001fec0003800000 */
[----:B-----5:R-:W-:Y:S01]  /*5170*/  FSETP.NEU.AND P1, PT, R16, RZ, PT ;  /* 0x000000ff1000720b */ /* 0x020fe20003f2d000 */
[----:B------:R-:W-:Y:S01]  /*5180*/  ULDC.64 UR8, c[0x0][0x5c8] ;  /* 0x0001720000087ab9 */ /* 0x000fe20000000a00 */
[----:B------:R-:W-:Y:S01]  /*5190*/  ISETP.GT.AND P5, PT, R3, RZ, PT ;  /* 0x000000ff0300720c */ /* 0x000fe20003fa4270 */
[----:B------:R-:W-:Y:S01]  /*51a0*/  UIMAD UR4, UR7, UR8, URZ ;  /* 0x00000008070472a4 */ /* 0x000fe2000f8e023f */
[----:B------:R-:W-:Y:S01]  /*51b0*/  IMAD.U32 R19, RZ, RZ, UR9 ;  /* 0x00000009ff137e24 */ /* 0x000fe2000f8e00ff */
[----:B------:R-:W-:Y:S01]  /*51c0*/  BSSY B0, `(.L_x_33) ;  /* 0x0002e71000007945 */ /* 0x000fe20003800000 */
[----:B------:R-:W-:Y:S01]  /*51d0*/  IMAD.WIDE.U32 R4, R21, UR8, R4 ;  /* 0x0000000815047c25 */ /* 0x000fe2000f8e0004 */
[----:B------:R-:W-:-:S03]  /*51e0*/  ISETP.GT.AND P0, PT, R0, RZ, P5 ;  /* 0x000000ff0000720c */ /* 0x000fc60002f04270 */
[----:B------:R-:W-:-:S04]  /*51f0*/  IMAD R19, R21, R19, UR4 ;  /* 0x0000000415137e24 */ /* 0x000fc8000f8e0213 */
[----:B------:R-:W-:Y:S01]  /*5200*/  IMAD.IADD R19, R5, 0x1, R19 ;  /* 0x0000000105137824 */ /* 0x000fe200078e0213 */
[----:B------:R-:W-:Y:S06]  /*5210*/  @!P1 BRA `(.L_x_34) ;  /* 0x0000025400a49947 */ /* 0x000fec0003800000 */
[----:B------:R-:W0:Y:S01]  /*5220*/  LDC.64 R6, c[0x0][0x5b8] ;  /* 0x00016e00ff067b82 */ /* 0x000e220000000a00 */
[----:B------:R-:W3:Y:S01]  /*5230*/  LDL.LU R20, [R1+0x380] ;  /* 0x0003800001147983 */ /* 0x000ee20000300800 */
[----:B------:R-:W-:-:S06]  /*5240*/  ULDC.64 UR4, c[0x0][0x5c0] ;  /* 0x0001700000047ab9 */ /* 0x000fcc0000000a00 */
[----:B------:R-:W1:Y:S01]  /*5250*/  LDC.64 R8, c[0x0][0x5b0] ;  /* 0x00016c00ff087b82 */ /* 0x000e620000000a00 */
[----:B0-----:R-:W-:Y:S01]  /*5260*/  IMAD.MOV.U32 R12, RZ, RZ, R7 ;  /* 0x000000ffff0c7224 */ /* 0x001fe200078e0007 */
[----:B------:R0:W-:Y:S01]  /*5270*/  STL [R1+0x3d0], R6 ;  /* 0x0003d00601007387 */ /* 0x0001e20000100800 */
[----:B------:R-:W-:-:S04]  /*5280*/  IMAD.MOV.U32 R23, RZ, RZ, R6 ;  /* 0x000000ffff177224 */ /* 0x000fc800078e0006 */
[C---:B------:R-:W-:Y:S02]  /*5290*/  IMAD R5, R23.reuse, UR10, RZ ;  /* 0x0000000a17057c24 */ /* 0x040fe4000f8e02ff */
[----:B------:R-:W-:Y:S01]  /*52a0*/  IMAD.WIDE.U32 R232, R23, UR40, R10 ;  /* 0x0000002817e87c25 */ /* 0x000fe2000f8e000a */
[----:B0-----:R-:W0:Y:S03]  /*52b0*/  LDC.64 R6, c[0x0][0x5a8] ;  /* 0x00016a00ff067b82 */ /* 0x001e260000000a00 */
[----:B------:R-:W-:Y:S02]  /*52c0*/  IMAD R22, R12, UR40, R5 ;  /* 0x000000280c167c24 */ /* 0x000fe4000f8e0205 */
[----:B-1----:R-:W-:Y:S02]  /*52d0*/  IMAD R18, R8, UR7, RZ ;  /* 0x0000000708127c24 */ /* 0x002fe4000f8e02ff */
[----:B------:R-:W-:Y:S01]  /*52e0*/  IMAD.IADD R235, R233, 0x1, R22 ;  /* 0x00000001e9eb7824 */ /* 0x000fe200078e0216 */
[----:B------:R-:W-:Y:S01]  /*52f0*/  STL [R1+0x3d4], R22 ;  /* 0x0003d41601007387 */ /* 0x000fe20000100800 */
[----:B------:R-:W-:-:S02]  /*5300*/  IMAD.MOV.U32 R234, RZ, RZ, R232 ;  /* 0x000000ffffea7224 */ /* 0x000fc400078e00e8 */
[C---:B------:R-:W-:Y:S01]  /*5310*/  IMAD R18, R21.reuse, R9, R18 ;  /* 0x0000000915127224 */ /* 0x040fe200078e0212 */
[----:B------:R-:W-:Y:S01]  /*5320*/  STL.64 [R1+0x3e0], R232 ;  /* 0x0003e0e801007387 */ /* 0x000fe20000100a00 */
[----:B------:R-:W-:Y:S01]  /*5330*/  IMAD.WIDE.U32 R12, R21, R8, R234 ;  /* 0x00000008150c7225 */ /* 0x000fe200078e00ea */
[----:B------:R-:W-:Y:S02]  /*5340*/  ISETP.GT.AND P2, PT, R3, 0x1, PT ;  /* 0x000000010300780c */ /* 0x000fe40003f44270 */
[----:B------:R-:W-:Y:S01]  /*5350*/  STL.64 [R1+0x3c8], R234 ;  /* 0x0003c8ea01007387 */ /* 0x000fe20000100a00 */
[----:B------:R-:W-:Y:S01]  /*5360*/  IMAD.IADD R5, R13, 0x1, R18 ;  /* 0x000000010d057824 */ /* 0x000fe200078e0212 */
[----:B0-----:R-:W-:-:S04]  /*5370*/  LEA R14, P1, R12, R6, 0x1 ;  /* 0x000000060c0e7211 */ /* 0x001fc800078208ff */
[----:B------:R-:W-:-:S05]  /*5380*/  LEA.HI.X R15, R12, R7, R5, 0x1, P1 ;  /* 0x000000070c0f7211 */ /* 0x000fca00008f0c05 */
[----:B------:R0:W5:Y:S01]  /*5390*/  @P0 LDG.E.LTC128B.U16 R12, desc[UR46][R14.64] ;  /* 0x0000002e0e0c0981 */ /* 0x000162000c1e1520 */
[----:B----4-:R-:W-:Y:S01]  /*53a0*/  LOP3.LUT R17, R17, 0xfffffffb, RZ, 0xc0, !PT ;  /* 0xfffffffb11117812 */ /* 0x010fe200078ec0ff */
[----:B------:R-:W-:Y:S03]  /*53b0*/  BSSY B1, `(.L_x_35) ;  /* 0x0000013000017945 */ /* 0x000fe60003800000 */
[----:B------:R-:W-:Y:S02]  /*53c0*/  @P2 LOP3.LUT R17, R17, 0x4, RZ, 0xfc, !PT ;  /* 0x0000000411112812 */ /* 0x000fe400078efcff */
[----:B0-----:R-:W-:-:S04]  /*53d0*/  LEA R14, P1, R4, UR4, 0x1 ;  /* 0x00000004040e7c11 */ /* 0x001fc8000f8208ff */
[----:B------:R-:W-:-:S05]  /*53e0*/  LEA.HI.X R15, R4, UR5, R19, 0x1, P1 ;  /* 0x00000005040f7c11 */ /* 0x000fca00088f0c13 */
[----:B------:R-:W-:Y:S01]  /*53f0*/  STL.64 [R1+0x3c0], R14 ;  /* 0x0003c00e01007387 */ /* 0x000fe20000100a00 */
[----:B-----5:R-:W-:-:S04]  /*5400*/  IMAD.U32 R5, R12, 0x10000, RZ ;  /* 0x000100000c057824 */ /* 0x020fc800078e00ff */
[----:B------:R-:W-:-:S04]  /*5410*/  FMUL R5, R5, R16 ;  /* 0x0000001005057220 */ /* 0x000fc80000400000 */
[----:B---3--:R-:W-:-:S05]  /*5420*/  FFMA R5, R20, R2, R5 ;  /* 0x0000000214057223 */ /* 0x008fca0000000005 */
[----:B------:R-:W-:-:S05]  /*5430*/  F2FP.BF16.F32.PACK_AB R4, RZ, R5 ;  /* 0x00000005ff04723e */ /* 0x000fca00000010ff */
[----:B------:R0:W-:Y:S02]  /*5440*/  @P0 STG.E.U16 desc[UR46][R14.64], R4 ;  /* 0x000000040e000986 */ /* 0x0001e4000c10152e */
[----:B0-----:R-:W-:-:S04]  /*5450*/  IMAD.WIDE.U32 R4, R21, R8, R10 ;  /* 0x0000000815047225 */ /* 0x001fc800078e000a */
[----:B------:R-:W-:Y:S02]  /*5460*/  IMAD.IADD R5, R18, 0x1, R5 ;  /* 0x0000000112057824 */ /* 0x000fe400078e0205 */
[----:B------:R-:W-:-:S04]  /*5470*/  IMAD.WIDE.U32 R4, R23, UR40, R4 ;  /* 0x0000002817047c25 */ /* 0x000fc8000f8e0004 */
[----:B------:R-:W-:Y:S01]  /*5480*/  IMAD.IADD R5, R22, 0x1, R5 ;  /* 0x0000000116057824 */ /* 0x000fe200078e0205 */
[----:B------:R-:W-:-:S04]  /*5490*/  LEA R236, P0, R4, R6, 0x1 ;  /* 0x0000000604ec7211 */ /* 0x000fc800078008ff */
[----:B------:R-:W-:Y:S02]  /*54a0*/  LEA.HI.X R237, R4, R7, R5, 0x1, P0 ;  /* 0x0000000704ed7211 */ /* 0x000fe400000f0c05 */
[----:B------:R-:W-:-:S13]  /*54b0*/  ISETP.GT.AND P0, PT, R0, RZ, P2 ;  /* 0x000000ff0000720c */ /* 0x000fda0001704270 */
[----:B------:R-:W-:Y:S05]  /*54c0*/  @!P0 BRA `(.L_x_36) ;  /* 0x0000000000048947 */ /* 0x000fea0003800000 */
[----:B------:R0:W5:Y:S02]  /*54d0*/  LDG.E.LTC128B.U16 R12, desc[UR46][R236.64+0x2] ;  /* 0x0000022eec0c7981 */ /* 0x000164000c1e1520 */
.L_x_36:
[----:B------:R-:W-:Y:S05]  /*54e0*/  BSYNC B1 ;  /* 0x0000000000017941 */ /* 0x000fea0003800000 */
.L_x_35:
[----:B------:R-:W3:Y:S01]  /*54f0*/  LDL.LU R5, [R1+0x384] ;  /* 0x0003840001057983 */ /* 0x000ee20000300800 */
[----:B-----5:R-:W-:-:S03]  /*5500*/  IMAD.U32 R4, R12, 0x10000, RZ ;  /* 0x000100000c047824 */ /* 0x020fc600078e00ff */
[----:B------:R-:W4:Y:S01]  /*5510*/  LDL R20, [R1+0x388] ;  /* 0x0003880001147983 */ /* 0x000f220000100800 */
[----:B------:R-:W-:-:S04]  /*5520*/  FMUL R4, R4, R16 ;  /* 0x0000001004047220 */ /* 0x000fc80000400000 */
[----:B---3--:R-:W-:Y:S01]  /*5530*/  FFMA R4, R5, R2, R4 ;  /* 0x0000000205047223 */ /* 0x008fe20000000004 */
[----:B------:R-:W-:Y:S01]  /*5540*/  @P0 IMAD.MOV.U32 R5, RZ, RZ, R15 ;  /* 0x000000ffff050224 */ /* 0x000fe200078e000f */
[----:B------:R-:W-:-:S03]  /*5550*/  SHF.L.U64.HI R15, R8, 0x3, R9 ;  /* 0x00000003080f7819 */ /* 0x000fc60000010209 */
[----:B------:R-:W-:-:S04]  /*5560*/  F2FP.BF16.F32.PACK_AB R4, RZ, R4 ;  /* 0x00000004ff04723e */ /* 0x000fc800000010ff */
[----:B------:R-:W-:Y:S01]  /*5570*/  PRMT R13, R4, 0x7610, R13 ;  /* 0x00007610040d7816 */ /* 0x000fe2000000000d */
[----:B------:R-:W-:Y:S02]  /*5580*/  @P0 IMAD.MOV.U32 R4, RZ, RZ, R14 ;  /* 0x000000ffff040224 */ /* 0x000fe400078e000e */
[----:B------:R-:W-:-:S03]  /*5590*/  IMAD.SHL.U32 R14, R8, 0x8, RZ ;  /* 0x00000008080e7824 */ /* 0x000fc600078e00ff */
[----:B------:R1:W-:Y:S01]  /*55a0*/  @P0 STG.E.U16 desc[UR46][R4.64+0x2], R13 ;  /* 0x0000020d04000986 */ /* 0x0003e2000c10152e */
[----:B------:R-:W-:-:S03]  /*55b0*/  ISETP.GT.AND P0, PT, R0, 0x8, P5 ;  /* 0x000000080000780c */ /* 0x000fc60002f04270 */
[----:B------:R3:W-:Y:S01]  /*55c0*/  STL.64 [R1+0x380], R14 ;  /* 0x0003800e01007387 */ /* 0x0007e20000100a00 */
[----:B-1----:R-:W-:-:S04]  /*55d0*/  IMAD.WIDE.U32 R4, R21, R8, R14 ;  /* 0x0000000815047225 */ /* 0x002fc800078e000e */
[----:B------:R-:W-:Y:S01]  /*55e0*/  IMAD.IADD R18, R18, 0x1, R5 ;  /* 0x0000000112127824 */ /* 0x000fe200078e0205 */
[----:B------:R-:W-:-:S05]  /*55f0*/  IADD3 R5, P1, R232, R4, RZ ;  /* 0x00000004e8057210 */ /* 0x000fca0007f3e0ff */
[----:B------:R-:W-:Y:S01]  /*5600*/  IMAD.X R13, R18, 0x1, R235, P1 ;  /* 0x00000001120d7824 */ /* 0x000fe200008e06eb */
[----:B---3--:R-:W-:-:S04]  /*5610*/  LEA R14, P1, R5, R6, 0x1 ;  /* 0x00000006050e7211 */ /* 0x008fc800078208ff */
[----:B------:R-:W-:-:S05]  /*5620*/  LEA.HI.X R15, R5, R7, R13, 0x1, P1 ;  /* 0x00000007050f7211 */ /* 0x000fca00008f0c0d */
[----:B------:R1:W3:Y:S01]  /*5630*/  @P0 LDG.E.LTC128B.U16 R12, desc[UR46][R14.64] ;  /* 0x0000002e0e0c0981 */ /* 0x0002e2000c1e1520 */
[----:B------:R-:W-:-:S05]  /*5640*/  IADD3 R4, P1, R10, R4, RZ ;  /* 0x000000040a047210 */ /* 0x000fca0007f3e0ff */
[----:B------:R-:W-:Y:S02]  /*5650*/  IMAD.X R5, R11, 0x1, R18, P1 ;  /* 0x000000010b057824 */ /* 0x000fe400008e0612 */
[----:B------:R-:W2:Y:S01]  /*5660*/  LDL.64 R18, [R1+0x3c0] ;  /* 0x0003c00001127983 */ /* 0x000ea20000100a00 */
[----:B------:R-:W-:Y:S01]  /*5670*/  IMAD.U32 R13, RZ, RZ, UR9 ;  /* 0x00000009ff0d7e24 */ /* 0x000fe2000f8e00ff */
[----:B------:R-:W-:Y:S01]  /*5680*/  ISETP.GT.AND P2, PT, R0, 0x8, P2 ;  /* 0x000000080000780c */ /* 0x000fe20001744270 */
[----:B------:R-:W-:Y:S01]  /*5690*/  IMAD.WIDE.U32 R4, R23, UR40, R4 ;  /* 0x0000002817047c25 */ /* 0x000fe2000f8e0004 */
[----:B------:R-:W-:Y:S03]  /*56a0*/  BSSY B1, `(.L_x_37) ;  /* 0x0000013000017945 */ /* 0x000fe60003800000 */
[----:B------:R-:W-:Y:S01]  /*56b0*/  IMAD.IADD R5, R22, 0x1, R5 ;  /* 0x0000000116057824 */ /* 0x000fe200078e0205 */
[----:B------:R-:W-:Y:S01]  /*56c0*/  LEA R232, P1, R4, R6, 0x1 ;  /* 0x0000000604e87211 */ /* 0x000fe200078208ff */
[----:B-1----:R-:W-:-:S03]  /*56d0*/  IMAD.U32 R14, RZ, RZ, UR8 ;  /* 0x00000008ff0e7e24 */ /* 0x002fc6000f8e00ff */
[----:B------:R-:W-:Y:S02]  /*56e0*/  LEA.HI.X R233, R4, R7, R5, 0x1, P1 ;  /* 0x0000000704e97211 */ /* 0x000fe400008f0c05 */
[----:B------:R-:W-:-:S05]  /*56f0*/  SHF.L.U64.HI R15, R14, 0x4, R13 ;  /* 0x000000040e0f7819 */ /* 0x000fca000001020d */
[----:B------:R1:W-:Y:S01]  /*5700*/  STL [R1+0x3ec], R15 ;  /* 0x0003ec0f01007387 */ /* 0x0003e20000100800 */
[----:B---3--:R-:W-:-:S04]  /*5710*/  IMAD.U32 R4, R12, 0x10000, RZ ;  /* 0x000100000c047824 */ /* 0x008fc800078e00ff */
[----:B------:R-:W-:-:S04]  /*5720*/  FMUL R4, R4, R16 ;  /* 0x0000001004047220 */ /* 0x000fc80000400000 */
[----:B----4-:R-:W-:Y:S01]  /*5730*/  FFMA R5, R20, R2, R4 ;  /* 0x0000000214057223 */ /* 0x010fe20000000004 */
[----:B------:R-:W-:-:S04]  /*5740*/  IMAD.U32 R4, RZ, RZ, UR8 ;  /* 0x00000008ff047e24 */ /* 0x000fc8000f8e00ff */
[----:B------:R-:W-:Y:S01]  /*5750*/  IMAD.SHL.U32 R20, R4, 0x10, RZ ;  /* 0x0000001004147824 */ /* 0x000fe200078e00ff */
[----:B------:R-:W-:-:S04]  /*5760*/  F2FP.BF16.F32.PACK_AB R5, RZ, R5 ;  /* 0x00000005ff05723e */ /* 0x000fc800000010ff */
[----:B--2---:R-:W-:Y:S02]  /*5770*/  IADD3 R4, P1, R20, R18, RZ ;  /* 0x0000001214047210 */ /* 0x004fe40007f3e0ff */
[----:B------:R-:W-:-:S03]  /*5780*/  PRMT R13, R5, 0x7610, R13 ;  /* 0x00007610050d7816 */ /* 0x000fc6000000000d */
[----:B------:R-:W-:-:S05]  /*5790*/  IMAD.X R5, R15, 0x1, R19, P1 ;  /* 0x000000010f057824 */ /* 0x000fca00008e0613 */
[----:B------:R1:W-:Y:S01]  /*57a0*/  @P0 STG.E.U16 desc[UR46][R4.64], R13 ;  /* 0x0000000d04000986 */ /* 0x0003e2000c10152e */
[----:B------:R-:W-:Y:S05]  /*57b0*/  @!P2 BRA `(.L_x_38) ;  /* 0x000000000004a947 */ /* 0x000fea0003800000 */
[----:B------:R2:W5:Y:S02]  /*57c0*/  LDG.E.LTC128B.U16 R12, desc[UR46][R232.64+0x2] ;  /* 0x0000022ee80c7981 */ /* 0x000564000c1e1520 */
.L_x_38:
[----:B------:R-:W-:Y:S05]  /*57d0*/  BSYNC B1 ;  /* 0x0000000000017941 */ /* 0x000fea0003800000 */
.L_x_37:
[----:B------:R-:W3:Y:S01]  /*57e0*/  LDL.LU R14, [R1+0x38c] ;  /* 0x00038c00010e7983 */ /* 0x000ee20000300800 */
[----:B-1---5:R-:W-:Y:S01]  /*57f0*/  IMAD.U32 R13, R12, 0x10000, RZ ;  /* 0x000100000c0d7824 */ /* 0x022fe200078e00ff */
[----:B------:R-:W-:Y:S01]  /*5800*/  ISETP.GT.AND P3, PT, R3, 0x8, PT ;  /* 0x000000080300780c */ /* 0x000fe20003f64270 */
[----:B------:R-:W-:Y:S01]  /*5810*/  BSSY B1, `(.L_x_39) ;  /* 0x000000a000017945 */ /* 0x000fe20003800000 */
[----:B------:R-:W-:Y:S01]  /*5820*/  LOP3.LUT R17, R17, 0xfffffffd, RZ, 0xc0, !PT ;  /* 0xfffffffd11117812 */ /* 0x000fe200078ec0ff */
[----:B------:R-:W-:Y:S01]  /*5830*/  FMUL R13, R13, R16 ;  /* 0x000000100d0d7220 */ /* 0x000fe20000400000 */
[----:B------:R-:W-:-:S09]  /*5840*/  ISETP.GT.AND P0, PT, R0, RZ, P3 ;  /* 0x000000ff0000720c */ /* 0x000fd20001f04270 */
[----:B------:R-:W-:Y:S01]  /*5850*/  @P3 LOP3.LUT R17, R17, 0x2, RZ, 0xfc, !PT ;  /* 0x0000000211113812 */ /* 0x000fe200078efcff */
[----:B---3--:R-:W-:-:S05]  /*5860*/  FFMA R13, R14, R2, R13 ;  /* 0x000000020e0d7223 */ /* 0x008fca000000000d */
[----:B------:R-:W-:-:S05]  /*5870*/  F2FP.BF16.F32.PACK_AB R13, RZ, R13 ;  /* 0x0000000dff0d723e */ /* 0x000fca00000010ff */
[----:B------:R1:W-:Y:S01]  /*5880*/  @P2 STG.E.U16 desc[UR46][R4.64+0x2], R13 ;  /* 0x0000020d04002986 */ /* 0x0003e2000c10152e */
[----:B------:R-:W-:Y:S05]  /*5890*/  @!P0 BRA `(.L_x_40) ;  /* 0x0000000000048947 */ /* 0x000fea0003800000 */
[----:B------:R3:W5:Y:S02]  /*58a0*/  LDG.E.LTC128B.U16 R12, desc[UR46][R236.64+0x10] ;  /* 0x0000102eec0c7981 */ /* 0x000764000c1e1520 */
.L_x_40:
[----:B------:R-:W-:Y:S05]  /*58b0*/  BSYNC B1 ;  /* 0x0000000000017941 */ /* 0x000fea0003800000 */
.L_x_39:
[----:B------:R-:W4:Y:S01]  /*58c0*/  LDL.LU R14, [R1+0x390] ;  /* 0x00039000010e7983 */ /* 0x000f220000300800 */
[----:B-1---5:R-:W-:Y:S01]  /*58d0*/  IMAD.U32 R13, R12, 0x10000, RZ ;  /* 0x000100000c0d7824 */ /* 0x022fe200078e00ff */
[----:B------:R-:W-:Y:S01]  /*58e0*/  ISETP.GT.AND P6, PT, R3, 0x9, PT ;  /* 0x000000090300780c */ /* 0x000fe20003fc4270 */
[----:B------:R-:W-:Y:S01]  /*58f0*/  @P0 IMAD.MOV.U32 R15, RZ, RZ, R19 ;  /* 0x000000ffff0f0224 */ /* 0x000fe200078e0013 */
[----:B------:R-:W-:Y:S01]  /*5900*/  LOP3.LUT R17, R17, 0xfffffffe, RZ, 0xc0, !PT ;  /* 0xfffffffe11117812 */ /* 0x000fe200078ec0ff */
[----:B------:R-:W-:Y:S01]  /*5910*/  FMUL R13, R13, R16 ;  /* 0x000000100d0d7220 */ /* 0x000fe20000400000 */
[----:B------:R-:W-:Y:S01]  /*5920*/  ISETP.GT.AND P1, PT, R0, RZ, P6 ;  /* 0x000000ff0000720c */ /* 0x000fe20003724270 */
[----:B------:R-:W-:Y:S08]  /*5930*/  BSSY B1, `(.L_x_41) ;  /* 0x0000008000017945 */ /* 0x000ff00003800000 */
[----:B------:R-:W-:Y:S01]  /*5940*/  @P6 LOP3.LUT R17, R17, 0x1, RZ, 0xfc, !PT ;  /* 0x0000000111116812 */ /* 0x000fe200078efcff */
[----:B----4-:R-:W-:Y:S01]  /*5950*/  FFMA R13, R14, R2, R13 ;  /* 0x000000020e0d7223 */ /* 0x010fe2000000000d */
[----:B------:R-:W-:-:S04]  /*5960*/  @P0 IMAD.MOV.U32 R14, RZ, RZ, R18 ;  /* 0x000000ffff0e0224 */ /* 0x000fc800078e0012 */
[----:B------:R-:W-:-:S05]  /*5970*/  F2FP.BF16.F32.PACK_AB R13, RZ, R13 ;  /* 0x0000000dff0d723e */ /* 0x000fca00000010ff */
[----:B------:R1:W-:Y:S01]  /*5980*/  @P0 STG.E.U16 desc[UR46][R14.64+0x10], R13 ;  /* 0x0000100d0e000986 */ /* 0x0003e2000c10152e */
[----:B------:R-:W-:Y:S05]  /*5990*/  @!P1 BRA `(.L_x_42) ;  /* 0x0000000000049947 */ /* 0x000fea0003800000 */
[----:B------:R4:W5:Y:S02]  /*59a0*/  LDG.E.LTC128B.U16 R12, desc[UR46][R236.64+0x12] ;  /* 0x0000122eec0c7981 */ /* 0x000964000c1e1520 */
.L_x_42:
[----:B------:R-:W-:Y:S05]  /*59b0*/  BSYNC B1 ;  /* 0x0000000000017941 */ /* 0x000fea0003800000 */
.L_x_41:
[----:B-1----:R-:W2:Y:S01]  /*59c0*/  LDL.LU R14, [R1+0x394] ;  /* 0x00039400010e7983 */ /* 0x002ea20000300800 */
[----:B-----5:R-:W-:Y:S01]  /*59d0*/  IMAD.U32 R13, R12, 0x10000, RZ ;  /* 0x000100000c0d7824 */ /* 0x020fe200078e00ff */
[----:B------:R-:W-:Y:S01]  /*59e0*/  ISETP.GT.AND P2, PT, R0, 0x8, P3 ;  /* 0x000000080000780c */ /* 0x000fe20001f44270 */
[----:B------:R-:W-:Y:S01]  /*59f0*/  @P1 IMAD.MOV.U32 R15, RZ, RZ, R19 ;  /* 0x000000ffff0f1224 */ /* 0x000fe200078e0013 */
[----:B------:R-:W-:Y:S01]  /*5a00*/  BSSY B1, `(.L_x_43) ;  /* 0x0000008000017945 */ /* 0x000fe20003800000 */
[----:B------:R-:W-:-:S04]  /*5a10*/  FMUL R13, R13, R16 ;  /* 0x000000100d0d7220 */ /* 0x000fc80000400000 */
[----:B--2---:R-:W-:Y:S01]  /*5a20*/  FFMA R13, R14, R2, R13 ;  /* 0x000000020e0d7223 */ /* 0x004fe2000000000d */
[----:B------:R-:W-:-:S04]  /*5a30*/  @P1 IMAD.MOV.U32 R14, RZ, RZ, R18 ;  /* 0x000000ffff0e1224 */ /* 0x000fc800078e0012 */
[----:B------:R-:W-:-:S05]  /*5a40*/  F2FP.BF16.F32.PACK_AB R13, RZ, R13 ;  /* 0x0000000dff0d723e */ /* 0x000fca00000010ff */
[----:B------:R1:W-:Y:S01]  /*5a50*/  @P1 STG.E.U16 desc[UR46][R14.64+0x12], R13 ;  /* 0x0000120d0e001986 */ /* 0x0003e2000c10152e */
[----:B------:R-:W-:Y:S05]  /*5a60*/  @!P2 BRA `(.L_x_44) ;  /* 0x000000000004a947 */ /* 0x000fea0003800000 */
[----:B------:R2:W5:Y:S02]  /*5a70*/  LDG.E.LTC128B.U16 R12, desc[UR46][R232.64+0x10] ;  /* 0x0000102ee80c7981 */ /* 0x000564000c1e1520 */
.L_x_44:
[----:B------:R-:W-:Y:S05]  /*5a80*/  BSYNC B1 ;  /* 0x0000000000017941 */ /* 0x000fea0003800000 */
.L_x_43:
[----:B-1----:R-:W3:Y:S01]  /*5a90*/  LDL.LU R14, [R1+0x398] ;  /* 0x00039800010e7983 */ /* 0x002ee20000300800 */
[----:B-----5:R-:W-:Y:S01]  /*5aa0*/  IMAD.U32 R13, R12, 0x10000, RZ ;  /* 0x000100000c0d7824 */ /* 0x020fe200078e00ff */
[----:B------:R-:W-:Y:S01]  /*5ab0*/  ISETP.GT.AND P0, PT, R0, 0x8, P6 ;  /* 0x000000080000780c */ /* 0x000fe20003704270 */
[----:B------:R-:W-:Y:S02]  /*5ac0*/  BSSY B1, `(.L_x_45) ;  /* 0x0000007000017945 */ /* 0x000fe40003800000 */
[----:B------:R-:W-:-:S04]  /*5ad0*/  FMUL R13, R13, R16 ;  /* 0x000000100d0d7220 */ /* 0x000fc80000400000 */
[----:B---3--:R-:W-:-:S05]  /*5ae0*/  FFMA R13, R14, R2, R13 ;  /* 0x000000020e0d7223 */ /* 0x008fca000000000d */
[----:B------:R-:W-:-:S05]  /*5af0*/  F2FP.BF16.F32.PACK_AB R13, RZ, R13 ;  /* 0x0000000dff0d723e */ /* 0x000fca00000010ff */
[----:B------:R1:W-:Y:S01]  /*5b00*/  @P2 STG.E.U16 desc[UR46][R4.64+0x10], R13 ;  /* 0x0000100d04002986 */ /* 0x0003e2000c10152e */
[----:B------:R-:W-:Y:S05]  /*5b10*/  @!P0 BRA `(.L_x_46) ;  /* 0x0000000000048947 */ /* 0x000fea0003800000 */
[----:B------:R3:W5:Y:S02]  /*5b20*/  LDG.E.LTC128B.U16 R12, desc[UR46][R232.64+0x12] ;  /* 0x0000122ee80c7981 */ /* 0x000764000c1e1520 */
.L_x_46:
[----:B------:R-:W-:Y:S05]  /*5b30*/  BSYNC B1 ;  /* 0x0000000000017941 */ /* 0x000fea0003800000 */
.L_x_45:
[----:B------:R-:W2:Y:S01]  /*5b40*/  LDL.LU R14, [R1+0x39c] ;  /* 0x00039c00010e7983 */ /* 0x000ea20000300800 */
[----:B-1---5:R-:W-:Y:S01]  /*5b50*/  IMAD.U32 R13, R12, 0x10000, RZ ;  /* 0x000100000c0d7824 */ /* 0x022fe200078e00ff */
[----:B------:R-:W-:Y:S01]  /*5b60*/  ISETP.GT.AND P3, PT, R3, 0x10, PT ;  /* 0x000000100300780c */ /* 0x000fe20003f64270 */
[----:B------:R-:W-:Y:S02]  /*5b70*/  BSSY B1, `(.L_x_47) ;  /* 0x0000008000017945 */ /* 0x000fe40003800000 */
[----:B------:R-:W-:Y:S01]  /*5b80*/  FMUL R13, R13, R16 ;  /* 0x000000100d0d7220 */ /* 0x000fe20000400000 */
[----:B------:R-:W-:-:S03]  /*5b90*/  ISETP.GT.AND P1, PT, R0, RZ, P3 ;  /* 0x000000ff0000720c */ /* 0x000fc60001f24270 */
[----:B--2---:R-:W-:-:S05]  /*5ba0*/  FFMA R13, R14, R2, R13 ;  /* 0x000000020e0d7223 */ /* 0x004fca000000000d */
[----:B------:R-:W-:-:S05]  /*5bb0*/  F2FP.BF16.F32.PACK_AB R13, RZ, R13 ;  /* 0x0000000dff0d723e */ /* 0x000fca00000010ff */
[----:B------:R1:W-:Y:S01]  /*5bc0*/  @P0 STG.E.U16 desc[UR46][R4.64+0x12], R13 ;  /* 0x0000120d04000986 */ /* 0x0003e2000c10152e */
[----:B------:R-:W-:Y:S05]  /*5bd0*/  @!P1 BRA `(.L_x_48) ;  /* 0x0000000000049947 */ /* 0x000fea0003800000 */
[----:B------:R2:W5:Y:S02]  /*5be0*/  LDG.E.LTC128B.U16 R12, desc[UR46][R236.64+0x20] ;  /* 0x0000202eec0c7981 */ /* 0x000564000c1e1520 */
.L_x_48:
[----:B------:R-:W-:Y:S05]  /*5bf0*/  BSYNC B1 ;  /* 0x0000000000017941 */ /* 0x000fea0003800000 */
.L_x_47:
[----:B------:R-:W3:Y:S01]  /*5c00*/  LDL.LU R14, [R1+0x3a0] ;  /* 0x0003a000010e7983 */ /* 0x000ee20000300800 */
[----:B-1---5:R-:W-:Y:S01]  /*5c10*/  IMAD.U32 R13, R12, 0x10000, RZ ;  /* 0x000100000c0d7824 */ /* 0x022fe200078e00ff */
[----:B------:R-:W-:Y:S01]  /*5c20*/  ISETP.GT.AND P2, PT, R3, 0x11, PT ;  /* 0x000000110300780c */ /* 0x000fe20003f44270 */
[----:B------:R-:W-:Y:S01]  /*5c30*/  @P1 IMAD.MOV.U32 R15, RZ, RZ, R19 ;  /* 0x000000ffff0f1224 */ /* 0x000fe200078e0013 */
[----:B------:R-:W-:Y:S01]  /*5c40*/  BSSY B1, `(.L_x_49) ;  /* 0x0000009000017945 */ /* 0x000fe20003800000 */
[----:B------:R-:W-:Y:S01]  /*5c50*/  FMUL R13, R13, R16 ;  /* 0x000000100d0d7220 */ /* 0x000fe20000400000 */
[----:B------:R-:W-:-:S03]  /*5c60*/  ISETP.GT.AND P0, PT, R0, RZ, P2 ;  /* 0x000000ff0000720c */ /* 0x000fc60001704270 */
[----:B---3--:R-:W-:Y:S01]  /*5c70*/  FFMA R13, R14, R2, R13 ;  /* 0x000000020e0d7223 */ /* 0x008fe2000000000d */
[----:B------:R-:W-:-:S04]  /*5c80*/  @P1 IMAD.MOV.U32 R14, RZ, RZ, R18 ;  /* 0x000000ffff0e1224 */ /* 0x000fc800078e0012 */
[----:B------:R-:W-:-:S05]  /*5c90*/  F2FP.BF16.F32.PACK_AB R13, RZ, R13 ;  /* 0x0000000dff0d723e */ /* 0x000fca00000010ff */
[----:B------:R1:W-:Y:S01]  /*5ca0*/  @P1 STG.E.U16 desc[UR46][R14.64+0x20], R13 ;  /* 0x0000200d0e001986 */ /* 0x0003e2000c10152e */
[----:B------:R-:W-:Y:S05]  /*5cb0*/  @!P0 BRA `(.L_x_50) ;  /* 0x0000000000048947 */ /* 0x000fea0003800000 */
[----:B------:R3:W5:Y:S02]  /*5cc0*/  LDG.E.LTC128B.U16 R12, desc[UR46][R236.64+0x22] ;  /* 0x0000222eec0c7981 */ /* 0x000764000c1e1520 */
.L_x_50:
[----:B------:R-:W-:Y:S05]  /*5cd0*/  BSYNC B1 ;  /* 0x0000000000017941 */ /* 0x000fea0003800000 */
.L_x_49:
[----:B-1----:R-:W2:Y:S01]  /*5ce0*/  LDL.LU R14, [R1+0x3a4] ;  /* 0x0003a400010e7983 */ /* 0x002ea20000300800 */
[----:B-----5:R-:W-:Y:S01]  /*5cf0*/  IMAD.U32 R13, R12, 0x10000, RZ ;  /* 0x000100000c0d7824 */ /* 0x020fe200078e00ff */
[----:B------:R-:W-:Y:S01]  /*5d00*/  BSSY B1, `(.L_x_51) ;  /* 0x000000a000017945 */ /* 0x000fe20003800000 */
[----:B------:R-:W-:Y:S02]  /*5d10*/  @P0 IMAD.MOV.U32 R15, RZ, RZ, R19 ;  /* 0x000000ffff0f0224 */ /* 0x000fe400078e0013 */
[----:B------:R-:W-:-:S04]  /*5d20*/  FMUL R13, R13, R16 ;  /* 0x000000100d0d7220 */ /* 0x000fc80000400000 */
[----:B--2---:R-:W-:Y:S01]  /*5d30*/  FFMA R13, R14, R2, R13 ;  /* 0x000000020e0d7223 */ /* 0x004fe2000000000d */
[----:B------:R-:W-:-:S04]  /*5d40*/  @P0 IMAD.MOV.U32 R14, RZ, RZ, R18 ;  /* 0x000000ffff0e0224 */ /* 0x000fc800078e0012 */
[----:B------:R-:W-:-:S05]  /*5d50*/  F2FP.BF16.F32.PACK_AB R13, RZ, R13 ;  /* 0x0000000dff0d723e */ /* 0x000fca00000010ff */
[----:B------:R1:W-:Y:S01]  /*5d60*/  @P0 STG.E.U16 desc[UR46][R14.64+0x22], R13 ;  /* 0x0000220d0e000986 */ /* 0x0003e2000c10152e */
[----:B------:R-:W-:-:S13]  /*5d70*/  ISETP.GT.AND P0, PT, R0, 0x8, P3 ;  /* 0x000000080000780c */ /* 0x000fda0001f04270 */
[----:B-1----:R-:W-:Y:S05]  /*5d80*/  @!P0 BRA `(.L_x_52) ;  /* 0x0000000000048947 */ /* 0x002fea0003800000 */
[----:B------:R1:W5:Y:S02]  /*5d90*/  LDG.E.LTC128B.U16 R12, desc[UR46][R232.64+0x20] ;  /* 0x0000202ee80c7981 */ /* 0x000364000c1e1520 */
.L_x_52:
[----:B------:R-:W-:Y:S05]  /*5da0*/  BSYNC B1 ;  /* 0x0000000000017941 */ /* 0x000fea0003800000 */
.L_x_51:
[----:B------:R-:W2:Y:S01]  /*5db0*/  LDL.LU R14, [R1+0x3a8] ;  /* 0x0003a800010e7983 */ /* 0x000ea20000300800 */
[----:B-----5:R-:W-:Y:S01]  /*5dc0*/  IMAD.U32 R13, R12, 0x10000, RZ ;  /* 0x000100000c0d7824 */ /* 0x020fe200078e00ff */
[----:B------:R-:W-:Y:S03]  /*5dd0*/  BSSY B1, `(.L_x_53) ;  /* 0x0000008000017945 */ /* 0x000fe60003800000 */
[----:B------:R-:W-:-:S04]  /*5de0*/  FMUL R13, R13, R16 ;  /* 0x000000100d0d7220 */ /* 0x000fc80000400000 */
[----:B--2---:R-:W-:-:S05]  /*5df0*/  FFMA R13, R14, R2, R13 ;  /* 0x000000020e0d7223 */ /* 0x004fca000000000d */
[----:B------:R-:W-:-:S05]  /*5e00*/  F2FP.BF16.F32.PACK_AB R13, RZ, R13 ;  /* 0x0000000dff0d723e */ /* 0x000fca00000010ff */
[----:B------:R2:W-:Y:S01]  /*5e10*/  @P0 STG.E.U16 desc[UR46][R4.64+0x20], R13 ;  /* 0x0000200d04000986 */ /* 0x0005e2000c10152e */
[----:B------:R-:W-:-:S13]  /*5e20*/  ISETP.GT.AND P0, PT, R0, 0x8, P2 ;  /* 0x000000080000780c */ /* 0x000fda0001704270 */
[----:B--2---:R-:W-:Y:S05]  /*5e30*/  @!P0 BRA `(.L_x_54) ;  /* 0x0000000000048947 */ /* 0x004fea0003800000 */
[----:B------:R2:W5:Y:S02]  /*5e40*/  LDG.E.LTC128B.U16 R12, desc[UR46][R232.64+0x22] ;  /* 0x0000222ee80c7981 */ /* 0x000564000c1e1520 */
.L_x_54:
[----:B------:R-:W-:Y:S05]  /*5e50*/  BSYNC B1 ;  /* 0x0000000000017941 */ /* 0x000fea0003800000 */
.L_x_53:
[----:B------:R-:W3:Y:S01]  /*5e60*/  LDL.LU R14, [R1+0x3ac] ;  /* 0x0003ac00010e7983 */ /* 0x000ee20000300800 */
[----:B-----5:R-:W-:Y:S01]  /*5e70*/  IMAD.U32 R13, R12, 0x10000, RZ ;  /* 0x000100000c0d7824 */ /* 0x020fe200078e00ff */
[----:B------:R-:W-:Y:S01]  /*5e80*/  ISETP.GT.AND P1, PT, R3, 0x18, PT ;  /* 0x000000180300780c */ /* 0x000fe20003f24270 */
[----:B------:R-:W-:Y:S02]  /*5e90*/  BSSY B1, `(.L_x_55) ;  /* 0x0000008000017945 */ /* 0x000fe40003800000 */
[----:B------:R-:W-:-:S04]  /*5ea0*/  FMUL R13, R13, R16 ;  /* 0x000000100d0d7220 */ /* 0x000fc80000400000 */
[----:B---3--:R-:W-:-:S05]  /*5eb0*/  FFMA R13, R14, R2, R13 ;  /* 0x000000020e0d7223 */ /* 0x008fca000000000d */
[----:B------:R-:W-:-:S05]  /*5ec0*/  F2FP.BF16.F32.PACK_AB R13, RZ, R13 ;  /* 0x0000000dff0d723e */ /* 0x000fca00000010ff */
[----:B------:R3:W-:Y:S01]  /*5ed0*/  @P0 STG.E.U16 desc[UR46][R4.64+0x22], R13 ;  /* 0x0000220d04000986 */ /* 0x0007e2000c10152e */
[----:B------:R-:W-:-:S13]  /*5ee0*/  ISETP.GT.AND P0, PT, R0, RZ, P1 ;  /* 0x000000ff0000720c */ /* 0x000fda0000f04270 */
[----:B---3--:R-:W-:Y:S05]  /*5ef0*/  @!P0 BRA `(.L_x_56) ;  /* 0x0000000000048947 */ /* 0x008fea0003800000 */
[----:B------:R3:W5:Y:S02]  /*5f00*/  LDG.E.LTC128B.U16 R12, desc[UR46][R236.64+0x30] ;  /* 0x0000302eec0c7981 */ /* 0x000764000c1e1520 */
.L_x_56:
[----:B------:R-:W-:Y:S05]  /*5f10*/  BSYNC B1 ;  /* 0x0000000000017941 */ /* 0x000fea0003800000 */
.L_x_55:
[----:B------:R-:W2:Y:S01]  /*5f20*/  LDL.LU R14, [R1+0x3b0] ;  /* 0x0003b000010e7983 */ /* 0x000ea20000300800 */
        /* <DEDUP_REMOVED lines=8> */
[----:B------:R-:W-:-:S04]  /*5fb0*/  ISETP.GT.AND P0, PT, R3, 0x19, PT ;  /* 0x000000190300780c */ /* 0x000fc80003f04270 */
[----:B------:R-:W-:-:S13]  /*5fc0*/  ISETP.GT.AND P4, PT, R0, RZ, P0 ;  /* 0x000000ff0000720c */ /* 0x000fda0000784270 */
[----:B--2---:R-:W-:Y:S05]  /*5fd0*/  @!P4 BRA `(.L_x_58) ;  /* 0x000000000004c947 */ /* 0x004fea0003800000 */
[----:B------:R2:W5:Y:S02]  /*5fe0*/  LDG.E.LTC128B.U16 R12, desc[UR46][R236.64+0x32] ;  /* 0x0000322eec0c7981 */ /* 0x000564000c1e1520 */
.L_x_58:
[----:B------:R-:W-:Y:S05]  /*5ff0*/  BSYNC B1 ;  /* 0x0000000000017941 */ /* 0x000fea0003800000 */
.L_x_57:
[----:B------:R-:W3:Y:S01]  /*6000*/  LDL.LU R14, [R1+0x3b4] ;  /* 0x0003b400010e7983 */ /* 0x000ee20000300800 */
[----:B-----5:R-:W-:Y:S01]  /*6010*/  IMAD.U32 R13, R12, 0x10000, RZ ;  /* 0x000100000c0d7824 */ /* 0x020fe200078e00ff */
[----:B------:R-:W-:Y:S01]  /*6020*/  BSSY B1, `(.L_x_59) ;  /* 0x000000a000017945 */ /* 0x000fe20003800000 */
[----:B------:R-:W-:Y:S02]  /*6030*/  @P4 IMAD.MOV.U32 R15, RZ, RZ, R19 ;  /* 0x000000ffff0f4224 */ /* 0x000fe400078e0013 */
[----:B------:R-:W-:-:S04]  /*6040*/  FMUL R13, R13, R16 ;  /* 0x000000100d0d7220 */ /* 0x000fc80000400000 */
[----:B---3--:R-:W-:Y:S01]  /*6050*/  FFMA R13, R14, R2, R13 ;  /* 0x000000020e0d7223 */ /* 0x008fe2000000000d */
[----:B------:R-:W-:-:S04]  /*6060*/  @P4 IMAD.MOV.U32 R14, RZ, RZ, R18 ;  /* 0x000000ffff0e4224 */ /* 0x000fc800078e0012 */
[----:B------:R-:W-:-:S05]  /*6070*/  F2FP.BF16.F32.PACK_AB R13, RZ, R13 ;  /* 0x0000000dff0d723e */ /* 0x000fca00000010ff */
[----:B------:R3:W-:Y:S01]  /*6080*/  @P4 STG.E.U16 desc[UR46][R14.64+0x32], R13 ;  /* 0x0000320d0e004986 */ /* 0x0007e2000c10152e */
[----:B------:R-:W-:-:S13]  /*6090*/  ISETP.GT.AND P4, PT, R0, 0x8, P1 ;  /* 0x000000080000780c */ /* 0x000fda0000f84270 */
[----:B---3--:R-:W-:Y:S05]  /*60a0*/  @!P4 BRA `(.L_x_60) ;  /* 0x000000000004c947 */ /* 0x008fea0003800000 */
[----:B------:R3:W5:Y:S02]  /*60b0*/  LDG.E.LTC128B.U16 R12, desc[UR46][R232.64+0x30] ;  /* 0x0000302ee80c7981 */ /* 0x000764000c1e1520 */
.L_x_60:
[----:B------:R-:W-:Y:S05]  /*60c0*/  BSYNC B1 ;  /* 0x0000000000017941 */ /* 0x000fea0003800000 */
.L_x_59:
[----:B------:R-:W2:Y:S01]  /*60d0*/  LDL.LU R14, [R1+0x3b8] ;  /* 0x0003b800010e7983 */ /* 0x000ea20000300800 */
[C---:B-----5:R-:W-:Y:S01]  /*60e0*/  IMAD.U32 R13, R12.reuse, 0x10000, RZ ;  /* 0x000100000c0d7824 */ /* 0x060fe200078e00ff */
[----:B------:R-:W-:Y:S01]  /*60f0*/  BSSY B1, `(.L_x_61) ;  /* 0x0000009000017945 */ /* 0x000fe20003800000 */
[----:B------:R-:W-:Y:S02]  /*6100*/  PRMT R20, R12, 0x7610, R20 ;  /* 0x000076100c147816 */ /* 0x000fe40000000014 */
[----:B------:R-:W-:-:S04]  /*6110*/  FMUL R13, R13, R16 ;  /* 0x000000100d0d7220 */ /* 0x000fc80000400000 */
[----:B--2---:R-:W-:-:S05]  /*6120*/  FFMA R13, R14, R2, R13 ;  /* 0x000000020e0d7223 */ /* 0x004fca000000000d */
[----:B------:R-:W-:-:S05]  /*6130*/  F2FP.BF16.F32.PACK_AB R13, RZ, R13 ;  /* 0x0000000dff0d723e */ /* 0x000fca00000010ff */
[----:B------:R2:W-:Y:S01]  /*6140*/  @P4 STG.E.U16 desc[UR46][R4.64+0x30], R13 ;  /* 0x0000300d04004986 */ /* 0x0005e2000c10152e */
[----:B------:R-:W-:-:S13]  /*6150*/  ISETP.GT.AND P4, PT, R0, 0x8, P0 ;  /* 0x000000080000780c */ /* 0x000fda0000784270 */
[----:B--2---:R-:W-:Y:S05]  /*6160*/  @!P4 BRA `(.L_x_62) ;  /* 0x000000000004c947 */ /* 0x004fea0003800000 */
[----:B------:R2:W5:Y:S02]  /*6170*/  LDG.E.LTC128B.U16 R20, desc[UR46][R232.64+0x32] ;  /* 0x0000322ee8147981 */ /* 0x000564000c1e1520 */
.L_x_62:
[----:B------:R-:W-:Y:S05]  /*6180*/  BSYNC B1 ;  /* 0x0000000000017941 */ /* 0x000fea0003800000 */
.L_x_61:
[----:B------:R-:W3:Y:S04]  /*6190*/  LDL.LU R13, [R1+0x3bc] ;  /* 0x0003bc00010d7983 */ /* 0x000ee80000300800 */
[----:B------:R0:W-:Y:S04]  /*61a0*/  STL.64 [R1+0x400], R26 ;  /* 0x0004001a01007387 */ /* 0x0001e80000100a00 */
[----:B0-----:R-:W4:Y:S01]  /*61b0*/  LDL.64 R26, [R1+0x3c0] ;  /* 0x0003c000011a7983 */ /* 0x001f220000100a00 */
[----:B-----5:R-:W-:Y:S01]  /*61c0*/  IMAD.U32 R12, R20, 0x10000, RZ ;  /* 0x00010000140c7824 */ /* 0x020fe200078e00ff */
[----:B------:R-:W-:-:S02]  /*61d0*/  USHF.L.U64.HI UR4, UR8, 0x8, UR9 ;  /* 0x0000000808047899 */ /* 0x000fc40008010209 */
[----:B------:R-:W2:Y:S01]  /*61e0*/  LDL.LU R19, [R1+0x340] ;  /* 0x0003400001137983 */ /* 0x000ea20000300800 */
[----:B------:R-:W-:-:S03]  /*61f0*/  FMUL R12, R12, R16 ;  /* 0x000000100c0c7220 */ /* 0x000fc60000400000 */
[----:B------:R0:W-:Y:S04]  /*6200*/  STL.64 [R1+0x3f8], R24 ;  /* 0x0003f81801007387 */ /* 0x0001e80000100a00 */
[----:B0-----:R-:W2:Y:S01]  /*6210*/  LDL.64 R24, [R1+0x380] ;  /* 0x0003800001187983 */ /* 0x001ea20000100a00 */
[----:B---3--:R-:W-:-:S05]  /*6220*/  FFMA R12, R13, R2, R12 ;  /* 0x000000020d0c7223 */ /* 0x008fca000000000c */
[----:B------:R-:W-:-:S05]  /*6230*/  F2FP.BF16.F32.PACK_AB R12, RZ, R12 ;  /* 0x0000000cff0c723e */ /* 0x000fca00000010ff */
[----:B------:R0:W-:Y:S01]  /*6240*/  @P4 STG.E.U16 desc[UR46][R4.64+0x32], R12 ;  /* 0x0000320c04004986 */ /* 0x0001e2000c10152e */
[----:B------:R-:W-:-:S05]  /*6250*/  IADD3 R18, P4, R21, 0x80, RZ ;  /* 0x0000008015127810 */ /* 0x000fca0007f9e0ff */
[----:B0-----:R-:W-:-:S04]  /*6260*/  IMAD.X R12, RZ, RZ, UR7, P4 ;  /* 0x00000007ff0c7e24 */ /* 0x001fc8000a0e06ff */
[----:B------:R-:W-:-:S04]  /*6270*/  IMAD R12, R12, R8, RZ ;  /* 0x000000080c0c7224 */ /* 0x000fc800078e02ff */
[C---:B------:R-:W-:Y:S02]  /*6280*/  IMAD R21, R18.reuse, R9, R12 ;  /* 0x0000000912157224 */ /* 0x040fe400078e020c */
[----:B------:R-:W-:-:S04]  /*6290*/  IMAD.WIDE.U32 R12, R18, R8, R234 ;  /* 0x00000008120c7225 */ /* 0x000fc800078e00ea */
[----:B------:R-:W-:Y:S01]  /*62a0*/  IMAD.IADD R13, R13, 0x1, R21 ;  /* 0x000000010d0d7824 */ /* 0x000fe200078e0215 */
[----:B------:R-:W-:-:S04]  /*62b0*/  LEA R14, P4, R12, R6, 0x1 ;  /* 0x000000060c0e7211 */ /* 0x000fc800078808ff */
[----:B------:R-:W-:Y:S01]  /*62c0*/  LEA.HI.X R15, R12, R7, R13, 0x1, P4 ;  /* 0x000000070c0f7211 */ /* 0x000fe200020f0c0d */
[----:B------:R-:W-:-:S05]  /*62d0*/  IMAD.U32 R12, RZ, RZ, UR8 ;  /* 0x00000008ff0c7e24 */ /* 0x000fca000f8e00ff */
[----:B----4-:R-:W-:-:S04]  /*62e0*/  LEA R12, P4, R12, R26, 0x8 ;  /* 0x0000001a0c0c7211 */ /* 0x010fc800078840ff */
[----:B------:R-:W-:Y:S02]  /*62f0*/  IADD3.X R13, R27, UR4, RZ, P4, !PT ;  /* 0x000000041b0d7c10 */ /* 0x000fe4000a7fe4ff */
[----:B------:R-:W-:Y:S01]  /*6300*/  ISETP.GT.AND P4, PT, R0, 0x80, P5 ;  /* 0x000000800000780c */ /* 0x000fe20002f84270 */
[----:B------:R0:W5:-:S12]  /*6310*/  LDL.LU.64 R26, [R1+0x400] ;  /* 0x00040000011a7983 */ /* 0x0001580000300a00 */
[----:B------:R-:W3:Y:S02]  /*6320*/  @P4 LDG.E.LTC128B.U16 R20, desc[UR46][R14.64] ;  /* 0x0000002e0e144981 */ /* 0x000ee4000c1e1520 */
[----:B---3--:R-:W-:-:S04]  /*6330*/  IMAD.U32 R14, R20, 0x10000, RZ ;  /* 0x00010000140e7824 */ /* 0x008fc800078e00ff */
[----:B------:R-:W-:-:S04]  /*6340*/  FMUL R14, R14, R16 ;  /* 0x000000100e0e7220 */ /* 0x000fc80000400000 */
[----:B--2---:R-:W-:-:S05]  /*6350*/  FFMA R14, R19, R2, R14 ;  /* 0x00000002130e7223 */ /* 0x004fca000000000e */
[----:B------:R-:W-:-:S05]  /*6360*/  F2FP.BF16.F32.PACK_AB R14, RZ, R14 ;  /* 0x0000000eff0e723e */ /* 0x000fca00000010ff */
[----:B------:R2:W-:Y:S02]  /*6370*/  @P4 STG.E.U16 desc[UR46][R12.64], R14 ;  /* 0x0000000e0c004986 */ /* 0x0005e4000c10152e */
[----:B--2---:R-:W-:-:S04]  /*6380*/  IMAD.WIDE.U32 R14, R18, R8, R10 ;  /* 0x00000008120e7225 */ /* 0x004fc800078e000a */
[----:B------:R-:W-:Y:S02]  /*6390*/  IMAD.IADD R15, R21, 0x1, R15 ;  /* 0x00000001150f7824 */ /* 0x000fe400078e020f */
[----:B------:R-:W-:-:S04]  /*63a0*/  IMAD.WIDE.U32 R14, R23, UR40, R14 ;  /* 0x00000028170e7c25 */ /* 0x000fc8000f8e000e */
[----:B------:R-:W-:Y:S01]  /*63b0*/  IMAD.IADD R15, R22, 0x1, R15 ;  /* 0x00000001160f7824 */ /* 0x000fe200078e020f */
[----:B------:R-:W-:-:S04]  /*63c0*/  LEA R22, P4, R14, R6, 0x1 ;  /* 0x000000060e167211 */ /* 0x000fc800078808ff */
[----:B------:R-:W-:Y:S02]  /*63d0*/  LEA.HI.X R23, R14, R7, R15, 0x1, P4 ;  /* 0x000000070e177211 */ /* 0x000fe400020f0c0f */
[----:B------:R-:W2:Y:S01]  /*63e0*/  LDL.64 R14, [R1+0x3e0] ;  /* 0x0003e000010e7983 */ /* 0x000ea20000100a00 */
[----:B------:R-:W-:-:S03]  /*63f0*/  IMAD.WIDE.U32 R18, R18, R8, R24 ;  /* 0x0000000812127225 */ /* 0x000fc600078e0018 */
[----:B------:R0:W5:Y:S01]  /*6400*/  LDL.LU.64 R24, [R1+0x3f8] ;  /* 0x0003f80001187983 */ /* 0x0001620000300a00 */
[----:B------:R-:W-:Y:S01]  /*6410*/  IMAD.IADD R21, R21, 0x1, R19 ;  /* 0x0000000115157824 */ /* 0x000fe200078e0213 */
[----:B------:R-:W-:Y:S01]  /*6420*/  BSSY B1, `(.L_x_63) ;  /* 0x0000009000017945 */ /* 0x000fe20003800000 */
[----:B--2---:R-:W-:-:S05]  /*6430*/  IADD3 R14, P4, R14, R18, RZ ;  /* 0x000000120e0e7210 */ /* 0x004fca0007f9e0ff */
[----:B------:R-:W-:Y:S01]  /*6440*/  IMAD.X R15, R21, 0x1, R235, P4 ;  /* 0x00000001150f7824 */ /* 0x000fe200020e06eb */
[----:B------:R-:W-:-:S04]  /*6450*/  LEA R234, P4, R14, R6, 0x1 ;  /* 0x000000060eea7211 */ /* 0x000fc800078808ff */
[----:B------:R-:W-:Y:S02]  /*6460*/  LEA.HI.X R235, R14, R7, R15, 0x1, P4 ;  /* 0x000000070eeb7211 */ /* 0x000fe400020f0c0f */
[----:B------:R-:W-:-:S04]  /*6470*/  LOP3.LUT P4, RZ, R17, 0x4, RZ, 0xc0, !PT ;  /* 0x0000000411ff7812 */ /* 0x000fc8000788c0ff */
[----:B------:R-:W-:-:S13]  /*6480*/  ISETP.GT.AND P4, PT, R0, 0x80, P4 ;  /* 0x000000800000780c */ /* 0x000fda0002784270 */
[----:B0-----:R-:W-:Y:S05]  /*6490*/  @!P4 BRA `(.L_x_64) ;  /* 0x000000000004c947 */ /* 0x001fea0003800000 */
[----:B------:R0:W5:Y:S02]  /*64a0*/  LDG.E.LTC128B.U16 R20, desc[UR46][R22.64+0x2] ;  /* 0x0000022e16147981 */ /* 0x000164000c1e1520 */
.L_x_64:
[----:B------:R-:W-:Y:S05]  /*64b0*/  BSYNC B1 ;  /* 0x0000000000017941 */ /* 0x000fea0003800000 */
.L_x_63:
[----:B------:R-:W2:Y:S01]  /*64c0*/  LDL.LU R15, [R1+0x344] ;  /* 0x00034400010f7983 */ /* 0x000ea20000300800 */
[----:B-----5:R-:W-:-:S03]  /*64d0*/  IMAD.U32 R14, R20, 0x10000, RZ ;  /* 0x00010000140e7824 */ /* 0x020fc600078e00ff */
[----:B------:R3:W-:Y:S01]  /*64e0*/  STL.64 [R1+0x3f8], R4 ;  /* 0x0003f80401007387 */ /* 0x0007e20000100a00 */
[----:B------:R-:W-:Y:S01]  /*64f0*/  FMUL R14, R14, R16 ;  /* 0x000000100e0e7220 */ /* 0x000fe20000400000 */
[----:B---3--:R-:W-:Y:S02]  /*6500*/  IMAD.MOV.U32 R4, RZ, RZ, R12 ;  /* 0x000000ffff047224 */ /* 0x008fe400078e000c */
[----:B------:R-:W-:-:S05]  /*6510*/  IMAD.MOV.U32 R5, RZ, RZ, R13 ;  /* 0x000000ffff057224 */ /* 0x000fca00078e000d */
[----:B------:R-:W-:Y:S01]  /*6520*/  STL.64 [R1+0x340], R4 ;  /* 0x0003400401007387 */ /* 0x000fe20000100a00 */
[----:B--2---:R-:W-:Y:S01]  /*6530*/  FFMA R14, R15, R2, R14 ;  /* 0x000000020f0e7223 */ /* 0x004fe2000000000e */
[----:B------:R-:W-:-:S04]  /*6540*/  IMAD.U32 R15, RZ, RZ, UR8 ;  /* 0x00000008ff0f7e24 */ /* 0x000fc8000f8e00ff */
[----:B------:R-:W-:Y:S01]  /*6550*/  F2FP.BF16.F32.PACK_AB R14, RZ, R14 ;  /* 0x0000000eff0e723e */ /* 0x000fe200000010ff */
[----:B------:R-:W-:-:S04]  /*6560*/  IMAD.SHL.U32 R15, R15, 0x10, RZ ;  /* 0x000000100f0f7824 */ /* 0x000fc800078e00ff */
[----:B------:R2:W-:Y:S04]  /*6570*/  @P4 STG.E.U16 desc[UR46][R4.64+0x2], R14 ;  /* 0x0000020e04004986 */ /* 0x0005e8000c10152e */
[----:B--2---:R2:W5:Y:S01]  /*6580*/  LDL.LU.64 R4, [R1+0x3f8] ;  /* 0x0003f80001047983 */ /* 0x0045620000300a00 */
[----:B------:R-:W-:-:S03]  /*6590*/  IADD3 R14, P4, R12, R15, RZ ;  /* 0x0000000f0c0e7210 */ /* 0x000fc60007f9e0ff */
[----:B------:R-:W3:Y:S01]  /*65a0*/  LDL R15, [R1+0x3ec] ;  /* 0x0003ec00010f7983 */ /* 0x000ee20000100800 */
[----:B------:R-:W-:Y:S03]  /*65b0*/  BSSY B1, `(.L_x_65) ;  /* 0x0000007000017945 */ /* 0x000fe60003800000 */
[----:B------:R2:W-:Y:S01]  /*65c0*/  STL.S16 [R1+0x38c], R20 ;  /* 0x00038c1401007387 */ /* 0x0005e20000100600 */
[----:B---3--:R-:W-:Y:S01]  /*65d0*/  IMAD.X R15, R13, 0x1, R15, P4 ;  /* 0x000000010d0f7824 */ /* 0x008fe200020e060f */
[----:B------:R-:W-:-:S13]  /*65e0*/  ISETP.GT.AND P4, PT, R0, 0x88, P5 ;  /* 0x000000880000780c */ /* 0x000fda0002f84270 */
[----:B--2---:R-:W-:Y:S05]  /*65f0*/  @!P4 BRA `(.L_x_66) ;  /* 0x000000000008c947 */ /* 0x004fea0003800000 */
[----:B------:R-:W2:Y:S04]  /*6600*/  LDG.E.LTC128B.U16 R20, desc[UR46][R234.64] ;  /* 0x0000002eea147981 */ /* 0x000ea8000c1e1520 */
[----:B--2---:R2:W-:Y:S02]  /*6610*/  STL [R1+0x38c], R20 ;  /* 0x00038c1401007387 */ /* 0x0045e40000100800 */
.L_x_66:
[----:B------:R-:W-:Y:S05]  /*6620*/  BSYNC B1 ;  /* 0x0000000000017941 */ /* 0x000fea0003800000 */
.L_x_65:
[----:B------:R3:W-:Y:S04]  /*6630*/  STL [R1+0x3f8], R3 ;  /* 0x0003f80301007387 */ /* 0x0007e80000100800 */
[----:B---3--:R-:W3:Y:S04]  /*6640*/  LDL.LU R3, [R1+0x348] ;  /* 0x0003480001037983 */ /* 0x008ee80000300800 */
[----:B--2---:R-:W2:Y:S04]  /*6650*/  LDL R20, [R1+0x3d4] ;  /* 0x0003d40001147983 */ /* 0x004ea80000100800 */
[----:B------:R-:W4:Y:S02]  /*6660*/  LDL.LU R235, [R1+0x38c] ;  /* 0x00038c0001eb7983 */ /* 0x000f240000300800 */
[----:B----4-:R-:W-:-:S04]  /*6670*/  IMAD.U32 R19, R235, 0x10000, RZ ;  /* 0x00010000eb137824 */ /* 0x010fc800078e00ff */
[----:B------:R-:W-:-:S04]  /*6680*/  FMUL R19, R19, R16 ;  /* 0x0000001013137220 */ /* 0x000fc80000400000 */
[----:B---3--:R-:W-:Y:S02]  /*6690*/  FFMA R19, R3, R2, R19 ;  /* 0x0000000203137223 */ /* 0x008fe40000000013 */
[----:B------:R3:W5:Y:S03]  /*66a0*/  LDL.LU R3, [R1+0x3f8] ;  /* 0x0003f80001037983 */ /* 0x0007660000300800 */
[----:B------:R-:W-:-:S05]  /*66b0*/  F2FP.BF16.F32.PACK_AB R19, RZ, R19 ;  /* 0x00000013ff13723e */ /* 0x000fca00000010ff */
[----:B------:R4:W-:Y:S01]  /*66c0*/  @P4 STG.E.U16 desc[UR46][R14.64], R19 ;  /* 0x000000130e004986 */ /* 0x0009e2000c10152e */
[----:B------:R-:W-:-:S05]  /*66d0*/  IADD3 R18, P4, R10, R18, RZ ;  /* 0x000000120a127210 */ /* 0x000fca0007f9e0ff */
[----:B----4-:R-:W-:Y:S02]  /*66e0*/  IMAD.X R19, R11, 0x1, R21, P4 ;  /* 0x000000010b137824 */ /* 0x010fe400020e0615 */
[----:B------:R-:W4:Y:S02]  /*66f0*/  LDL R21, [R1+0x3d0] ;  /* 0x0003d00001157983 */ /* 0x000f240000100800 */
[----:B----4-:R-:W-:-:S04]  /*6700*/  IMAD.WIDE.U32 R18, R21, UR40, R18 ;  /* 0x0000002815127c25 */ /* 0x010fc8000f8e0012 */
[----:B--2---:R-:W-:Y:S01]  /*6710*/  IMAD.IADD R19, R20, 0x1, R19 ;  /* 0x0000000114137824 */ /* 0x004fe200078e0213 */
[----:B------:R-:W-:-:S04]  /*6720*/  LEA R20, P4, R18, R6, 0x1 ;  /* 0x0000000612147211 */ /* 0x000fc800078808ff */
[----:B------:R-:W-:Y:S01]  /*6730*/  LEA.HI.X R21, R18, R7, R19, 0x1, P4 ;  /* 0x0000000712157211 */ /* 0x000fe200020f0c13 */
[----:B------:R-:W-:-:S04]  /*6740*/  IMAD.U32 R19, RZ, RZ, UR8 ;  /* 0x00000008ff137e24 */ /* 0x000fc8000f8e00ff */
[----:B------:R-:W-:-:S05]  /*6750*/  IMAD.SHL.U32 R19, R19, 0x10, RZ ;  /* 0x0000001013137824 */ /* 0x000fca00078e00ff */
[----:B------:R-:W-:Y:S02]  /*6760*/  IADD3 R18, P4, R19, R12, RZ ;  /* 0x0000000c13127210 */ /* 0x000fe40007f9e0ff */
[----:B------:R-:W2:Y:S01]  /*6770*/  LDL R19, [R1+0x3ec] ;  /* 0x0003ec0001137983 */ /* 0x000ea20000100800 */
[----:B------:R-:W-:Y:S01]  /*6780*/  BSSY B1, `(.L_x_67) ;  /* 0x0000007000017945 */ /* 0x000fe20003800000 */
[----:B------:R-:W-:Y:S01]  /*6790*/  PRMT R234, R235, 0x7610, R234 ;  /* 0x00007610ebea7816 */ /* 0x000fe200000000ea */
[----:B--2---:R-:W-:Y:S01]  /*67a0*/  IMAD.X R19, R19, 0x1, R13, P4 ;  /* 0x0000000113137824 */ /* 0x004fe200020e060d */
[----:B------:R-:W-:-:S04]  /*67b0*/  LOP3.LUT P4, RZ, R17, 0x4, RZ, 0xc0, !PT ;  /* 0x0000000411ff7812 */ /* 0x000fc8000788c0ff */
[----:B------:R-:W-:-:S13]  /*67c0*/  ISETP.GT.AND P4, PT, R0, 0x88, P4 ;  /* 0x000000880000780c */ /* 0x000fda0002784270 */
[----:B---3--:R-:W-:Y:S05]  /*67d0*/  @!P4 BRA `(.L_x_68) ;  /* 0x000000000004c947 */ /* 0x008fea0003800000 */
[----:B------:R2:W5:Y:S02]  /*67e0*/  LDG.E.LTC128B.U16 R234, desc[UR46][R20.64+0x2] ;  /* 0x0000022e14ea7981 */ /* 0x000564000c1e1520 */
.L_x_68:
[----:B------:R-:W-:Y:S05]  /*67f0*/  BSYNC B1 ;  /* 0x0000000000017941 */ /* 0x000fea0003800000 */
.L_x_67:
[----:B-----5:R3:W-:Y:S04]  /*6800*/  STL [R1+0x3f8], R3 ;  /* 0x0003f80301007387 */ /* 0x0207e80000100800 */
[----:B---3--:R-:W3:Y:S01]  /*6810*/  LDL.LU R3, [R1+0x34c] ;  /* 0x00034c0001037983 */ /* 0x008ee20000300800 */
[----:B------:R-:W-:-:S04]  /*6820*/  IMAD.U32 R235, R234, 0x10000, RZ ;  /* 0x00010000eaeb7824 */ /* 0x000fc800078e00ff */
[----:B------:R-:W-:Y:S01]  /*6830*/  FMUL R235, R235, R16 ;  /* 0x00000010ebeb7220 */ /* 0x000fe20000400000 */
[----:B------:R-:W-:Y:S03]  /*6840*/  BSSY B1, `(.L_x_69) ;  /* 0x0000009000017945 */ /* 0x000fe60003800000 */
[----:B---3--:R-:W-:Y:S02]  /*6850*/  FFMA R235, R3, R2, R235 ;  /* 0x0000000203eb7223 */ /* 0x008fe400000000eb */
[----:B------:R3:W5:Y:S03]  /*6860*/  LDL.LU R3, [R1+0x3f8] ;  /* 0x0003f80001037983 */ /* 0x0007660000300800 */
[----:B------:R-:W-:-:S05]  /*6870*/  F2FP.BF16.F32.PACK_AB R235, RZ, R235 ;  /* 0x000000ebffeb723e */ /* 0x000fca00000010ff */
[----:B------:R3:W-:Y:S01]  /*6880*/  @P4 STG.E.U16 desc[UR46][R18.64+0x2], R235 ;  /* 0x000002eb12004986 */ /* 0x0007e2000c10152e */
[----:B------:R-:W-:-:S04]  /*6890*/  LOP3.LUT P4, RZ, R17, 0x2, RZ, 0xc0, !PT ;  /* 0x0000000211ff7812 */ /* 0x000fc8000788c0ff */
[----:B------:R-:W-:-:S13]  /*68a0*/  ISETP.GT.AND P4, PT, R0, 0x80, P4 ;  /* 0x000000800000780c */ /* 0x000fda0002784270 */
[----:B---3--:R-:W-:Y:S05]  /*68b0*/  @!P4 BRA `(.L_x_70) ;  /* 0x000000000004c947 */ /* 0x008fea0003800000 */
[----:B------:R3:W5:Y:S02]  /*68c0*/  LDG.E.LTC128B.U16 R234, desc[UR46][R22.64+0x10] ;  /* 0x0000102e16ea7981 */ /* 0x000764000c1e1520 */
.L_x_70:
[----:B------:R-:W-:Y:S05]  /*68d0*/  BSYNC B1 ;  /* 0x0000000000017941 */ /* 0x000fea0003800000 */
.L_x_69:
[----:B-----5:R4:W-:Y:S04]  /*68e0*/  STL [R1+0x3f8], R3 ;  /* 0x0003f80301007387 */ /* 0x0209e80000100800 */
[----:B----4-:R-:W4:Y:S01]  /*68f0*/  LDL.LU R3, [R1+0x350] ;  /* 0x0003500001037983 */ /* 0x010f220000300800 */
[----:B------:R-:W-:-:S04]  /*6900*/  IMAD.U32 R235, R234, 0x10000, RZ ;  /* 0x00010000eaeb7824 */ /* 0x000fc800078e00ff */
[----:B------:R-:W-:Y:S01]  /*6910*/  FMUL R235, R235, R16 ;  /* 0x00000010ebeb7220 */ /* 0x000fe20000400000 */
[----:B------:R-:W-:Y:S03]  /*6920*/  BSSY B1, `(.L_x_71) ;  /* 0x0000008000017945 */ /* 0x000fe60003800000 */
[----:B----4-:R-:W-:Y:S02]  /*6930*/  FFMA R235, R3, R2, R235 ;  /* 0x0000000203eb7223 */ /* 0x010fe400000000eb */
[----:B------:R4:W5:Y:S03]  /*6940*/  LDL.LU R3, [R1+0x3f8] ;  /* 0x0003f80001037983 */ /* 0x0009660000300800 */
[----:B------:R-:W-:-:S05]  /*6950*/  F2FP.BF16.F32.PACK_AB R235, RZ, R235 ;  /* 0x000000ebffeb723e */ /* 0x000fca00000010ff */
[----:B------:R4:W-:Y:S01]  /*6960*/  @P4 STG.E.U16 desc[UR46][R12.64+0x10], R235 ;  /* 0x000010eb0c004986 */ /* 0x0009e2000c10152e */
[----:B------:R-:W-:-:S13]  /*6970*/  ISETP.GT.AND P4, PT, R0, 0x80, P6 ;  /* 0x000000800000780c */ /* 0x000fda0003784270 */
[----:B----4-:R-:W-:Y:S05]  /*6980*/  @!P4 BRA `(.L_x_72) ;  /* 0x000000000004c947 */ /* 0x010fea0003800000 */
[----:B------:R4:W5:Y:S02]  /*6990*/  LDG.E.LTC128B.U16 R234, desc[UR46][R22.64+0x12] ;  /* 0x0000122e16ea7981 */ /* 0x000964000c1e1520 */
.L_x_72:
[----:B------:R-:W-:Y:S05]  /*69a0*/  BSYNC B1 ;  /* 0x0000000000017941 */ /* 0x000fea0003800000 */
.L_x_71:
[----:B-----5:R0:W-:Y:S04]  /*69b0*/  STL [R1+0x400], R3 ;  /* 0x0004000301007387 */ /* 0x0201e80000100800 */
[----:B0-----:R-:W2:Y:S04]  /*69c0*/  LDL.LU R3, [R1+0x354] ;  /* 0x0003540001037983 */ /* 0x001ea80000300800 */
[----:B------:R0:W-:Y:S04]  /*69d0*/  STL.64 [R1+0x3f8], R4 ;  /* 0x0003f80401007387 */ /* 0x0001e80000100a00 */
[----:B0-----:R-:W3:Y:S01]  /*69e0*/  LDL.64 R4, [R1+0x340] ;  /* 0x0003400001047983 */ /* 0x001ee20000100a00 */
[----:B------:R-:W-:-:S04]  /*69f0*/  IMAD.U32 R235, R234, 0x10000, RZ ;  /* 0x00010000eaeb7824 */ /* 0x000fc800078e00ff */
[----:B------:R-:W-:-:S04]  /*6a00*/  FMUL R235, R235, R16 ;  /* 0x00000010ebeb7220 */ /* 0x000fc80000400000 */
[----:B--2---:R-:W-:Y:S02]  /*6a10*/  FFMA R235, R3, R2, R235 ;  /* 0x0000000203eb7223 */ /* 0x004fe400000000eb */
[----:B------:R0:W5:Y:S03]  /*6a20*/  LDL.LU R3, [R1+0x400] ;  /* 0x0004000001037983 */ /* 0x0001660000300800 */
[----:B------:R-:W-:-:S05]  /*6a30*/  F2FP.BF16.F32.PACK_AB R235, RZ, R235 ;  /* 0x000000ebffeb723e */ /* 0x000fca00000010ff */
[----:B---3--:R2:W-:Y:S04]  /*6a40*/  @P4 STG.E.U16 desc[UR46][R4.64+0x12], R235 ;  /* 0x000012eb04004986 */ /* 0x0085e8000c10152e */
[----:B--2---:R0:W5:Y:S01]  /*6a50*/  LDL.LU.64 R4, [R1+0x3f8] ;  /* 0x0003f80001047983 */ /* 0x0041620000300a00 */
[----:B------:R-:W-:Y:S01]  /*6a60*/  LOP3.LUT P4, RZ, R17, 0x2, RZ, 0xc0, !PT ;  /* 0x0000000211ff7812 */ /* 0x000fe2000788c0ff */
[----:B------:R-:W-:Y:S03]  /*6a70*/  BSSY B1, `(.L_x_73) ;  /* 0x0000004000017945 */ /* 0x000fe60003800000 */
[----:B------:R-:W-:-:S13]  /*6a80*/  ISETP.GT.AND P4, PT, R0, 0x88, P4 ;  /* 0x000000880000780c */ /* 0x000fda0002784270 */
[----:B0-----:R-:W-:Y:S05]  /*6a90*/  @!P4 BRA `(.L_x_74) ;  /* 0x000000000004c947 */ /* 0x001fea0003800000 */
[----:B------:R0:W5:Y:S02]  /*6aa0*/  LDG.E.LTC128B.U16 R234, desc[UR46][R20.64+0x10] ;  /* 0x0000102e14ea7981 */ /* 0x000164000c1e1520 */
.L_x_74:
[----:B------:R-:W-:Y:S05]  /*6ab0*/  BSYNC B1 ;  /* 0x0000000000017941 */ /* 0x000fea0003800000 */
.L_x_73:
[----:B-----5:R2:W-:Y:S04]  /*6ac0*/  STL [R1+0x3f8], R3 ;  /* 0x0003f80301007387 */ /* 0x0205e80000100800 */
[----:B--2---:R-:W2:Y:S01]  /*6ad0*/  LDL.LU R3, [R1+0x358] ;  /* 0x0003580001037983 */ /* 0x004ea20000300800 */
[----:B------:R-:W-:-:S04]  /*6ae0*/  IMAD.U32 R235, R234, 0x10000, RZ ;  /* 0x00010000eaeb7824 */ /* 0x000fc800078e00ff */
[----:B------:R-:W-:Y:S01]  /*6af0*/  FMUL R235, R235, R16 ;  /* 0x00000010ebeb7220 */ /* 0x000fe20000400000 */
[----:B------:R-:W-:Y:S03]  /*6b00*/  BSSY B1, `(.L_x_75) ;  /* 0x0000008000017945 */ /* 0x000fe60003800000 */
[----:B--2---:R-:W-:Y:S02]  /*6b10*/  FFMA R235, R3, R2, R235 ;  /* 0x0000000203eb7223 */ /* 0x004fe400000000eb */
[----:B------:R2:W5:Y:S03]  /*6b20*/  LDL.LU R3, [R1+0x3f8] ;  /* 0x0003f80001037983 */ /* 0x0005660000300800 */
[----:B------:R-:W-:-:S05]  /*6b30*/  F2FP.BF16.F32.PACK_AB R235, RZ, R235 ;  /* 0x000000ebffeb723e */ /* 0x000fca00000010ff */
[----:B------:R2:W-:Y:S01]  /*6b40*/  @P4 STG.E.U16 desc[UR46][R14.64+0x10], R235 ;  /* 0x000010eb0e004986 */ /* 0x0005e2000c10152e */
[----:B------:R-:W-:-:S13]  /*6b50*/  ISETP.GT.AND P4, PT, R0, 0x88, P6 ;  /* 0x000000880000780c */ /* 0x000fda0003784270 */
[----:B--2---:R-:W-:Y:S05]  /*6b60*/  @!P4 BRA `(.L_x_76) ;  /* 0x000000000004c947 */ /* 0x004fea0003800000 */
[----:B------:R2:W5:Y:S02]  /*6b70*/  LDG.E.LTC128B.U16 R234, desc[UR46][R20.64+0x12] ;  /* 0x0000122e14ea7981 */ /* 0x000564000c1e1520 */
.L_x_76:
[----:B------:R-:W-:Y:S05]  /*6b80*/  BSYNC B1 ;  /* 0x0000000000017941 */ /* 0x000fea0003800000 */
.L_x_75:
[----:B------:R3:W-:Y:S04]  /*6b90*/  STL.64 [R1+0x3f8], R4 ;  /* 0x0003f80401007387 */ /* 0x0007e80000100a00 */
[----:B---3--:R-:W3:Y:S01]  /*6ba0*/  LDL.LU R5, [R1+0x35c] ;  /* 0x00035c0001057983 */ /* 0x008ee20000300800 */
[----:B-----5:R-:W-:Y:S02]  /*6bb0*/  IMAD.U32 R235, R234, 0x10000, RZ ;  /* 0x00010000eaeb7824 */ /* 0x020fe400078e00ff */
[----:B------:R-:W-:Y:S02]  /*6bc0*/  IMAD.MOV.U32 R4, RZ, RZ, R18 ;  /* 0x000000ffff047224 */ /* 0x000fe400078e0012 */
[----:B------:R-:W-:-:S04]  /*6bd0*/  FMUL R235, R235, R16 ;  /* 0x00000010ebeb7220 */ /* 0x000fc80000400000 */
[----:B---3--:R-:W-:Y:S01]  /*6be0*/  FFMA R235, R5, R2, R235 ;  /* 0x0000000205eb7223 */ /* 0x008fe200000000eb */
[----:B------:R-:W-:-:S04]  /*6bf0*/  IMAD.MOV.U32 R5, RZ, RZ, R19 ;  /* 0x000000ffff057224 */ /* 0x000fc800078e0013 */
[----:B------:R-:W-:Y:S01]  /*6c00*/  F2FP.BF16.F32.PACK_AB R235, RZ, R235 ;  /* 0x000000ebffeb723e */ /* 0x000fe200000010ff */
[----:B------:R-:W-:Y:S04]  /*6c10*/  STL.64 [R1+0x348], R4 ;  /* 0x0003480401007387 */ /* 0x000fe80000100a00 */
[----:B------:R3:W-:Y:S04]  /*6c20*/  @P4 STG.E.U16 desc[UR46][R4.64+0x12], R235 ;  /* 0x000012eb04004986 */ /* 0x0007e8000c10152e */
[----:B---3--:R3:W5:Y:S01]  /*6c30*/  LDL.LU.64 R4, [R1+0x3f8] ;  /* 0x0003f80001047983 */ /* 0x0087620000300a00 */
[----:B------:R-:W-:Y:S01]  /*6c40*/  ISETP.GT.AND P4, PT, R0, 0x80, P3 ;  /* 0x000000800000780c */ /* 0x000fe20001f84270 */
[----:B------:R-:W-:Y:S01]  /*6c50*/  BSSY B1, `(.L_x_77) ;  /* 0x0000004000017945 */ /* 0x000fe20003800000 */
[----:B------:R-:W-:-:S11]  /*6c60*/  PRMT R18, R234, 0x7610, R18 ;  /* 0x00007610ea127816 */ /* 0x000fd60000000012 */
[----:B---3--:R-:W-:Y:S05]  /*6c70*/  @!P4 BRA `(.L_x_78) ;  /* 0x000000000004c947 */ /* 0x008fea0003800000 */
[----:B------:R3:W5:Y:S02]  /*6c80*/  LDG.E.LTC128B.U16 R18, desc[UR46][R22.64+0x20] ;  /* 0x0000202e16127981 */ /* 0x000764000c1e1520 */
.L_x_78:
[----:B------:R-:W-:Y:S05]  /*6c90*/  BSYNC B1 ;  /* 0x0000000000017941 */ /* 0x000fea0003800000 */
.L_x_77:
        /* <DEDUP_REMOVED lines=10> */
.L_x_80:
[----:B------:R-:W-:Y:S05]  /*6d40*/  BSYNC B1 ;  /* 0x0000000000017941 */ /* 0x000fea0003800000 */
.L_x_79:
[----:B------:R0:W-:Y:S04]  /*6d50*/  STL [R1+0x3f8], R3 ;  /* 0x0003f80301007387 */ /* 0x0001e80000100800 */
[----:B0-----:R-:W3:Y:S04]  /*6d60*/  LDL.LU R3, [R1+0x364] ;  /* 0x0003640001037983 */ /* 0x001ee80000300800 */
[----:B------:R-:W4:Y:S01]  /*6d70*/  LDL.64 R234, [R1+0x340] ;  /* 0x0003400001ea7983 */ /* 0x000f220000100a00 */
[----:B-----5:R-:W-:-:S04]  /*6d80*/  IMAD.U32 R19, R18, 0x10000, RZ ;  /* 0x0001000012137824 */ /* 0x020fc800078e00ff */
[----:B------:R-:W-:-:S04]  /*6d90*/  FMUL R19, R19, R16 ;  /* 0x0000001013137220 */ /* 0x000fc80000400000 */
[----:B---3--:R-:W-:Y:S02]  /*6da0*/  FFMA R19, R3, R2, R19 ;  /* 0x0000000203137223 */ /* 0x008fe40000000013 */
[----:B------:R0:W5:Y:S01]  /*6db0*/  LDL.LU R3, [R1+0x3f8] ;  /* 0x0003f80001037983 */ /* 0x0001620000300800 */
[----:B------:R-:W-:Y:S02]  /*6dc0*/  BSSY B1, `(.L_x_81) ;  /* 0x0000006000017945 */ /* 0x000fe40003800000 */
[----:B------:R-:W-:-:S05]  /*6dd0*/  F2FP.BF16.F32.PACK_AB R19, RZ, R19 ;  /* 0x00000013ff13723e */ /* 0x000fca00000010ff */
[----:B----4-:R0:W-:Y:S01]  /*6de0*/  @P4 STG.E.U16 desc[UR46][R234.64+0x22], R19 ;  /* 0x00002213ea004986 */ /* 0x0101e2000c10152e */
[----:B------:R-:W-:-:S13]  /*6df0*/  ISETP.GT.AND P4, PT, R0, 0x88, P3 ;  /* 0x000000880000780c */ /* 0x000fda0001f84270 */
[----:B0-----:R-:W-:Y:S05]  /*6e00*/  @!P4 BRA `(.L_x_82) ;  /* 0x000000000004c947 */ /* 0x001fea0003800000 */
[----:B------:R0:W5:Y:S02]  /*6e10*/  LDG.E.LTC128B.U16 R18, desc[UR46][R20.64+0x20] ;  /* 0x0000202e14127981 */ /* 0x000164000c1e1520 */
.L_x_82:
[----:B------:R-:W-:Y:S05]  /*6e20*/  BSYNC B1 ;  /* 0x0000000000017941 */ /* 0x000fea0003800000 */
.L_x_81:
[----:B------:R-:W3:Y:S01]  /*6e30*/  LDL.LU R234, [R1+0x368] ;  /* 0x0003680001ea7983 */ /* 0x000ee20000300800 */
[----:B-----5:R-:W-:Y:S01]  /*6e40*/  IMAD.U32 R19, R18, 0x10000, RZ ;  /* 0x0001000012137824 */ /* 0x020fe200078e00ff */
[----:B------:R-:W-:Y:S03]  /*6e50*/  BSSY B1, `(.L_x_83) ;  /* 0x0000008000017945 */ /* 0x000fe60003800000 */
[----:B------:R-:W-:-:S04]  /*6e60*/  FMUL R19, R19, R16 ;  /* 0x0000001013137220 */ /* 0x000fc80000400000 */
[----:B---3--:R-:W-:-:S05]  /*6e70*/  FFMA R19, R234, R2, R19 ;  /* 0x00000002ea137223 */ /* 0x008fca0000000013 */
[----:B------:R-:W-:-:S05]  /*6e80*/  F2FP.BF16.F32.PACK_AB R19, RZ, R19 ;  /* 0x00000013ff13723e */ /* 0x000fca00000010ff */
[----:B------:R3:W-:Y:S01]  /*6e90*/  @P4 STG.E.U16 desc[UR46][R14.64+0x20], R19 ;  /* 0x000020130e004986 */ /* 0x0007e2000c10152e */
[----:B------:R-:W-:-:S13]  /*6ea0*/  ISETP.GT.AND P4, PT, R0, 0x88, P2 ;  /* 0x000000880000780c */ /* 0x000fda0001784270 */
[----:B---3--:R-:W-:Y:S05]  /*6eb0*/  @!P4 BRA `(.L_x_84) ;  /* 0x000000000004c947 */ /* 0x008fea0003800000 */
[----:B------:R3:W5:Y:S02]  /*6ec0*/  LDG.E.LTC128B.U16 R18, desc[UR46][R20.64+0x22] ;  /* 0x0000222e14127981 */ /* 0x000764000c1e1520 */
.L_x_84:
[----:B------:R-:W-:Y:S05]  /*6ed0*/  BSYNC B1 ;  /* 0x0000000000017941 */ /* 0x000fea0003800000 */
.L_x_83:
[----:B------:R4:W-:Y:S04]  /*6ee0*/  STL [R1+0x3f8], R3 ;  /* 0x0003f80301007387 */ /* 0x0009e80000100800 */
[----:B----4-:R-:W4:Y:S04]  /*6ef0*/  LDL.LU R3, [R1+0x36c] ;  /* 0x00036c0001037983 */ /* 0x010f280000300800 */
[----:B------:R-:W2:Y:S01]  /*6f00*/  LDL.64 R234, [R1+0x348] ;  /* 0x0003480001ea7983 */ /* 0x000ea20000100a00 */
[----:B-----5:R-:W-:-:S04]  /*6f10*/  IMAD.U32 R19, R18, 0x10000, RZ ;  /* 0x0001000012137824 */ /* 0x020fc800078e00ff */
[----:B------:R-:W-:-:S04]  /*6f20*/  FMUL R19, R19, R16 ;  /* 0x0000001013137220 */ /* 0x000fc80000400000 */
[----:B----4-:R-:W-:Y:S02]  /*6f30*/  FFMA R19, R3, R2, R19 ;  /* 0x0000000203137223 */ /* 0x010fe40000000013 */
[----:B------:R4:W5:Y:S01]  /*6f40*/  LDL.LU R3, [R1+0x3f8] ;  /* 0x0003f80001037983 */ /* 0x0009620000300800 */
[----:B------:R-:W-:Y:S02]  /*6f50*/  BSSY B1, `(.L_x_85) ;  /* 0x0000006000017945 */ /* 0x000fe40003800000 */
[----:B------:R-:W-:-:S05]  /*6f60*/  F2FP.BF16.F32.PACK_AB R19, RZ, R19 ;  /* 0x00000013ff13723e */ /* 0x000fca00000010ff */
[----:B--2---:R4:W-:Y:S01]  /*6f70*/  @P4 STG.E.U16 desc[UR46][R234.64+0x22], R19 ;  /* 0x00002213ea004986 */ /* 0x0049e2000c10152e */
[----:B------:R-:W-:-:S13]  /*6f80*/  ISETP.GT.AND P4, PT, R0, 0x80, P1 ;  /* 0x000000800000780c */ /* 0x000fda0000f84270 */
[----:B----4-:R-:W-:Y:S05]  /*6f90*/  @!P4 BRA `(.L_x_86) ;  /* 0x000000000004c947 */ /* 0x010fea0003800000 */
[----:B------:R2:W5:Y:S02]  /*6fa0*/  LDG.E.LTC128B.U16 R18, desc[UR46][R22.64+0x30] ;  /* 0x0000302e16127981 */ /* 0x000564000c1e1520 */
.L_x_86:
[----:B------:R-:W-:Y:S05]  /*6fb0*/  BSYNC B1 ;  /* 0x0000000000017941 */ /* 0x000fea0003800000 */
.L_x_85:
[----:B------:R-:W4:Y:S01]  /*6fc0*/  LDL.LU R234, [R1+0x370] ;  /* 0x0003700001ea7983 */ /* 0x000f220000300800 */
[----:B-----5:R-:W-:Y:S01]  /*6fd0*/  IMAD.U32 R19, R18, 0x10000, RZ ;  /* 0x0001000012137824 */ /* 0x020fe200078e00ff */
[----:B------:R-:W-:Y:S03]  /*6fe0*/  BSSY B1, `(.L_x_87) ;  /* 0x0000009000017945 */ /* 0x000fe60003800000 */
[----:B------:R-:W-:-:S04]  /*6ff0*/  FMUL R19, R19, R16 ;  /* 0x0000001013137220 */ /* 0x000fc80000400000 */
[----:B----4-:R-:W-:-:S05]  /*7000*/  FFMA R19, R234, R2, R19 ;  /* 0x00000002ea137223 */ /* 0x010fca0000000013 */
[----:B------:R-:W-:-:S05]  /*7010*/  F2FP.BF16.F32.PACK_AB R19, RZ, R19 ;  /* 0x00000013ff13723e */ /* 0x000fca00000010ff */
[----:B------:R4:W-:Y:S01]  /*7020*/  @P4 STG.E.U16 desc[UR46][R12.64+0x30], R19 ;  /* 0x000030130c004986 */ /* 0x0009e2000c10152e */
[----:B------:R-:W-:Y:S02]  /*7030*/  ISETP.GT.AND P4, PT, R0, 0x80, P0 ;  /* 0x000000800000780c */ /* 0x000fe40000784270 */
[----:B----4-:R-:W-:-:S11]  /*7040*/  PRMT R12, R18, 0x7610, R12 ;  /* 0x00007610120c7816 */ /* 0x010fd6000000000c */
[----:B------:R-:W-:Y:S05]  /*7050*/  @!P4 BRA `(.L_x_88) ;  /* 0x000000000004c947 */ /* 0x000fea0003800000 */
[----:B------:R4:W5:Y:S02]  /*7060*/  LDG.E.LTC128B.U16 R12, desc[UR46][R22.64+0x32] ;  /* 0x0000322e160c7981 */ /* 0x000964000c1e1520 */
.L_x_88:
[----:B------:R-:W-:Y:S05]  /*7070*/  BSYNC B1 ;  /* 0x0000000000017941 */ /* 0x000fea0003800000 */
.L_x_87:
[----:B------:R-:W2:Y:S04]  /*7080*/  LDL.LU R235, [R1+0x374] ;  /* 0x0003740001eb7983 */ /* 0x000ea80000300800 */
[----:B------:R-:W3:Y:S01]  /*7090*/  LDL.64 R18, [R1+0x340] ;  /* 0x0003400001127983 */ /* 0x000ee20000100a00 */
[C---:B-----5:R-:W-:Y:S01]  /*70a0*/  IMAD.U32 R13, R12.reuse, 0x10000, RZ ;  /* 0x000100000c0d7824 */ /* 0x060fe200078e00ff */
[----:B------:R-:W-:Y:S01]  /*70b0*/  BSSY B1, `(.L_x_89) ;  /* 0x0000009000017945 */ /* 0x000fe20003800000 */
[----:B------:R-:W-:Y:S02]  /*70c0*/  PRMT R234, R12, 0x7610, R234 ;  /* 0x000076100cea7816 */ /* 0x000fe400000000ea */
[----:B------:R-:W-:-:S04]  /*70d0*/  FMUL R13, R13, R16 ;  /* 0x000000100d0d7220 */ /* 0x000fc80000400000 */
[----:B--2---:R-:W-:-:S05]  /*70e0*/  FFMA R13, R235, R2, R13 ;  /* 0x00000002eb0d7223 */ /* 0x004fca000000000d */
[----:B------:R-:W-:-:S05]  /*70f0*/  F2FP.BF16.F32.PACK_AB R13, RZ, R13 ;  /* 0x0000000dff0d723e */ /* 0x000fca00000010ff */
[----:B---3--:R2:W-:Y:S01]  /*7100*/  @P4 STG.E.U16 desc[UR46][R18.64+0x32], R13 ;  /* 0x0000320d12004986 */ /* 0x0085e2000c10152e */
[----:B------:R-:W-:-:S13]  /*7110*/  ISETP.GT.AND P4, PT, R0, 0x88, P1 ;  /* 0x000000880000780c */ /* 0x000fda0000f84270 */
[----:B--2---:R-:W-:Y:S05]  /*7120*/  @!P4 BRA `(.L_x_90) ;  /* 0x000000000004c947 */ /* 0x004fea0003800000 */
[----:B------:R2:W5:Y:S02]  /*7130*/  LDG.E.LTC128B.U16 R234, desc[UR46][R20.64+0x30] ;  /* 0x0000302e14ea7981 */ /* 0x000564000c1e1520 */
.L_x_90:
[----:B------:R-:W-:Y:S05]  /*7140*/  BSYNC B1 ;  /* 0x0000000000017941 */ /* 0x000fea0003800000 */
.L_x_89:
[----:B------:R-:W3:Y:S04]  /*7150*/  LDL.LU R18, [R1+0x378] ;  /* 0x0003780001127983 */ /* 0x000ee80000300800 */
[----:B------:R-:W4:Y:S01]  /*7160*/  LDL R13, [R1+0x3e8] ;  /* 0x0003e800010d7983 */ /* 0x000f220000100800 */
[----:B-----5:R-:W-:-:S04]  /*7170*/  IMAD.U32 R12, R234, 0x10000, RZ ;  /* 0x00010000ea0c7824 */ /* 0x020fc800078e00ff */
[----:B------:R-:W-:-:S04]  /*7180*/  FMUL R12, R12, R16 ;  /* 0x000000100c0c7220 */ /* 0x000fc80000400000 */
[----:B---3--:R-:W-:-:S05]  /*7190*/  FFMA R12, R18, R2, R12 ;  /* 0x00000002120c7223 */ /* 0x008fca000000000c */
[----:B------:R-:W-:-:S05]  /*71a0*/  F2FP.BF16.F32.PACK_AB R12, RZ, R12 ;  /* 0x0000000cff0c723e */ /* 0x000fca00000010ff */
[----:B------:R4:W-:Y:S02]  /*71b0*/  @P4 STG.E.U16 desc[UR46][R14.64+0x30], R12 ;  /* 0x0000300c0e004986 */ /* 0x0009e4000c10152e */
[----:B----4-:R-:W-:-:S05]  /*71c0*/  IADD3 R15, P4, R13, 0x100, RZ ;  /* 0x000001000d0f7810 */ /* 0x010fca0007f9e0ff */
[----:B------:R-:W-:-:S04]  /*71d0*/  IMAD.X R12, RZ, RZ, UR7, P4 ;  /* 0x00000007ff0c7e24 */ /* 0x000fc8000a0e06ff */
[----:B------:R-:W-:-:S04]  /*71e0*/  IMAD R12, R12, R8, RZ ;  /* 0x000000080c0c7224 */ /* 0x000fc800078e02ff */
[C---:B------:R-:W-:Y:S02]  /*71f0*/  IMAD R18, R15.reuse, R9, R12 ;  /* 0x000000090f127224 */ /* 0x040fe400078e020c */
[----:B------:R-:W3:Y:S01]  /*7200*/  LDL.64 R12, [R1+0x3c8] ;  /* 0x0003c800010c7983 */ /* 0x000ee20000100a00 */
[----:B------:R-:W-:Y:S01]  /*7210*/  BSSY B1, `(.L_x_91) ;  /* 0x000000a000017945 */ /* 0x000fe20003800000 */
[----:B------:R-:W-:Y:S02]  /*7220*/  PRMT R14, R234, 0x7610, R14 ;  /* 0x00007610ea0e7816 */ /* 0x000fe4000000000e */
[----:B------:R4:W-:Y:S01]  /*7230*/  STL [R1+0x350], R18 ;  /* 0x0003501201007387 */ /* 0x0009e20000100800 */
[----:B---3--:R-:W-:-:S04]  /*7240*/  IMAD.WIDE.U32 R12, R15, R8, R12 ;  /* 0x000000080f0c7225 */ /* 0x008fc800078e000c */
[----:B------:R-:W-:Y:S01]  /*7250*/  IMAD.IADD R13, R13, 0x1, R18 ;  /* 0x000000010d0d7824 */ /* 0x000fe200078e0212 */
[----:B----4-:R-:W-:-:S04]  /*7260*/  LEA R18, P4, R12, R6, 0x1 ;  /* 0x000000060c127211 */ /* 0x010fc800078808ff */
[----:B------:R-:W-:Y:S02]  /*7270*/  LEA.HI.X R19, R12, R7, R13, 0x1, P4 ;  /* 0x000000070c137211 */ /* 0x000fe400020f0c0d */
[----:B------:R-:W-:-:S13]  /*7280*/  ISETP.GT.AND P4, PT, R0, 0x88, P0 ;  /* 0x000000880000780c */ /* 0x000fda0000784270 */
[----:B------:R-:W-:Y:S05]  /*7290*/  @!P4 BRA `(.L_x_92) ;  /* 0x000000000004c947 */ /* 0x000fea0003800000 */
[----:B------:R3:W5:Y:S02]  /*72a0*/  LDG.E.LTC128B.U16 R14, desc[UR46][R20.64+0x32] ;  /* 0x0000322e140e7981 */ /* 0x000764000c1e1520 */
.L_x_92:
[----:B------:R-:W-:Y:S05]  /*72b0*/  BSYNC B1 ;  /* 0x0000000000017941 */ /* 0x000fea0003800000 */
.L_x_91:
[----:B------:R4:W-:Y:S04]  /*72c0*/  STL [R1+0x418], R9 ;  /* 0x0004180901007387 */ /* 0x0009e80000100800 */
[----:B----4-:R-:W4:Y:S04]  /*72d0*/  LDL.LU R9, [R1+0x37c] ;  /* 0x00037c0001097983 */ /* 0x010f280000300800 */
[----:B------:R-:W4:Y:S04]  /*72e0*/  LDL.64 R234, [R1+0x348] ;  /* 0x0003480001ea7983 */ /* 0x000f280000100a00 */
[----:B------:R0:W-:Y:S04]  /*72f0*/  STL.64 [R1+0x410], R22 ;  /* 0x0004101601007387 */ /* 0x0001e80000100a00 */
[----:B0-----:R-:W4:Y:S01]  /*7300*/  LDL.64 R22, [R1+0x3c0] ;  /* 0x0003c00001167983 */ /* 0x001f220000100a00 */
[----:B-----5:R-:W-:Y:S01]  /*7310*/  IMAD.U32 R12, R14, 0x10000, RZ ;  /* 0x000100000e0c7824 */ /* 0x020fe200078e00ff */
[----:B------:R-:W-:-:S02]  /*7320*/  USHF.L.U64.HI UR4, UR8, 0x9, UR9 ;  /* 0x0000000908047899 */ /* 0x000fc40008010209 */
[----:B------:R-:W4:Y:S01]  /*7330*/  LDL.LU R13, [R1+0x300] ;  /* 0x00030000010d7983 */ /* 0x000f220000300800 */
[----:B------:R-:W-:-:S03]  /*7340*/  FMUL R12, R12, R16 ;  /* 0x000000100c0c7220 */ /* 0x000fc60000400000 */
[----:B------:R2:W-:Y:S04]  /*7350*/  STL.64 [R1+0x408], R20 ;  /* 0x0004081401007387 */ /* 0x0005e80000100a00 */
[----:B--23--:R-:W2:Y:S04]  /*7360*/  LDL.64 R20, [R1+0x3e0] ;  /* 0x0003e00001147983 */ /* 0x00cea80000100a00 */
[----:B------:R0:W-:Y:S04]  /*7370*/  STL [R1+0x400], R3 ;  /* 0x0004000301007387 */ /* 0x0001e80000100800 */
[----:B0-----:R-:W3:Y:S04]  /*7380*/  LDL.LU R3, [R1+0x350] ;  /* 0x0003500001037983 */ /* 0x001ee80000300800 */
[----:B------:R0:W-:Y:S04]  /*7390*/  STL.64 [R1+0x3f8], R4 ;  /* 0x0003f80401007387 */ /* 0x0001e80000100a00 */
[----:B0-----:R-:W2:Y:S01]  /*73a0*/  LDL.64 R4, [R1+0x3c8] ;  /* 0x0003c80001047983 */ /* 0x001ea20000100a00 */
[----:B----4-:R-:W-:-:S03]  /*73b0*/  FFMA R12, R9, R2, R12 ;  /* 0x00000002090c7223 */ /* 0x010fc6000000000c */
[----:B------:R0:W5:Y:S02]  /*73c0*/  LDL.LU R9, [R1+0x418] ;  /* 0x0004180001097983 */ /* 0x0001640000300800 */
[----:B------:R-:W-:-:S05]  /*73d0*/  F2FP.BF16.F32.PACK_AB R12, RZ, R12 ;  /* 0x0000000cff0c723e */ /* 0x000fca00000010ff */
[----:B------:R4:W-:Y:S02]  /*73e0*/  @P4 STG.E.U16 desc[UR46][R234.64+0x32], R12 ;  /* 0x0000320cea004986 */ /* 0x0009e4000c10152e */
[----:B----4-:R-:W-:-:S05]  /*73f0*/  IMAD.U32 R234, RZ, RZ, UR8 ;  /* 0x00000008ffea7e24 */ /* 0x010fca000f8e00ff */
[----:B------:R-:W-:-:S04]  /*7400*/  LEA R234, P4, R234, R22, 0x9 ;  /* 0x00000016eaea7211 */ /* 0x000fc800078848ff */
[----:B------:R-:W-:Y:S02]  /*7410*/  IADD3.X R235, R23, UR4, RZ, P4, !PT ;  /* 0x0000000417eb7c10 */ /* 0x000fe4000a7fe4ff */
[----:B------:R-:W-:Y:S01]  /*7420*/  ISETP.GT.AND P4, PT, R0, 0x100, P5 ;  /* 0x000001000000780c */ /* 0x000fe20002f84270 */
[----:B------:R0:W5:-:S12]  /*7430*/  LDL.LU.64 R22, [R1+0x410] ;  /* 0x0004100001167983 */ /* 0x0001580000300a00 */
[----:B------:R-:W4:Y:S04]  /*7440*/  @P4 LDG.E.LTC128B.U16 R14, desc[UR46][R18.64] ;  /* 0x0000002e120e4981 */ /* 0x000f28000c1e1520 */
[----:B------:R-:W2:Y:S04]  /*7450*/  LDL R18, [R1+0x3d0] ;  /* 0x0003d00001127983 */ /* 0x000ea80000100800 */
[----:B------:R-:W2:Y:S01]  /*7460*/  LDL R19, [R1+0x3d4] ;  /* 0x0003d40001137983 */ /* 0x000ea20000100800 */
[----:B----4-:R-:W-:-:S04]  /*7470*/  IMAD.U32 R12, R14, 0x10000, RZ ;  /* 0x000100000e0c7824 */ /* 0x010fc800078e00ff */
[----:B------:R-:W-:-:S04]  /*7480*/  FMUL R12, R12, R16 ;  /* 0x000000100c0c7220 */ /* 0x000fc80000400000 */
[----:B------:R-:W-:-:S05]  /*7490*/  FFMA R12, R13, R2, R12 ;  /* 0x000000020d0c7223 */ /* 0x000fca000000000c */
[----:B------:R-:W-:-:S05]  /*74a0*/  F2FP.BF16.F32.PACK_AB R12, RZ, R12 ;  /* 0x0000000cff0c723e */ /* 0x000fca00000010ff */
[----:B------:R4:W-:Y:S02]  /*74b0*/  @P4 STG.E.U16 desc[UR46][R234.64], R12 ;  /* 0x0000000cea004986 */ /* 0x0009e4000c10152e */
[----:B----4-:R-:W-:-:S04]  /*74c0*/  IMAD.WIDE.U32 R12, R15, R8, R10 ;  /* 0x000000080f0c7225 */ /* 0x010fc800078e000a */
[----:B---3--:R-:W-:Y:S02]  /*74d0*/  IMAD.IADD R13, R3, 0x1, R13 ;  /* 0x00000001030d7824 */ /* 0x008fe400078e020d */
[----:B--2---:R-:W-:-:S04]  /*74e0*/  IMAD.WIDE.U32 R12, R18, UR40, R12 ;  /* 0x00000028120c7c25 */ /* 0x004fc8000f8e000c */
[----:B------:R-:W-:Y:S01]  /*74f0*/  IMAD.IADD R13, R19, 0x1, R13 ;  /* 0x00000001130d7824 */ /* 0x000fe200078e020d */
[----:B------:R-:W-:-:S04]  /*7500*/  LEA R18, P4, R12, R6, 0x1 ;  /* 0x000000060c127211 */ /* 0x000fc800078808ff */
[----:B------:R-:W-:Y:S02]  /*7510*/  LEA.HI.X R19, R12, R7, R13, 0x1, P4 ;  /* 0x000000070c137211 */ /* 0x000fe400020f0c0d */
[----:B------:R-:W2:Y:S02]  /*7520*/  LDL.64 R12, [R1+0x380] ;  /* 0x00038000010c7983 */ /* 0x000ea40000100a00 */
[----:B--2---:R-:W-:-:S04]  /*7530*/  IMAD.WIDE.U32 R12, R15, R8, R12 ;  /* 0x000000080f0c7225 */ /* 0x004fc800078e000c */
[----:B------:R-:W-:Y:S01]  /*7540*/  IMAD.IADD R3, R3, 0x1, R13 ;  /* 0x0000000103037824 */ /* 0x000fe200078e020d */
[----:B------:R-:W-:Y:S02]  /*7550*/  IADD3 R15, P4, R20, R12, RZ ;  /* 0x0000000c140f7210 */ /* 0x000fe40007f9e0ff */
[----:B------:R0:W5:Y:S04]  /*7560*/  LDL.LU.64 R20, [R1+0x408] ;  /* 0x0004080001147983 */ /* 0x0001680000300a00 */
[----:B------:R2:W-:Y:S02]  /*7570*/  STL [R1+0x360], R3 ;  /* 0x0003600301007387 */ /* 0x0005e40000100800 */
[----:B--2---:R-:W-:Y:S01]  /*7580*/  IMAD.X R3, R3, 0x1, R5, P4 ;  /* 0x0000000103037824 */ /* 0x004fe200020e0605 */
[----:B------:R-:W-:-:S04]  /*7590*/  LEA R4, P4, R15, R6, 0x1 ;  /* 0x000000060f047211 */ /* 0x000fc800078808ff */
[----:B------:R-:W-:Y:S02]  /*75a0*/  LEA.HI.X R5, R15, R7, R3, 0x1, P4 ;  /* 0x000000070f057211 */ /* 0x000fe400020f0c03 */
[----:B------:R0:W5:Y:S04]  /*75b0*/  LDL.LU R3, [R1+0x400] ;  /* 0x0004000001037983 */ /* 0x0001680000300800 */
[----:B------:R2:W-:Y:S04]  /*75c0*/  STL.64 [R1+0x358], R4 ;  /* 0x0003580401007387 */ /* 0x0005e80000100a00 */
[----:B--2---:R0:W5:Y:S01]  /*75d0*/  LDL.LU.64 R4, [R1+0x3f8] ;  /* 0x0003f80001047983 */ /* 0x0041620000300a00 */
[----:B------:R-:W-:Y:S01]  /*75e0*/  LOP3.LUT P4, RZ, R17, 0x4, RZ, 0xc0, !PT ;  /* 0x0000000411ff7812 */ /* 0x000fe2000788c0ff */
[----:B------:R-:W-:Y:S03]  /*75f0*/  BSSY B1, `(.L_x_93) ;  /* 0x0000004000017945 */ /* 0x000fe60003800000 */
[----:B------:R-:W-:-:S13]  /*7600*/  ISETP.GT.AND P4, PT, R0, 0x100, P4 ;  /* 0x000001000000780c */ /* 0x000fda0002784270 */
[----:B0-----:R-:W-:Y:S05]  /*7610*/  @!P4 BRA `(.L_x_94) ;  /* 0x000000000004c947 */ /* 0x001fea0003800000 */
[----:B------:R0:W5:Y:S02]  /*7620*/  LDG.E.LTC128B.U16 R14, desc[UR46][R18.64+0x2] ;  /* 0x0000022e120e7981 */ /* 0x000164000c1e1520 */
.L_x_94:
[----:B------:R-:W-:Y:S05]  /*7630*/  BSYNC B1 ;  /* 0x0000000000017941 */ /* 0x000fea0003800000 */
.L_x_93:
[----:B-----5:R2:W-:Y:S04]  /*7640*/  STL.64 [R1+0x3f8], R4 ;  /* 0x0003f80401007387 */ /* 0x0205e80000100a00 */
[----:B--2---:R-:W2:Y:S01]  /*7650*/  LDL.LU R5, [R1+0x304] ;  /* 0x0003040001057983 */ /* 0x004ea20000300800 */
[----:B------:R-:W-:-:S04]  /*7660*/  IMAD.U32 R15, R14, 0x10000, RZ ;  /* 0x000100000e0f7824 */ /* 0x000fc800078e00ff */
[----:B------:R-:W-:-:S04]  /*7670*/  FMUL R15, R15, R16 ;  /* 0x000000100f0f7220 */ /* 0x000fc80000400000 */
[----:B--2---:R-:W-:Y:S01]  /*7680*/  FFMA R15, R5, R2, R15 ;  /* 0x00000002050f7223 */ /* 0x004fe2000000000f */
[----:B------:R-:W-:-:S04]  /*7690*/  IMAD.U32 R5, RZ, RZ, UR8 ;  /* 0x00000008ff057e24 */ /* 0x000fc8000f8e00ff */
[----:B------:R-:W-:Y:S01]  /*76a0*/  F2FP.BF16.F32.PACK_AB R15, RZ, R15 ;  /* 0x0000000fff0f723e */ /* 0x000fe200000010ff */
[----:B------:R-:W-:-:S04]  /*76b0*/  IMAD.SHL.U32 R5, R5, 0x10, RZ ;  /* 0x0000001005057824 */ /* 0x000fc800078e00ff */
[----:B------:R2:W-:Y:S04]  /*76c0*/  @P4 STG.E.U16 desc[UR46][R234.64+0x2], R15 ;  /* 0x0000020fea004986 */ /* 0x0005e8000c10152e */
[----:B--2---:R-:W2:Y:S01]  /*76d0*/  LDL R15, [R1+0x3ec] ;  /* 0x0003ec00010f7983 */ /* 0x004ea20000100800 */
[----:B------:R-:W-:Y:S01]  /*76e0*/  IADD3 R4, P4, R234, R5, RZ ;  /* 0x00000005ea047210 */ /* 0x000fe20007f9e0ff */
[----:B------:R-:W-:Y:S04]  /*76f0*/  BSSY B1, `(.L_x_95) ;  /* 0x000000a000017945 */ /* 0x000fe80003800000 */
[----:B--2---:R-:W-:-:S05]  /*7700*/  IMAD.X R5, R235, 0x1, R15, P4 ;  /* 0x00000001eb057824 */ /* 0x004fca00020e060f */
[----:B------:R2:W-:Y:S01]  /*7710*/  STL.64 [R1+0x350], R4 ;  /* 0x0003500401007387 */ /* 0x0005e20000100a00 */
[----:B------:R-:W-:-:S03]  /*7720*/  ISETP.GT.AND P4, PT, R0, 0x108, P5 ;  /* 0x000001080000780c */ /* 0x000fc60002f84270 */
[----:B--2---:R2:W5:Y:S04]  /*7730*/  LDL.LU.64 R4, [R1+0x3f8] ;  /* 0x0003f80001047983 */ /* 0x0045680000300a00 */
[----:B------:R2:W-:Y:S06]  /*7740*/  STL.S16 [R1+0x300], R14 ;  /* 0x0003000e01007387 */ /* 0x0005ec0000100600 */
[----:B------:R-:W-:Y:S05]  /*7750*/  @!P4 BRA `(.L_x_96) ;  /* 0x00000000000cc947 */ /* 0x000fea0003800000 */
[----:B--2---:R-:W2:Y:S04]  /*7760*/  LDL.LU.64 R14, [R1+0x358] ;  /* 0x00035800010e7983 */ /* 0x004ea80000300a00 */
[----:B--2---:R-:W2:Y:S04]  /*7770*/  LDG.E.LTC128B.U16 R14, desc[UR46][R14.64] ;  /* 0x0000002e0e0e7981 */ /* 0x004ea8000c1e1520 */
[----:B--2---:R3:W-:Y:S02]  /*7780*/  STL [R1+0x300], R14 ;  /* 0x0003000e01007387 */ /* 0x0047e40000100800 */
.L_x_96:
[----:B------:R-:W-:Y:S05]  /*7790*/  BSYNC B1 ;  /* 0x0000000000017941 */ /* 0x000fea0003800000 */
.L_x_95:
[----:B-----5:R4:W-:Y:S04]  /*77a0*/  STL [R1+0x408], R5 ;  /* 0x0004080501007387 */ /* 0x0209e80000100800 */
[----:B----4-:R-:W4:Y:S04]  /*77b0*/  LDL.LU R5, [R1+0x308] ;  /* 0x0003080001057983 */ /* 0x010f280000300800 */
[----:B------:R0:W-:Y:S04]  /*77c0*/  STL.64 [R1+0x400], R8 ;  /* 0x0004000801007387 */ /* 0x0001e80000100a00 */
[----:B------:R-:W4:Y:S04]  /*77d0*/  LDL R15, [R1+0x3d0] ;  /* 0x0003d000010f7983 */ /* 0x000f280000100800 */
[----:B--23--:R-:W2:Y:S04]  /*77e0*/  LDL R14, [R1+0x3d4] ;  /* 0x0003d400010e7983 */ /* 0x00cea80000100800 */
[----:B0-----:R-:W3:Y:S04]  /*77f0*/  LDL.64 R8, [R1+0x350] ;  /* 0x0003500001087983 */ /* 0x001ee80000100a00 */
[----:B------:R0:W-:Y:S04]  /*7800*/  STL [R1+0x3fc], R4 ;  /* 0x0003fc0401007387 */ /* 0x0001e80000100800 */
[----:B0-----:R-:W4:Y:S04]  /*7810*/  LDL.LU R4, [R1+0x300] ;  /* 0x0003000001047983 */ /* 0x001f280000300800 */
[----:B------:R-:W-:Y:S01]  /*7820*/  STL [R1+0x3f8], R3 ;  /* 0x0003f80301007387 */ /* 0x000fe20000100800 */
[----:B----4-:R-:W-:-:S04]  /*7830*/  IMAD.U32 R13, R4, 0x10000, RZ ;  /* 0x00010000040d7824 */ /* 0x010fc800078e00ff */
[----:B------:R-:W-:-:S04]  /*7840*/  FMUL R13, R13, R16 ;  /* 0x000000100d0d7220 */ /* 0x000fc80000400000 */
[----:B------:R-:W-:Y:S02]  /*7850*/  FFMA R13, R5, R2, R13 ;  /* 0x00000002050d7223 */ /* 0x000fe4000000000d */
[----:B------:R0:W5:Y:S03]  /*7860*/  LDL.LU R5, [R1+0x408] ;  /* 0x0004080001057983 */ /* 0x0001660000300800 */
[----:B------:R-:W-:-:S05]  /*7870*/  F2FP.BF16.F32.PACK_AB R13, RZ, R13 ;  /* 0x0000000dff0d723e */ /* 0x000fca00000010ff */
[----:B---3--:R3:W-:Y:S04]  /*7880*/  @P4 STG.E.U16 desc[UR46][R8.64], R13 ;  /* 0x0000000d08004986 */ /* 0x0087e8000c10152e */
[----:B---3--:R0:W5:Y:S04]  /*7890*/  LDL.LU.64 R8, [R1+0x400] ;  /* 0x0004000001087983 */ /* 0x0081680000300a00 */
[----:B------:R-:W3:Y:S01]  /*78a0*/  LDL.LU R13, [R1+0x360] ;  /* 0x00036000010d7983 */ /* 0x000ee20000300800 */
[----:B------:R-:W-:Y:S02]  /*78b0*/  IADD3 R12, P4, R10, R12, RZ ;  /* 0x0000000c0a0c7210 */ /* 0x000fe40007f9e0ff */
[----:B------:R-:W-:-:S03]  /*78c0*/  PRMT R3, R4, 0x7610, R3 ;  /* 0x0000761004037816 */ /* 0x000fc60000000003 */
[----:B---3--:R-:W-:Y:S02]  /*78d0*/  IMAD.X R13, R11, 0x1, R13, P4 ;  /* 0x000000010b0d7824 */ /* 0x008fe400020e060d */
[----:B------:R-:W-:-:S04]  /*78e0*/  IMAD.WIDE.U32 R12, R15, UR40, R12 ;  /* 0x000000280f0c7c25 */ /* 0x000fc8000f8e000c */
[----:B--2---:R-:W-:Y:S01]  /*78f0*/  IMAD.IADD R13, R14, 0x1, R13 ;  /* 0x000000010e0d7824 */ /* 0x004fe200078e020d */
[----:B------:R-:W-:-:S04]  /*7900*/  LEA R14, P4, R12, R6, 0x1 ;  /* 0x000000060c0e7211 */ /* 0x000fc800078808ff */
[----:B------:R-:W-:Y:S01]  /*7910*/  LEA.HI.X R15, R12, R7, R13, 0x1, P4 ;  /* 0x000000070c0f7211 */ /* 0x000fe200020f0c0d */
[----:B------:R-:W-:-:S04]  /*7920*/  IMAD.U32 R13, RZ, RZ, UR8 ;  /* 0x00000008ff0d7e24 */ /* 0x000fc8000f8e00ff */
[----:B------:R-:W-:-:S05]  /*7930*/  IMAD.SHL.U32 R13, R13, 0x10, RZ ;  /* 0x000000100d0d7824 */ /* 0x000fca00078e00ff */
[----:B------:R-:W-:Y:S02]  /*7940*/  IADD3 R12, P4, R13, R234, RZ ;  /* 0x000000ea0d0c7210 */ /* 0x000fe40007f9e0ff */
[----:B------:R-:W2:Y:S04]  /*7950*/  LDL R13, [R1+0x3ec] ;  /* 0x0003ec00010d7983 */ /* 0x000ea80000100800 */
[----:B------:R0:W5:Y:S04]  /*7960*/  LDL.LU R4, [R1+0x3fc] ;  /* 0x0003fc0001047983 */ /* 0x0001680000300800 */
[----:B------:R3:W-:Y:S04]  /*7970*/  STL.S16 [R1+0x300], R3 ;  /* 0x0003000301007387 */ /* 0x0007e80000100600 */
[----:B---3--:R0:W5:Y:S01]  /*7980*/  LDL.LU R3, [R1+0x3f8] ;  /* 0x0003f80001037983 */ /* 0x0081620000300800 */
[----:B------:R-:W-:Y:S01]  /*7990*/  BSSY B1, `(.L_x_97) ;  /* 0x0000009000017945 */ /* 0x000fe20003800000 */
[----:B--2---:R-:W-:Y:S01]  /*79a0*/  IMAD.X R13, R13, 0x1, R235, P4 ;  /* 0x000000010d0d7824 */ /* 0x004fe200020e06eb */
[----:B------:R-:W-:-:S04]  /*79b0*/  LOP3.LUT P4, RZ, R17, 0x4, RZ, 0xc0, !PT ;  /* 0x0000000411ff7812 */ /* 0x000fc8000788c0ff */
[----:B------:R-:W-:-:S13]  /*79c0*/  ISETP.GT.AND P4, PT, R0, 0x108, P4 ;  /* 0x000001080000780c */ /* 0x000fda0002784270 */
[----:B0-----:R-:W-:Y:S05]  /*79d0*/  @!P4 BRA `(.L_x_98) ;  /* 0x000000000010c947 */ /* 0x001fea0003800000 */
[----:B------:R0:W-:Y:S04]  /*79e0*/  STL [R1+0x3f8], R0 ;  /* 0x0003f80001007387 */ /* 0x0001e80000100800 */
[----:B0-----:R-:W2:Y:S04]  /*79f0*/  LDG.E.LTC128B.U16 R0, desc[UR46][R14.64+0x2] ;  /* 0x0000022e0e007981 */ /* 0x001ea8000c1e1520 */
[----:B--2---:R0:W-:Y:S04]  /*7a00*/  STL [R1+0x300], R0 ;  /* 0x0003000001007387 */ /* 0x0041e80000100800 */
[----:B0-----:R0:W5:Y:S02]  /*7a10*/  LDL.LU R0, [R1+0x3f8] ;  /* 0x0003f80001007983 */ /* 0x0011640000300800 */
.L_x_98:
[----:B------:R-:W-:Y:S05]  /*7a20*/  BSYNC B1 ;  /* 0x0000000000017941 */ /* 0x000fea0003800000 */
.L_x_97:
[----:B-----5:R-:W-:Y:S04]  /*7a30*/  STL [R1+0x410], R9 ;  /* 0x0004100901007387 */ /* 0x020fe80000100800 */
[----:B------:R2:W-:Y:S04]  /*7a40*/  STL [R1+0x40c], R8 ;  /* 0x00040c0801007387 */ /* 0x0005e80000100800 */
[----:B--2---:R-:W2:Y:S04]  /*7a50*/  LDL.LU R8, [R1+0x30c] ;  /* 0x00030c0001087983 */ /* 0x004ea80000300800 */
[----:B------:R-:W-:Y:S04]  /*7a60*/  STL [R1+0x408], R7 ;  /* 0x0004080701007387 */ /* 0x000fe80000100800 */
[----:B------:R-:W-:Y:S04]  /*7a70*/  STL [R1+0x404], R6 ;  /* 0x0004040601007387 */ /* 0x000fe80000100800 */
[----:B------:R-:W-:Y:S04]  /*7a80*/  STL [R1+0x400], R5 ;  /* 0x0004000501007387 */ /* 0x000fe80000100800 */
[----:B------:R3:W-:Y:S04]  /*7a90*/  STL [R1+0x3fc], R4 ;  /* 0x0003fc0401007387 */ /* 0x0007e80000100800 */
[----:B---3--:R-:W3:Y:S04]  /*7aa0*/  LDL.LU R4, [R1+0x300] ;  /* 0x0003000001047983 */ /* 0x008ee80000300800 */
[----:B------:R4:W-:Y:S01]  /*7ab0*/  STL [R1+0x3f8], R3 ;  /* 0x0003f80301007387 */ /* 0x0009e20000100800 */
[----:B---3--:R-:W-:-:S04]  /*7ac0*/  IMAD.U32 R9, R4, 0x10000, RZ ;  /* 0x0001000004097824 */ /* 0x008fc800078e00ff */
[----:B------:R-:W-:-:S04]  /*7ad0*/  FMUL R9, R9, R16 ;  /* 0x0000001009097220 */ /* 0x000fc80000400000 */
[----:B--2---:R-:W-:Y:S01]  /*7ae0*/  FFMA R8, R8, R2, R9 ;  /* 0x0000000208087223 */ /* 0x004fe20000000009 */
[----:B----4-:R-:W-:Y:S01]  /*7af0*/  PRMT R3, R4, 0x7610, R3 ;  /* 0x0000761004037816 */ /* 0x010fe20000000003 */
[----:B------:R2:W5:Y:S03]  /*7b00*/  LDL.LU R9, [R1+0x410] ;  /* 0x0004100001097983 */ /* 0x0005660000300800 */
[----:B------:R-:W-:Y:S02]  /*7b10*/  F2FP.BF16.F32.PACK_AB R7, RZ, R8 ;  /* 0x00000008ff07723e */ /* 0x000fe400000010ff */
[----:B------:R2:W5:Y:S02]  /*7b20*/  LDL.LU R8, [R1+0x40c] ;  /* 0x00040c0001087983 */ /* 0x0005640000300800 */
[----:B------:R-:W-:Y:S02]  /*7b30*/  PRMT R6, R7, 0x7610, R6 ;  /* 0x0000761007067816 */ /* 0x000fe40000000006 */
[----:B------:R2:W5:Y:S02]  /*7b40*/  LDL.LU R7, [R1+0x408] ;  /* 0x0004080001077983 */ /* 0x0005640000300800 */
[----:B------:R-:W-:-:S02]  /*7b50*/  PRMT R5, R6, 0x7610, R5 ;  /* 0x0000761006057816 */ /* 0x000fc40000000005 */
[----:B------:R2:W5:Y:S04]  /*7b60*/  LDL.LU R6, [R1+0x404] ;  /* 0x0004040001067983 */ /* 0x0005680000300800 */
[----:B------:R3:W-:Y:S04]  /*7b70*/  @P4 STG.E.U16 desc[UR46][R12.64+0x2], R5 ;  /* 0x000002050c004986 */ /* 0x0007e8000c10152e */
[----:B---3--:R2:W5:Y:S01]  /*7b80*/  LDL.LU R5, [R1+0x400] ;  /* 0x0004000001057983 */ /* 0x0085620000300800 */
[----:B------:R-:W-:-:S03]  /*7b90*/  LOP3.LUT P4, RZ, R17, 0x2, RZ, 0xc0, !PT ;  /* 0x0000000211ff7812 */ /* 0x000fc6000788c0ff */
[----:B------:R2:W5:Y:S04]  /*7ba0*/  LDL.LU R4, [R1+0x3fc] ;  /* 0x0003fc0001047983 */ /* 0x0005680000300800 */
[----:B------:R3:W-:Y:S04]  /*7bb0*/  STL.S16 [R1+0x300], R3 ;  /* 0x0003000301007387 */ /* 0x0007e80000100600 */
[----:B---3--:R2:W5:Y:S01]  /*7bc0*/  LDL.LU R3, [R1+0x3f8] ;  /* 0x0003f80001037983 */ /* 0x0085620000300800 */
[----:B------:R-:W-:Y:S01]  /*7bd0*/  ISETP.GT.AND P4, PT, R0, 0x100, P4 ;  /* 0x000001000000780c */ /* 0x000fe20002784270 */
[----:B------:R-:W-:-:S12]  /*7be0*/  BSSY B1, `(.L_x_99) ;  /* 0x0000006000017945 */ /* 0x000fd80003800000 */
[----:B--2---:R-:W-:Y:S05]  /*7bf0*/  @!P4 BRA `(.L_x_100) ;  /* 0x000000000010c947 */ /* 0x004fea0003800000 */
[----:B------:R2:W-:Y:S04]  /*7c00*/  STL [R1+0x3f8], R0 ;  /* 0x0003f80001007387 */ /* 0x0005e80000100800 */
[----:B--2---:R-:W2:Y:S04]  /*7c10*/  LDG.E.LTC128B.U16 R0, desc[UR46][R18.64+0x10] ;  /* 0x0000102e12007981 */ /* 0x004ea8000c1e1520 */
[----:B--2---:R2:W-:Y:S04]  /*7c20*/  STL [R1+0x300], R0 ;  /* 0x0003000001007387 */ /* 0x0045e80000100800 */
[----:B--2---:R2:W5:Y:S02]  /*7c30*/  LDL.LU R0, [R1+0x3f8] ;  /* 0x0003f80001007983 */ /* 0x0045640000300800 */
.L_x_100:
[----:B------:R-:W-:Y:S05]  /*7c40*/  BSYNC B1 ;  /* 0x0000000000017941 */ /* 0x000fea0003800000 */
.L_x_99:
[----:B-----5:R-:W-:Y:S04]  /*7c50*/  STL [R1+0x414], R9 ;  /* 0x0004140901007387 */ /* 0x020fe80000100800 */
[----:B------:R3:W-:Y:S04]  /*7c60*/  STL [R1+0x410], R8 ;  /* 0x0004100801007387 */ /* 0x0007e80000100800 */
[----:B---3--:R-:W3:Y:S04]  /*7c70*/  LDL.LU R8, [R1+0x310] ;  /* 0x0003100001087983 */ /* 0x008ee80000300800 */
[----:B------:R-:W-:Y:S04]  /*7c80*/  STL.64 [R1+0x408], R6 ;  /* 0x0004080601007387 */ /* 0x000fe80000100a00 */
[----:B------:R-:W-:Y:S04]  /*7c90*/  STL [R1+0x400], R5 ;  /* 0x0004000501007387 */ /* 0x000fe80000100800 */
[----:B------:R4:W-:Y:S04]  /*7ca0*/  STL [R1+0x3fc], R4 ;  /* 0x0003fc0401007387 */ /* 0x0009e80000100800 */
[----:B----4-:R-:W4:Y:S04]  /*7cb0*/  LDL.LU R4, [R1+0x300] ;  /* 0x0003000001047983 */ /* 0x010f280000300800 */
[----:B------:R0:W-:Y:S01]  /*7cc0*/  STL [R1+0x3f8], R3 ;  /* 0x0003f80301007387 */ /* 0x0001e20000100800 */
[----:B----4-:R-:W-:-:S04]  /*7cd0*/  IMAD.U32 R9, R4, 0x10000, RZ ;  /* 0x0001000004097824 */ /* 0x010fc800078e00ff */
[----:B------:R-:W-:-:S04]  /*7ce0*/  FMUL R9, R9, R16 ;  /* 0x0000001009097220 */ /* 0x000fc80000400000 */
[----:B---3--:R-:W-:Y:S01]  /*7cf0*/  FFMA R8, R8, R2, R9 ;  /* 0x0000000208087223 */ /* 0x008fe20000000009 */
[----:B0-----:R-:W-:Y:S01]  /*7d00*/  PRMT R3, R4, 0x7610, R3 ;  /* 0x0000761004037816 */ /* 0x001fe20000000003 */
[----:B------:R0:W5:Y:S03]  /*7d10*/  LDL.LU R9, [R1+0x414] ;  /* 0x0004140001097983 */ /* 0x0001660000300800 */
[----:B------:R-:W-:Y:S02]  /*7d20*/  F2FP.BF16.F32.PACK_AB R7, RZ, R8 ;  /* 0x00000008ff07723e */ /* 0x000fe400000010ff */
[----:B------:R0:W5:Y:S02]  /*7d30*/  LDL.LU R8, [R1+0x410] ;  /* 0x0004100001087983 */ /* 0x0001640000300800 */
[----:B------:R-:W-:Y:S01]  /*7d40*/  PRMT R6, R7, 0x7610, R6 ;  /* 0x0000761007067816 */ /* 0x000fe20000000006 */
[----:B------:R-:W-:-:S03]  /*7d50*/  @P4 IMAD.MOV.U32 R7, RZ, RZ, R235 ;  /* 0x000000ffff074224 */ /* 0x000fc600078e00eb */
[----:B------:R-:W-:Y:S01]  /*7d60*/  PRMT R5, R6, 0x7610, R5 ;  /* 0x0000761006057816 */ /* 0x000fe20000000005 */
[----:B------:R-:W-:-:S05]  /*7d70*/  @P4 IMAD.MOV.U32 R6, RZ, RZ, R234 ;  /* 0x000000ffff064224 */ /* 0x000fca00078e00ea */
[----:B------:R3:W-:Y:S04]  /*7d80*/  @P4 STG.E.U16 desc[UR46][R6.64+0x10], R5 ;  /* 0x0000100506004986 */ /* 0x0007e8000c10152e */
[----:B---3--:R0:W5:Y:S04]  /*7d90*/  LDL.LU.64 R6, [R1+0x408] ;  /* 0x0004080001067983 */ /* 0x0081680000300a00 */
[----:B------:R0:W5:Y:S04]  /*7da0*/  LDL.LU R5, [R1+0x400] ;  /* 0x0004000001057983 */ /* 0x0001680000300800 */
[----:B------:R0:W5:Y:S04]  /*7db0*/  LDL.LU R4, [R1+0x3fc] ;  /* 0x0003fc0001047983 */ /* 0x0001680000300800 */
[----:B------:R3:W-:Y:S04]  /*7dc0*/  STL.S16 [R1+0x300], R3 ;  /* 0x0003000301007387 */ /* 0x0007e80000100600 */
[----:B---3--:R0:W5:Y:S01]  /*7dd0*/  LDL.LU R3, [R1+0x3f8] ;  /* 0x0003f80001037983 */ /* 0x0081620000300800 */
[----:B------:R-:W-:Y:S01]  /*7de0*/  ISETP.GT.AND P4, PT, R0, 0x100, P6 ;  /* 0x000001000000780c */ /* 0x000fe20003784270 */
[----:B------:R-:W-:-:S12]  /*7df0*/  BSSY B1, `(.L_x_101) ;  /* 0x0000006000017945 */ /* 0x000fd80003800000 */
[----:B0-----:R-:W-:Y:S05]  /*7e00*/  @!P4 BRA `(.L_x_102) ;  /* 0x000000000010c947 */ /* 0x001fea0003800000 */
[----:B------:R0:W-:Y:S04]  /*7e10*/  STL [R1+0x3f8], R0 ;  /* 0x0003f80001007387 */ /* 0x0001e80000100800 */
[----:B0-----:R-:W3:Y:S04]  /*7e20*/  LDG.E.LTC128B.U16 R0, desc[UR46][R18.64+0x12] ;  /* 0x0000122e12007981 */ /* 0x001ee8000c1e1520 */
[----:B---3--:R0:W-:Y:S04]  /*7e30*/  STL [R1+0x300], R0 ;  /* 0x0003000001007387 */ /* 0x0081e80000100800 */
[----:B0-----:R0:W5:Y:S02]  /*7e40*/  LDL.LU R0, [R1+0x3f8] ;  /* 0x0003f80001007983 */ /* 0x0011640000300800 */
.L_x_102:
[----:B------:R-:W-:Y:S05]  /*7e50*/  BSYNC B1 ;  /* 0x0000000000017941 */ /* 0x000fea0003800000 */
.L_x_101:
[----:B-----5:R-:W-:Y:S04]  /*7e60*/  STL [R1+0x410], R9 ;  /* 0x0004100901007387 */ /* 0x020fe80000100800 */
[----:B------:R3:W-:Y:S04]  /*7e70*/  STL [R1+0x40c], R8 ;  /* 0x00040c0801007387 */ /* 0x0007e80000100800 */
[----:B---3--:R-:W3:Y:S04]  /*7e80*/  LDL.LU R8, [R1+0x314] ;  /* 0x0003140001087983 */ /* 0x008ee80000300800 */
[----:B------:R-:W-:Y:S04]  /*7e90*/  STL [R1+0x408], R7 ;  /* 0x0004080701007387 */ /* 0x000fe80000100800 */
[----:B------:R-:W-:Y:S04]  /*7ea0*/  STL [R1+0x404], R6 ;  /* 0x0004040601007387 */ /* 0x000fe80000100800 */
[----:B------:R-:W-:Y:S04]  /*7eb0*/  STL [R1+0x400], R5 ;  /* 0x0004000501007387 */ /* 0x000fe80000100800 */
[----:B------:R4:W-:Y:S04]  /*7ec0*/  STL [R1+0x3fc], R4 ;  /* 0x0003fc0401007387 */ /* 0x0009e80000100800 */
[----:B----4-:R-:W4:Y:S04]  /*7ed0*/  LDL.LU R4, [R1+0x300] ;  /* 0x0003000001047983 */ /* 0x010f280000300800 */
[----:B------:R1:W-:Y:S01]  /*7ee0*/  STL [R1+0x3f8], R3 ;  /* 0x0003f80301007387 */ /* 0x0003e20000100800 */
[----:B----4-:R-:W-:-:S04]  /*7ef0*/  IMAD.U32 R9, R4, 0x10000, RZ ;  /* 0x0001000004097824 */ /* 0x010fc800078e00ff */
[----:B------:R-:W-:-:S04]  /*7f00*/  FMUL R9, R9, R16 ;  /* 0x0000001009097220 */ /* 0x000fc80000400000 */
[----:B---3--:R-:W-:Y:S01]  /*7f10*/  FFMA R8, R8, R2, R9 ;  /* 0x0000000208087223 */ /* 0x008fe20000000009 */
[----:B-1----:R-:W-:Y:S01]  /*7f20*/  PRMT R3, R4, 0x7610, R3 ;  /* 0x0000761004037816 */ /* 0x002fe20000000003 */
        /* <DEDUP_REMOVED lines=15> */
[----:B-1----:R-:W-:Y:S05]  /*8020*/  @!P4 BRA `(.L_x_104) ;  /* 0x000000000010c947 */ /* 0x002fea0003800000 */
[----:B------:R1:W-:Y:S04]  /*8030*/  STL [R1+0x3f8], R0 ;  /* 0x0003f80001007387 */ /* 0x0003e80000100800 */
[----:B-1----:R-:W3:Y:S04]  /*8040*/  LDG.E.LTC128B.U16 R0, desc[UR46][R14.64+0x10] ;  /* 0x0000102e0e007981 */ /* 0x002ee8000c1e1520 */
[----:B---3--:R1:W-:Y:S04]  /*8050*/  STL [R1+0x300], R0 ;  /* 0x0003000001007387 */ /* 0x0083e80000100800 */
[----:B-1----:R1:W5:Y:S02]  /*8060*/  LDL.LU R0, [R1+0x3f8] ;  /* 0x0003f80001007983 */ /* 0x0023640000300800 */
.L_x_104:
[----:B------:R-:W-:Y:S05]  /*8070*/  BSYNC B1 ;  /* 0x0000000000017941 */ /* 0x000fea0003800000 */
.L_x_103:
[----:B------:R-:W-:Y:S04]  /*8080*/  STL [R1+0x41c], R11 ;  /* 0x00041c0b01007387 */ /* 0x000fe80000100800 */
[----:B------:R3:W-:Y:S04]  /*8090*/  STL [R1+0x418], R10 ;  /* 0x0004180a01007387 */ /* 0x0007e80000100800 */
[----:B---3--:R-:W3:Y:S04]  /*80a0*/  LDL.LU R10, [R1+0x318] ;  /* 0x00031800010a7983 */ /* 0x008ee80000300800 */
[----:B-----5:R-:W-:Y:S04]  /*80b0*/  STL [R1+0x414], R9 ;  /* 0x0004140901007387 */ /* 0x020fe80000100800 */
[----:B------:R-:W-:Y:S04]  /*80c0*/  STL [R1+0x410], R8 ;  /* 0x0004100801007387 */ /* 0x000fe80000100800 */
[----:B------:R4:W-:Y:S04]  /*80d0*/  STL.64 [R1+0x408], R6 ;  /* 0x0004080601007387 */ /* 0x0009e80000100a00 */
[----:B----4-:R-:W4:Y:S04]  /*80e0*/  LDL.64 R6, [R1+0x350] ;  /* 0x0003500001067983 */ /* 0x010f280000100a00 */
[----:B------:R-:W-:Y:S04]  /*80f0*/  STL [R1+0x400], R5 ;  /* 0x0004000501007387 */ /* 0x000fe80000100800 */
[----:B------:R0:W-:Y:S04]  /*8100*/  STL [R1+0x3fc], R4 ;  /* 0x0003fc0401007387 */ /* 0x0001e80000100800 */
[----:B0-----:R-:W2:Y:S04]  /*8110*/  LDL.LU R4, [R1+0x300] ;  /* 0x0003000001047983 */ /* 0x001ea80000300800 */
[----:B------:R0:W-:Y:S01]  /*8120*/  STL [R1+0x3f8], R3 ;  /* 0x0003f80301007387 */ /* 0x0001e20000100800 */
[----:B--2---:R-:W-:-:S04]  /*8130*/  IMAD.U32 R11, R4, 0x10000, RZ ;  /* 0x00010000040b7824 */ /* 0x004fc800078e00ff */
[----:B------:R-:W-:-:S04]  /*8140*/  FMUL R11, R11, R16 ;  /* 0x000000100b0b7220 */ /* 0x000fc80000400000 */
[----:B---3--:R-:W-:Y:S02]  /*8150*/  FFMA R10, R10, R2, R11 ;  /* 0x000000020a0a7223 */ /* 0x008fe4000000000b */
[----:B------:R2:W5:Y:S03]  /*8160*/  LDL.LU R11, [R1+0x41c] ;  /* 0x00041c00010b7983 */ /* 0x0005660000300800 */
[----:B------:R-:W-:Y:S02]  /*8170*/  F2FP.BF16.F32.PACK_AB R9, RZ, R10 ;  /* 0x0000000aff09723e */ /* 0x000fe400000010ff */
[----:B------:R2:W5:Y:S02]  /*8180*/  LDL.LU R10, [R1+0x418] ;  /* 0x00041800010a7983 */ /* 0x0005640000300800 */
[----:B------:R-:W-:Y:S02]  /*8190*/  PRMT R8, R9, 0x7610, R8 ;  /* 0x0000761009087816 */ /* 0x000fe40000000008 */
[----:B------:R2:W5:Y:S02]  /*81a0*/  LDL.LU R9, [R1+0x414] ;  /* 0x0004140001097983 */ /* 0x0005640000300800 */
[----:B------:R-:W-:-:S02]  /*81b0*/  PRMT R5, R8, 0x7610, R5 ;  /* 0x0000761008057816 */ /* 0x000fc40000000005 */
[----:B0-----:R-:W-:Y:S01]  /*81c0*/  PRMT R3, R4, 0x7610, R3 ;  /* 0x0000761004037816 */ /* 0x001fe20000000003 */
[----:B------:R2:W5:Y:S04]  /*81d0*/  LDL.LU R8, [R1+0x410] ;  /* 0x0004100001087983 */ /* 0x0005680000300800 */
[----:B----4-:R0:W-:Y:S04]  /*81e0*/  @P4 STG.E.U16 desc[UR46][R6.64+0x10], R5 ;  /* 0x0000100506004986 */ /* 0x0101e8000c10152e */
[----:B0-----:R2:W5:Y:S04]  /*81f0*/  LDL.LU.64 R6, [R1+0x408] ;  /* 0x0004080001067983 */ /* 0x0015680000300a00 */
[----:B------:R2:W5:Y:S04]  /*8200*/  LDL.LU R5, [R1+0x400] ;  /* 0x0004000001057983 */ /* 0x0005680000300800 */
[----:B------:R2:W5:Y:S04]  /*8210*/  LDL.LU R4, [R1+0x3fc] ;  /* 0x0003fc0001047983 */ /* 0x0005680000300800 */
[----:B------:R0:W-:Y:S04]  /*8220*/  STL.S16 [R1+0x308], R3 ;  /* 0x0003080301007387 */ /* 0x0001e80000100600 */
[----:B0-----:R2:W5:Y:S01]  /*8230*/  LDL.LU R3, [R1+0x3f8] ;  /* 0x0003f80001037983 */ /* 0x0015620000300800 */
[----:B------:R-:W-:Y:S01]  /*8240*/  ISETP.GT.AND P4, PT, R0, 0x108, P6 ;  /* 0x000001080000780c */ /* 0x000fe20003784270 */
[----:B------:R-:W-:-:S12]  /*8250*/  BSSY B1, `(.L_x_105) ;  /* 0x0000006000017945 */ /* 0x000fd80003800000 */
[----:B--2---:R-:W-:Y:S05]  /*8260*/  @!P4 BRA `(.L_x_106) ;  /* 0x000000000010c947 */ /* 0x004fea0003800000 */
[----:B------:R0:W-:Y:S04]  /*8270*/  STL [R1+0x3f8], R0 ;  /* 0x0003f80001007387 */ /* 0x0001e80000100800 */
[----:B0-----:R-:W2:Y:S04]  /*8280*/  LDG.E.LTC128B.U16 R0, desc[UR46][R14.64+0x12] ;  /* 0x0000122e0e007981 */ /* 0x001ea8000c1e1520 */
[----:B--2---:R0:W-:Y:S04]  /*8290*/  STL [R1+0x308], R0 ;  /* 0x0003080001007387 */ /* 0x0041e80000100800 */
[----:B0-----:R0:W5:Y:S02]  /*82a0*/  LDL.LU R0, [R1+0x3f8] ;  /* 0x0003f80001007983 */ /* 0x0011640000300800 */
.L_x_106:
[----:B------:R-:W-:Y:S05]  /*82b0*/  BSYNC B1 ;  /* 0x0000000000017941 */ /* 0x000fea0003800000 */
.L_x_105:
[----:B-----5:R2:W-:Y:S04]  /*82c0*/  STL [R1+0x40c], R7 ;  /* 0x00040c0701007387 */ /* 0x0205e80000100800 */
[----:B--2---:R-:W2:Y:S04]  /*82d0*/  LDL R7, [R1+0x308] ;  /* 0x0003080001077983 */ /* 0x004ea80000100800 */
[----:B------:R3:W-:Y:S04]  /*82e0*/  STL [R1+0x408], R6 ;  /* 0x0004080601007387 */ /* 0x0007e80000100800 */
[----:B---3--:R-:W3:Y:S04]  /*82f0*/  LDL.LU R6, [R1+0x31c] ;  /* 0x00031c0001067983 */ /* 0x008ee80000300800 */
[----:B------:R4:W-:Y:S04]  /*8300*/  STL.64 [R1+0x400], R4 ;  /* 0x0004000401007387 */ /* 0x0009e80000100a00 */
[----:B------:R1:W-:Y:S01]  /*8310*/  STL [R1+0x3f8], R3 ;  /* 0x0003f80301007387 */ /* 0x0003e20000100800 */
[----:B--2---:R-:W-:-:S04]  /*8320*/  IMAD.U32 R7, R7, 0x10000, RZ ;  /* 0x0001000007077824 */ /* 0x004fc800078e00ff */
[----:B------:R-:W-:-:S04]  /*8330*/  FMUL R7, R7, R16 ;  /* 0x0000001007077220 */ /* 0x000fc80000400000 */
[----:B---3--:R-:W-:Y:S02]  /*8340*/  FFMA R6, R6, R2, R7 ;  /* 0x0000000206067223 */ /* 0x008fe40000000007 */
[----:B------:R2:W5:Y:S03]  /*8350*/  LDL.LU R7, [R1+0x40c] ;  /* 0x00040c0001077983 */ /* 0x0005660000300800 */
[----:B----4-:R-:W-:Y:S02]  /*8360*/  F2FP.BF16.F32.PACK_AB R5, RZ, R6 ;  /* 0x00000006ff05723e */ /* 0x010fe400000010ff */
[----:B------:R2:W5:Y:S02]  /*8370*/  LDL.LU R6, [R1+0x408] ;  /* 0x0004080001067983 */ /* 0x0005640000300800 */
[----:B------:R-:W-:Y:S01]  /*8380*/  PRMT R4, R5, 0x7610, R4 ;  /* 0x0000761005047816 */ /* 0x000fe20000000004 */
[----:B------:R-:W-:-:S02]  /*8390*/  IMAD.MOV.U32 R5, RZ, RZ, R13 ;  /* 0x000000ffff057224 */ /* 0x000fc400078e000d */
[----:B------:R-:W3:Y:S01]  /*83a0*/  LDL.LU R13, [R1+0x308] ;  /* 0x00030800010d7983 */ /* 0x000ee20000300800 */
[----:B-1----:R-:W-:Y:S01]  /*83b0*/  PRMT R3, R4, 0x7610, R3 ;  /* 0x0000761004037816 */ /* 0x002fe20000000003 */
[----:B------:R-:W-:-:S05]  /*83c0*/  IMAD.MOV.U32 R4, RZ, RZ, R12 ;  /* 0x000000ffff047224 */ /* 0x000fca00078e000c */
[----:B------:R-:W-:Y:S04]  /*83d0*/  STL.64 [R1+0x300], R4 ;  /* 0x0003000401007387 */ /* 0x000fe80000100a00 */
[----:B------:R1:W-:Y:S01]  /*83e0*/  @P4 STG.E.U16 desc[UR46][R4.64+0x12], R3 ;  /* 0x0000120304004986 */ /* 0x0003e2000c10152e */
[----:B------:R-:W-:-:S03]  /*83f0*/  ISETP.GT.AND P4, PT, R0, 0x100, P3 ;  /* 0x000001000000780c */ /* 0x000fc60001f84270 */
[----:B-1----:R2:W5:Y:S04]  /*8400*/  LDL.LU.64 R4, [R1+0x400] ;  /* 0x0004000001047983 */ /* 0x0025680000300a00 */
[----:B------:R2:W5:Y:S01]  /*8410*/  LDL.LU R3, [R1+0x3f8] ;  /* 0x0003f80001037983 */ /* 0x0005620000300800 */
[----:B------:R-:W-:Y:S01]  /*8420*/  BSSY B1, `(.L_x_107) ;  /* 0x0000006000017945 */ /* 0x000fe20003800000 */
[----:B---3--:R-:W-:-:S05]  /*8430*/  PRMT R12, R13, 0x7610, R12 ;  /* 0x000076100d0c7816 */ /* 0x008fca000000000c */
[----:B------:R2:W-:Y:S01]  /*8440*/  STL.S16 [R1+0x314], R12 ;  /* 0x0003140c01007387 */ /* 0x0005e20000100600 */
[----:B------:R-:W-:Y:S05]  /*8450*/  @!P4 BRA `(.L_x_108) ;  /* 0x000000000008c947 */ /* 0x000fea0003800000 */
[----:B--2---:R-:W2:Y:S04]  /*8460*/  LDG.E.LTC128B.U16 R12, desc[UR46][R18.64+0x20] ;  /* 0x0000202e120c7981 */ /* 0x004ea8000c1e1520 */
[----:B--2---:R1:W-:Y:S02]  /*8470*/  STL [R1+0x314], R12 ;  /* 0x0003140c01007387 */ /* 0x0043e40000100800 */
.L_x_108:
[----:B------:R-:W-:Y:S05]  /*8480*/  BSYNC B1 ;  /* 0x0000000000017941 */ /* 0x000fea0003800000 */
.L_x_107:
[----:B------:R-:W3:Y:S04]  /*8490*/  LDL.LU R13, [R1+0x320] ;  /* 0x00032000010d7983 */ /* 0x000ee80000300800 */
[----:B------:R4:W-:Y:S04]  /*84a0*/  STL [R1+0x41c], R17 ;  /* 0x00041c1101007387 */ /* 0x0009e80000100800 */
[----:B----4-:R-:W4:Y:S04]  /*84b0*/  LDL.LU R17, [R1+0x3e8] ;  /* 0x0003e80001117983 */ /* 0x010f280000300800 */
[----:B-----5:R-:W-:Y:S04]  /*84c0*/  STL [R1+0x418], R3 ;  /* 0x0004180301007387 */ /* 0x020fe80000100800 */
[----:B------:R0:W-:Y:S04]  /*84d0*/  STL.64 [R1+0x410], R20 ;  /* 0x0004101401007387 */ /* 0x0001e80000100a00 */
[----:B0-----:R-:W4:Y:S04]  /*84e0*/  LDL.LU.64 R20, [R1+0x380] ;  /* 0x0003800001147983 */ /* 0x001f280000300a00 */
[----:B------:R-:W-:Y:S04]  /*84f0*/  STL.64 [R1+0x408], R18 ;  /* 0x0004081201007387 */ /* 0x000fe80000100a00 */
[----:B------:R0:W-:Y:S04]  /*8500*/  STL.64 [R1+0x400], R14 ;  /* 0x0004000e01007387 */ /* 0x0001e80000100a00 */
[----:B0-----:R-:W4:Y:S01]  /*8510*/  LDL.LU.64 R14, [R1+0x3c8] ;  /* 0x0003c800010e7983 */ /* 0x001f220000300a00 */
[----:B-12---:R-:W-:-:S03]  /*8520*/  IMAD.U32 R12, R12, 0x10000, RZ ;  /* 0x000100000c0c7824 */ /* 0x006fc600078e00ff */
[----:B------:R0:W-:Y:S01]  /*8530*/  STL.64 [R1+0x3f8], R4 ;  /* 0x0003f80401007387 */ /* 0x0001e20000100a00 */
[----:B------:R-:W-:-:S03]  /*8540*/  FMUL R12, R12, R16 ;  /* 0x000000100c0c7220 */ /* 0x000fc60000400000 */
[----:B0-----:R-:W2:Y:S01]  /*8550*/  LDL.LU R5, [R1+0x3d4] ;  /* 0x0003d40001057983 */ /* 0x001ea20000300800 */
[----:B---3--:R-:W-:Y:S01]  /*8560*/  FFMA R12, R13, R2, R12 ;  /* 0x000000020d0c7223 */ /* 0x008fe2000000000c */
[----:B------:R-:W-:-:S04]  /*8570*/  @P4 IMAD.MOV.U32 R13, RZ, RZ, R235 ;  /* 0x000000ffff0d4224 */ /* 0x000fc800078e00eb */
[----:B------:R-:W-:-:S04]  /*8580*/  F2FP.BF16.F32.PACK_AB R12, RZ, R12 ;  /* 0x0000000cff0c723e */ /* 0x000fc800000010ff */
[----:B------:R-:W-:Y:S01]  /*8590*/  PRMT R3, R12, 0x7610, R3 ;  /* 0x000076100c037816 */ /* 0x000fe20000000003 */
[----:B------:R-:W-:-:S05]  /*85a0*/  @P4 IMAD.MOV.U32 R12, RZ, RZ, R234 ;  /* 0x000000ffff0c4224 */ /* 0x000fca00078e00ea */
[----:B------:R0:W-:Y:S01]  /*85b0*/  @P4 STG.E.U16 desc[UR46][R12.64+0x20], R3 ;  /* 0x000020030c004986 */ /* 0x0001e2000c10152e */
[----:B----4-:R-:W-:-:S05]  /*85c0*/  IADD3 R17, P4, R17, 0x180, RZ ;  /* 0x0000018011117810 */ /* 0x010fca0007f9e0ff */
[----:B0-----:R-:W-:-:S04]  /*85d0*/  IMAD.X R12, RZ, RZ, UR7, P4 ;  /* 0x00000007ff0c7e24 */ /* 0x001fc8000a0e06ff */
[----:B------:R-:W-:-:S04]  /*85e0*/  IMAD R12, R12, R8, RZ ;  /* 0x000000080c0c7224 */ /* 0x000fc800078e02ff */
[C---:B------:R-:W-:Y:S02]  /*85f0*/  IMAD R3, R17.reuse, R9, R12 ;  /* 0x0000000911037224 */ /* 0x040fe400078e020c */
[----:B------:R-:W-:-:S04]  /*8600*/  IMAD.WIDE.U32 R12, R17, R8, R14 ;  /* 0x00000008110c7225 */ /* 0x000fc800078e000e */
[----:B------:R-:W-:Y:S01]  /*8610*/  IMAD.IADD R9, R13, 0x1, R3 ;  /* 0x000000010d097824 */ /* 0x000fe200078e0203 */
[----:B------:R-:W-:-:S04]  /*8620*/  LEA R18, P4, R12, R6, 0x1 ;  /* 0x000000060c127211 */ /* 0x000fc800078808ff */
[----:B------:R-:W-:-:S05]  /*8630*/  LEA.HI.X R19, R12, R7, R9, 0x1, P4 ;  /* 0x000000070c137211 */ /* 0x000fca00020f0c09 */
[----:B------:R0:W-:Y:S02]  /*8640*/  STL.64 [R1+0x358], R18 ;  /* 0x0003581201007387 */ /* 0x0001e40000100a00 */
[----:B0-----:R-:W-:-:S04]  /*8650*/  IMAD.WIDE.U32 R18, R17, R8, R20 ;  /* 0x0000000811127225 */ /* 0x001fc800078e0014 */
[----:B------:R-:W-:Y:S01]  /*8660*/  IMAD.IADD R4, R3, 0x1, R19 ;  /* 0x0000000103047824 */ /* 0x000fe200078e0213 */
[----:B------:R-:W-:Y:S01]  /*8670*/  IADD3 R20, P4, R10, R18, RZ ;  /* 0x000000120a147210 */ /* 0x000fe20007f9e0ff */
[----:B------:R-:W-:Y:S02]  /*8680*/  IMAD.WIDE.U32 R8, R17, R8, R10 ;  /* 0x0000000811087225 */ /* 0x000fe400078e000a */
[----:B------:R0:W5:Y:S02]  /*8690*/  LDL.LU R17, [R1+0x41c] ;  /* 0x00041c0001117983 */ /* 0x0001640000300800 */
[----:B------:R-:W-:Y:S02]  /*86a0*/  IMAD.X R21, R11, 0x1, R4, P4 ;  /* 0x000000010b157824 */ /* 0x000fe400020e0604 */
[----:B------:R-:W3:Y:S01]  /*86b0*/  LDL.LU R11, [R1+0x3d0] ;  /* 0x0003d000010b7983 */ /* 0x000ee20000300800 */
[----:B------:R-:W-:-:S03]  /*86c0*/  IMAD.IADD R9, R3, 0x1, R9 ;  /* 0x0000000103097824 */ /* 0x000fc600078e0209 */
[----:B------:R0:W5:Y:S01]  /*86d0*/  LDL.LU R3, [R1+0x418] ;  /* 0x0004180001037983 */ /* 0x0001620000300800 */
[----:B---3--:R-:W-:-:S04]  /*86e0*/  IMAD.WIDE.U32 R8, R11, UR40, R8 ;  /* 0x000000280b087c25 */ /* 0x008fc8000f8e0008 */
[----:B--2---:R-:W-:Y:S01]  /*86f0*/  IMAD.IADD R9, R5, 0x1, R9 ;  /* 0x0000000105097824 */ /* 0x004fe200078e0209 */
[----:B------:R-:W-:-:S04]  /*8700*/  LEA R12, P4, R8, R6, 0x1 ;  /* 0x00000006080c7211 */ /* 0x000fc800078808ff */
[----:B------:R-:W-:Y:S01]  /*8710*/  LEA.HI.X R13, R8, R7, R9, 0x1, P4 ;  /* 0x00000007080d7211 */ /* 0x000fe200020f0c09 */
[----:B------:R-:W-:Y:S02]  /*8720*/  IMAD.WIDE.U32 R8, R11, UR40, R20 ;  /* 0x000000280b087c25 */ /* 0x000fe4000f8e0014 */
[----:B------:R0:W5:Y:S02]  /*8730*/  LDL.LU.64 R20, [R1+0x410] ;  /* 0x0004100001147983 */ /* 0x0001640000300a00 */
[----:B------:R-:W-:Y:S01]  /*8740*/  IMAD.IADD R9, R5, 0x1, R9 ;  /* 0x0000000105097824 */ /* 0x000fe200078e0209 */
[----:B------:R-:W-:-:S04]  /*8750*/  LEA R10, P4, R8, R6, 0x1 ;  /* 0x00000006080a7211 */ /* 0x000fc800078808ff */
[-C--:B------:R-:W-:Y:S02]  /*8760*/  LEA.HI.X R11, R8, R7.reuse, R9, 0x1, P4 ;  /* 0x00000007080b7211 */ /* 0x080fe400020f0c09 */
[----:B------:R-:W2:Y:S02]  /*8770*/  LDL.LU.64 R8, [R1+0x3e0] ;  /* 0x0003e00001087983 */ /* 0x000ea40000300a00 */
[----:B--2---:R-:W-:Y:S02]  /*8780*/  IADD3 R8, P4, R8, R18, RZ ;  /* 0x0000001208087210 */ /* 0x004fe40007f9e0ff */
[----:B------:R0:W5:Y:S03]  /*8790*/  LDL.LU.64 R18, [R1+0x408] ;  /* 0x0004080001127983 */ /* 0x0001660000300a00 */
[----:B------:R-:W-:Y:S01]  /*87a0*/  IMAD.X R9, R4, 0x1, R15, P4 ;  /* 0x0000000104097824 */ /* 0x000fe200020e060f */
[C---:B------:R-:W-:Y:S01]  /*87b0*/  LEA R4, P4, R8.reuse, R6, 0x1 ;  /* 0x0000000608047211 */ /* 0x040fe200078808ff */
[----:B------:R0:W5:Y:S03]  /*87c0*/  LDL.LU.64 R14, [R1+0x400] ;  /* 0x00040000010e7983 */ /* 0x0001660000300a00 */
[----:B------:R-:W-:-:S05]  /*87d0*/  LEA.HI.X R5, R8, R7, R9, 0x1, P4 ;  /* 0x0000000708057211 */ /* 0x000fca00020f0c09 */
[----:B------:R1:W-:Y:S04]  /*87e0*/  STL.64 [R1+0x318], R4 ;  /* 0x0003180401007387 */ /* 0x0003e80000100a00 */
[----:B-1----:R0:W5:Y:S04]  /*87f0*/  LDL.LU.64 R4, [R1+0x3f8] ;  /* 0x0003f80001047983 */ /* 0x0021680000300a00 */
[----:B------:R-:W2:Y:S01]  /*8800*/  LDL.LU R9, [R1+0x314] ;  /* 0x0003140001097983 */ /* 0x000ea20000300800 */
[----:B------:R-:W-:Y:S01]  /*8810*/  ISETP.GT.AND P4, PT, R0, 0x100, P2 ;  /* 0x000001000000780c */ /* 0x000fe20001784270 */
[----:B------:R-:W-:Y:S01]  /*8820*/  BSSY B1, `(.L_x_109) ;  /* 0x0000004000017945 */ /* 0x000fe20003800000 */
[----:B--2---:R-:W-:-:S11]  /*8830*/  PRMT R6, R9, 0x7610, R6 ;  /* 0x0000761009067816 */ /* 0x004fd60000000006 */
[----:B0-----:R-:W-:Y:S05]  /*8840*/  @!P4 BRA `(.L_x_110) ;  /* 0x000000000004c947 */ /* 0x001fea0003800000 */
[----:B-----5:R0:W5:Y:S02]  /*8850*/  LDG.E.LTC128B.U16 R6, desc[UR46][R18.64+0x22] ;  /* 0x0000222e12067981 */ /* 0x020164000c1e1520 */
.L_x_110:
[----:B------:R-:W-:Y:S05]  /*8860*/  BSYNC B1 ;  /* 0x0000000000017941 */ /* 0x000fea0003800000 */
.L_x_109:
        /* <DEDUP_REMOVED lines=8> */
[----:B-1----:R-:W-:Y:S05]  /*88f0*/  @!P4 BRA `(.L_x_112) ;  /* 0x000000000004c947 */ /* 0x002fea0003800000 */
[----:B------:R1:W5:Y:S02]  /*8900*/  LDG.E.LTC128B.U16 R6, desc[UR46][R14.64+0x20] ;  /* 0x0000202e0e067981 */ /* 0x000364000c1e1520 */
.L_x_112:
[----:B------:R-:W-:Y:S05]  /*8910*/  BSYNC B1 ;  /* 0x0000000000017941 */ /* 0x000fea0003800000 */
.L_x_111:
[----:B------:R2:W-:Y:S04]  /*8920*/  STL [R1+0x3f8], R3 ;  /* 0x0003f80301007387 */ /* 0x0005e80000100800 */
[----:B--2---:R-:W2:Y:S04]  /*8930*/  LDL.LU R3, [R1+0x328] ;  /* 0x0003280001037983 */ /* 0x004ea80000300800 */
[----:B------:R-:W3:Y:S01]  /*8940*/  LDL.64 R8, [R1+0x350] ;  /* 0x0003500001087983 */ /* 0x000ee20000100a00 */
[----:B-----5:R-:W-:-:S04]  /*8950*/  IMAD.U32 R7, R6, 0x10000, RZ ;  /* 0x0001000006077824 */ /* 0x020fc800078e00ff */
[----:B------:R-:W-:-:S04]  /*8960*/  FMUL R7, R7, R16 ;  /* 0x0000001007077220 */ /* 0x000fc80000400000 */
[----:B--2---:R-:W-:Y:S02]  /*8970*/  FFMA R7, R3, R2, R7 ;  /* 0x0000000203077223 */ /* 0x004fe40000000007 */
[----:B------:R2:W5:Y:S01]  /*8980*/  LDL.LU R3, [R1+0x3f8] ;  /* 0x0003f80001037983 */ /* 0x0005620000300800 */
[----:B------:R-:W-:Y:S02]  /*8990*/  BSSY B1, `(.L_x_113) ;  /* 0x0000006000017945 */ /* 0x000fe40003800000 */
[----:B------:R-:W-:-:S05]  /*89a0*/  F2FP.BF16.F32.PACK_AB R7, RZ, R7 ;  /* 0x00000007ff07723e */ /* 0x000fca00000010ff */
[----:B---3--:R2:W-:Y:S01]  /*89b0*/  @P4 STG.E.U16 desc[UR46][R8.64+0x20], R7 ;  /* 0x0000200708004986 */ /* 0x0085e2000c10152e */
[----:B------:R-:W-:-:S13]  /*89c0*/  ISETP.GT.AND P4, PT, R0, 0x108, P2 ;  /* 0x000001080000780c */ /* 0x000fda0001784270 */
[----:B--2---:R-:W-:Y:S05]  /*89d0*/  @!P4 BRA `(.L_x_114) ;  /* 0x000000000004c947 */ /* 0x004fea0003800000 */
[----:B------:R2:W5:Y:S02]  /*89e0*/  LDG.E.LTC128B.U16 R6, desc[UR46][R14.64+0x22] ;  /* 0x0000222e0e067981 */ /* 0x000564000c1e1520 */
.L_x_114:
[----:B------:R-:W-:Y:S05]  /*89f0*/  BSYNC B1 ;  /* 0x0000000000017941 */ /* 0x000fea0003800000 */
.L_x_113:
[----:B-----5:R3:W-:Y:S04]  /*8a00*/  STL [R1+0x3f8], R3 ;  /* 0x0003f80301007387 */ /* 0x0207e80000100800 */
[----:B---3--:R-:W3:Y:S04]  /*8a10*/  LDL.LU R3, [R1+0x32c] ;  /* 0x00032c0001037983 */ /* 0x008ee80000300800 */
[----:B------:R-:W4:Y:S01]  /*8a20*/  LDL.64 R8, [R1+0x300] ;  /* 0x0003000001087983 */ /* 0x000f220000100a00 */
[----:B------:R-:W-:-:S04]  /*8a30*/  IMAD.U32 R7, R6, 0x10000, RZ ;  /* 0x0001000006077824 */ /* 0x000fc800078e00ff */
[----:B------:R-:W-:-:S04]  /*8a40*/  FMUL R7, R7, R16 ;  /* 0x0000001007077220 */ /* 0x000fc80000400000 */
[----:B---3--:R-:W-:Y:S02]  /*8a50*/  FFMA R7, R3, R2, R7 ;  /* 0x0000000203077223 */ /* 0x008fe40000000007 */
[----:B------:R3:W5:Y:S01]  /*8a60*/  LDL.LU R3, [R1+0x3f8] ;  /* 0x0003f80001037983 */ /* 0x0007620000300800 */
[----:B------:R-:W-:Y:S02]  /*8a70*/  BSSY B1, `(.L_x_115) ;  /* 0x0000006000017945 */ /* 0x000fe40003800000 */
[----:B------:R-:W-:-:S05]  /*8a80*/  F2FP.BF16.F32.PACK_AB R7, RZ, R7 ;  /* 0x00000007ff07723e */ /* 0x000fca00000010ff */
[----:B----4-:R3:W-:Y:S01]  /*8a90*/  @P4 STG.E.U16 desc[UR46][R8.64+0x22], R7 ;  /* 0x0000220708004986 */ /* 0x0107e2000c10152e */
[----:B------:R-:W-:-:S13]  /*8aa0*/  ISETP.GT.AND P4, PT, R0, 0x100, P1 ;  /* 0x000001000000780c */ /* 0x000fda0000f84270 */
[----:B---3--:R-:W-:Y:S05]  /*8ab0*/  @!P4 BRA `(.L_x_116) ;  /* 0x000000000004c947 */ /* 0x008fea0003800000 */
[----:B------:R3:W5:Y:S02]  /*8ac0*/  LDG.E.LTC128B.U16 R6, desc[UR46][R18.64+0x30] ;  /* 0x0000302e12067981 */ /* 0x000764000c1e1520 */
.L_x_116:
[----:B------:R-:W-:Y:S05]  /*8ad0*/  BSYNC B1 ;  /* 0x0000000000017941 */ /* 0x000fea0003800000 */
.L_x_115:
[----:B------:R-:W4:Y:S01]  /*8ae0*/  LDL.LU R8, [R1+0x330] ;  /* 0x0003300001087983 */ /* 0x000f220000300800 */
[----:B-----5:R-:W-:Y:S01]  /*8af0*/  IMAD.U32 R7, R6, 0x10000, RZ ;  /* 0x0001000006077824 */ /* 0x020fe200078e00ff */
[----:B------:R-:W-:Y:S01]  /*8b00*/  BSSY B1, `(.L_x_117) ;  /* 0x000000a000017945 */ /* 0x000fe20003800000 */
[----:B------:R-:W-:Y:S02]  /*8b10*/  @P4 IMAD.MOV.U32 R9, RZ, RZ, R235 ;  /* 0x000000ffff094224 */ /* 0x000fe400078e00eb */
[----:B------:R-:W-:-:S04]  /*8b20*/  FMUL R7, R7, R16 ;  /* 0x0000001007077220 */ /* 0x000fc80000400000 */
[----:B----4-:R-:W-:Y:S01]  /*8b30*/  FFMA R7, R8, R2, R7 ;  /* 0x0000000208077223 */ /* 0x010fe20000000007 */
[----:B------:R-:W-:-:S04]  /*8b40*/  @P4 IMAD.MOV.U32 R8, RZ, RZ, R234 ;  /* 0x000000ffff084224 */ /* 0x000fc800078e00ea */
[----:B------:R-:W-:-:S05]  /*8b50*/  F2FP.BF16.F32.PACK_AB R7, RZ, R7 ;  /* 0x00000007ff07723e */ /* 0x000fca00000010ff */
[----:B------:R4:W-:Y:S01]  /*8b60*/  @P4 STG.E.U16 desc[UR46][R8.64+0x30], R7 ;  /* 0x0000300708004986 */ /* 0x0009e2000c10152e */
[----:B------:R-:W-:-:S13]  /*8b70*/  ISETP.GT.AND P4, PT, R0, 0x100, P0 ;  /* 0x000001000000780c */ /* 0x000fda0000784270 */
[----:B----4-:R-:W-:Y:S05]  /*8b80*/  @!P4 BRA `(.L_x_118) ;  /* 0x000000000004c947 */ /* 0x010fea0003800000 */
[----:B------:R4:W5:Y:S02]  /*8b90*/  LDG.E.LTC128B.U16 R6, desc[UR46][R18.64+0x32] ;  /* 0x0000322e12067981 */ /* 0x000964000c1e1520 */
.L_x_118:
[----:B------:R-:W-:Y:S05]  /*8ba0*/  BSYNC B1 ;  /* 0x0000000000017941 */ /* 0x000fea0003800000 */
.L_x_117:
        /* <DEDUP_REMOVED lines=10> */
.L_x_120:
[----:B------:R-:W-:Y:S05]  /*8c50*/  BSYNC B1 ;  /* 0x0000000000017941 */ /* 0x000fea0003800000 */
.L_x_119:
[----:B------:R0:W-:Y:S04]  /*8c60*/  STL [R1+0x3f8], R3 ;  /* 0x0003f80301007387 */ /* 0x0001e80000100800 */
[----:B0-----:R-:W3:Y:S04]  /*8c70*/  LDL.LU R3, [R1+0x338] ;  /* 0x0003380001037983 */ /* 0x001ee80000300800 */
[----:B------:R-:W4:Y:S01]  /*8c80*/  LDL.LU.64 R8, [R1+0x350] ;  /* 0x0003500001087983 */ /* 0x000f220000300a00 */
        /* <DEDUP_REMOVED lines=10> */
.L_x_122:
[----:B------:R-:W-:Y:S05]  /*8d30*/  BSYNC B1 ;  /* 0x0000000000017941 */ /* 0x000fea0003800000 */
.L_x_121:
[----:B------:R-:W3:Y:S04]  /*8d40*/  LDL.LU R9, [R1+0x33c] ;  /* 0x00033c0001097983 */ /* 0x000ee80000300800 */
[----:B------:R4:W-:Y:S04]  /*8d50*/  STL.64 [R1+0x408], R10 ;  /* 0x0004080a01007387 */ /* 0x0009e80000100a00 */
[----:B----4-:R-:W4:Y:S04]  /*8d60*/  LDL.64 R10, [R1+0x300] ;  /* 0x00030000010a7983 */ /* 0x010f280000100a00 */
[----:B------:R1:W-:Y:S04]  /*8d70*/  STL.64 [R1+0x400], R4 ;  /* 0x0004000401007387 */ /* 0x0003e80000100a00 */
[----:B-1----:R-:W2:Y:S01]  /*8d80*/  LDL.LU.64 R4, [R1+0x358] ;  /* 0x0003580001047983 */ /* 0x002ea20000300a00 */
[----:B-----5:R-:W-:-:S03]  /*8d90*/  IMAD.U32 R7, R6, 0x10000, RZ ;  /* 0x0001000006077824 */ /* 0x020fc600078e00ff */
[----:B------:R-:W2:Y:S01]  /*8da0*/  LDL.LU R8, [R1+0x2c0] ;  /* 0x0002c00001087983 */ /* 0x000ea20000300800 */
[----:B------:R-:W-:-:S03]  /*8db0*/  FMUL R7, R7, R16 ;  /* 0x0000001007077220 */ /* 0x000fc60000400000 */
[----:B------:R-:W-:Y:S01]  /*8dc0*/  STL [R1+0x3f8], R3 ;  /* 0x0003f80301007387 */ /* 0x000fe20000100800 */
[----:B---3--:R-:W-:-:S05]  /*8dd0*/  FFMA R7, R9, R2, R7 ;  /* 0x0000000209077223 */ /* 0x008fca0000000007 */
[----:B------:R-:W-:-:S05]  /*8de0*/  F2FP.BF16.F32.PACK_AB R7, RZ, R7 ;  /* 0x00000007ff07723e */ /* 0x000fca00000010ff */
[----:B----4-:R1:W-:Y:S01]  /*8df0*/  @P4 STG.E.U16 desc[UR46][R10.64+0x32], R7 ;  /* 0x000032070a004986 */ /* 0x0103e2000c10152e */
[----:B------:R-:W-:-:S03]  /*8e00*/  ISETP.GT.AND P4, PT, R0, 0x180, P5 ;  /* 0x000001800000780c */ /* 0x000fc60002f84270 */
[----:B-1----:R1:W5:Y:S10]  /*8e10*/  LDL.LU.64 R10, [R1+0x408] ;  /* 0x00040800010a7983 */ /* 0x0023740000300a00 */
[----:B--2---:R-:W2:Y:S01]  /*8e20*/  @P4 LDG.E.LTC128B.U16 R6, desc[UR46][R4.64] ;  /* 0x0000002e04064981 */ /* 0x004ea2000c1e1520 */
[----:B------:R-:W-:-:S03]  /*8e30*/  IMAD.U32 R7, RZ, RZ, UR9 ;  /* 0x00000009ff077e24 */ /* 0x000fc6000f8e00ff */
[----:B------:R1:W5:Y:S01]  /*8e40*/  LDL.LU.64 R4, [R1+0x400] ;  /* 0x0004000001047983 */ /* 0x0003620000300a00 */
[----:B------:R-:W-:Y:S02]  /*8e50*/  IMAD R7, R7, 0x300, RZ ;  /* 0x0000030007077824 */ /* 0x000fe400078e02ff */
[----:B------:R-:W-:Y:S01]  /*8e60*/  IMAD.U32 R9, RZ, RZ, UR8 ;  /* 0x00000008ff097e24 */ /* 0x000fe2000f8e00ff */
[----:B--2---:R2:W-:Y:S02]  /*8e70*/  STL [R1+0x310], R6 ;  /* 0x0003100601007387 */ /* 0x0045e40000100800 */
[----:B--2---:R-:W-:-:S04]  /*8e80*/  IMAD.U32 R6, R6, 0x10000, RZ ;  /* 0x0001000006067824 */ /* 0x004fc800078e00ff */
[----:B------:R-:W-:-:S04]  /*8e90*/  FMUL R6, R6, R16 ;  /* 0x0000001006067220 */ /* 0x000fc80000400000 */
[----:B------:R-:W-:Y:S02]  /*8ea0*/  FFMA R8, R8, R2, R6 ;  /* 0x0000000208087223 */ /* 0x000fe40000000006 */
[----:B------:R-:W2:Y:S03]  /*8eb0*/  LDL.LU.64 R6, [R1+0x3c0] ;  /* 0x0003c00001067983 */ /* 0x000ea60000300a00 */
[----:B------:R-:W-:-:S04]  /*8ec0*/  F2FP.BF16.F32.PACK_AB R8, RZ, R8 ;  /* 0x00000008ff08723e */ /* 0x000fc800000010ff */
[----:B------:R-:W-:Y:S01]  /*8ed0*/  PRMT R3, R8, 0x7610, R3 ;  /* 0x0000761008037816 */ /* 0x000fe20000000003 */
[----:B--2---:R2:W-:Y:S02]  /*8ee0*/  STL.64 [R1+0x308], R6 ;  /* 0x0003080601007387 */ /* 0x0045e40000100a00 */
[----:B--2---:R-:W-:-:S04]  /*8ef0*/  IMAD.WIDE.U32 R6, R9, 0x300, R6 ;  /* 0x0000030009067825 */ /* 0x004fc800078e0006 */
[----:B------:R-:W-:Y:S02]  /*8f00*/  IMAD.U32 R9, RZ, RZ, UR9 ;  /* 0x00000009ff097e24 */ /* 0x000fe4000f8e00ff */
[----:B------:R-:W-:Y:S02]  /*8f10*/  @P4 IMAD.MOV.U32 R8, RZ, RZ, R6 ;  /* 0x000000ffff084224 */ /* 0x000fe400078e0006 */
[----:B------:R-:W-:-:S04]  /*8f20*/  IMAD R9, R9, 0x300, RZ ;  /* 0x0000030009097824 */ /* 0x000fc800078e02ff */
[----:B------:R-:W-:-:S05]  /*8f30*/  IMAD.IADD R9, R7, 0x1, R9 ;  /* 0x0000000107097824 */ /* 0x000fca00078e0209 */
[----:B------:R2:W-:Y:S04]  /*8f40*/  @P4 STG.E.U16 desc[UR46][R8.64], R3 ;  /* 0x0000000308004986 */ /* 0x0005e8000c10152e */
[----:B--2---:R1:W5:Y:S01]  /*8f50*/  LDL.LU R3, [R1+0x3f8] ;  /* 0x0003f80001037983 */ /* 0x0043620000300800 */
[----:B------:R-:W-:Y:S01]  /*8f60*/  LOP3.LUT P4, RZ, R17, 0x4, RZ, 0xc0, !PT ;  /* 0x0000000411ff7812 */ /* 0x000fe2000788c0ff */
[----:B------:R-:W-:Y:S03]  /*8f70*/  BSSY B1, `(.L_x_123) ;  /* 0x0000007000017945 */ /* 0x000fe60003800000 */
[----:B------:R-:W-:-:S13]  /*8f80*/  ISETP.GT.AND P4, PT, R0, 0x180, P4 ;  /* 0x000001800000780c */ /* 0x000fda0002784270 */
[----:B-1----:R-:W-:Y:S05]  /*8f90*/  @!P4 BRA `(.L_x_124) ;  /* 0x000000000010c947 */ /* 0x002fea0003800000 */
[----:B------:R1:W-:Y:S04]  /*8fa0*/  STL [R1+0x3f8], R0 ;  /* 0x0003f80001007387 */ /* 0x0003e80000100800 */
[----:B-1----:R-:W2:Y:S04]  /*8fb0*/  LDG.E.LTC128B.U16 R0, desc[UR46][R12.64+0x2] ;  /* 0x0000022e0c007981 */ /* 0x002ea8000c1e1520 */
[----:B--2---:R1:W-:Y:S04]  /*8fc0*/  STL [R1+0x310], R0 ;  /* 0x0003100001007387 */ /* 0x0043e80000100800 */
[----:B-1----:R1:W5:Y:S02]  /*8fd0*/  LDL.LU R0, [R1+0x3f8] ;  /* 0x0003f80001007983 */ /* 0x0023640000300800 */
.L_x_124:
[----:B------:R-:W-:Y:S05]  /*8fe0*/  BSYNC B1 ;  /* 0x0000000000017941 */ /* 0x000fea0003800000 */
.L_x_123:
[----:B-----5:R-:W-:Y:S04]  /*8ff0*/  STL [R1+0x410], R5 ;  /* 0x0004100501007387 */ /* 0x020fe80000100800 */
[----:B------:R2:W-:Y:S04]  /*9000*/  STL.64 [R1+0x408], R12 ;  /* 0x0004080c01007387 */ /* 0x0005e80000100a00 */
[----:B--2---:R-:W2:Y:S04]  /*9010*/  LDL.LU R13, [R1+0x2c4] ;  /* 0x0002c400010d7983 */ /* 0x004ea80000300800 */
[----:B------:R-:W-:Y:S04]  /*9020*/  STL.64 [R1+0x400], R10 ;  /* 0x0004000a01007387 */ /* 0x000fe80000100a00 */
[----:B------:R3:W-:Y:S04]  /*9030*/  STL [R1+0x3fc], R4 ;  /* 0x0003fc0401007387 */ /* 0x0007e80000100800 */
[----:B---3--:R-:W3:Y:S04]  /*9040*/  LDL.LU R4, [R1+0x310] ;  /* 0x0003100001047983 */ /* 0x008ee80000300800 */
[----:B------:R-:W-:Y:S01]  /*9050*/  STL [R1+0x3f8], R3 ;  /* 0x0003f80301007387 */ /* 0x000fe20000100800 */
[----:B---3--:R-:W-:-:S04]  /*9060*/  IMAD.U32 R5, R4, 0x10000, RZ ;  /* 0x0001000004057824 */ /* 0x008fc800078e00ff */
[----:B------:R-:W-:-:S04]  /*9070*/  FMUL R5, R5, R16 ;  /* 0x0000001005057220 */ /* 0x000fc80000400000 */
[----:B--2---:R-:W-:Y:S02]  /*9080*/  FFMA R13, R13, R2, R5 ;  /* 0x000000020d0d7223 */ /* 0x004fe40000000005 */
[----:B------:R2:W5:Y:S03]  /*9090*/  LDL.LU R5, [R1+0x410] ;  /* 0x0004100001057983 */ /* 0x0005660000300800 */
[----:B------:R-:W-:Y:S01]  /*90a0*/  F2FP.BF16.F32.PACK_AB R11, RZ, R13 ;  /* 0x0000000dff0b723e */ /* 0x000fe200000010ff */
[----:B------:R-:W-:-:S03]  /*90b0*/  @P4 IMAD.MOV.U32 R13, RZ, RZ, R9 ;  /* 0x000000ffff0d4224 */ /* 0x000fc600078e0009 */
[----:B------:R-:W-:Y:S01]  /*90c0*/  PRMT R12, R11, 0x7610, R12 ;  /* 0x000076100b0c7816 */ /* 0x000fe2000000000c */
[----:B------:R-:W-:-:S03]  /*90d0*/  IMAD.U32 R11, RZ, RZ, UR8 ;  /* 0x00000008ff0b7e24 */ /* 0x000fc6000f8e00ff */
[----:B------:R-:W-:Y:S01]  /*90e0*/  PRMT R10, R12, 0x7610, R10 ;  /* 0x000076100c0a7816 */ /* 0x000fe2000000000a */
[----:B------:R-:W-:Y:S02]  /*90f0*/  @P4 IMAD.MOV.U32 R12, RZ, RZ, R6 ;  /* 0x000000ffff0c4224 */ /* 0x000fe400078e0006 */
[----:B------:R-:W-:-:S03]  /*9100*/  IMAD.SHL.U32 R11, R11, 0x10, RZ ;  /* 0x000000100b0b7824 */ /* 0x000fc600078e00ff */
[----:B------:R3:W-:Y:S04]  /*9110*/  @P4 STG.E.U16 desc[UR46][R12.64+0x2], R10 ;  /* 0x0000020a0c004986 */ /* 0x0007e8000c10152e */
[----:B---3--:R2:W5:Y:S01]  /*9120*/  LDL.LU.64 R12, [R1+0x408] ;  /* 0x00040800010c7983 */ /* 0x0085620000300a00 */
[----:B------:R-:W-:-:S03]  /*9130*/  IADD3 R10, P4, R11, R6, RZ ;  /* 0x000000060b0a7210 */ /* 0x000fc60007f9e0ff */
[----:B------:R-:W3:Y:S01]  /*9140*/  LDL R11, [R1+0x3ec] ;  /* 0x0003ec00010b7983 */ /* 0x000ee20000100800 */
[----:B------:R-:W-:Y:S02]  /*9150*/  PRMT R3, R4, 0x7610, R3 ;  /* 0x0000761004037816 */ /* 0x000fe40000000003 */
[----:B------:R-:W-:Y:S01]  /*9160*/  ISETP.GT.AND P5, PT, R0, 0x188, P5 ;  /* 0x000001880000780c */ /* 0x000fe20002fa4270 */
[----:B---3--:R-:W-:-:S05]  /*9170*/  IMAD.X R11, R9, 0x1, R11, P4 ;  /* 0x00000001090b7824 */ /* 0x008fca00020e060b */
[----:B------:R3:W-:Y:S04]  /*9180*/  STL.64 [R1+0x2c0], R10 ;  /* 0x0002c00a01007387 */ /* 0x0007e80000100a00 */
[----:B---3--:R2:W5:Y:S04]  /*9190*/  LDL.LU.64 R10, [R1+0x400] ;  /* 0x00040000010a7983 */ /* 0x0085680000300a00 */
[----:B------:R2:W5:Y:S04]  /*91a0*/  LDL.LU R4, [R1+0x3fc] ;  /* 0x0003fc0001047983 */ /* 0x0005680000300800 */
[----:B------:R3:W-:Y:S04]  /*91b0*/  STL.S16 [R1+0x310], R3 ;  /* 0x0003100301007387 */ /* 0x0007e80000100600 */
[----:B---3--:R2:W5:Y:S01]  /*91c0*/  LDL.LU R3, [R1+0x3f8] ;  /* 0x0003f80001037983 */ /* 0x0085620000300800 */
[----:B------:R-:W-:Y:S04]  /*91d0*/  BSSY B1, `(.L_x_125) ;  /* 0x0000009000017945 */ /* 0x000fe80003800000 */
[----:B------:R-:W-:Y:S05]  /*91e0*/  @!P5 BRA `(.L_x_126) ;  /* 0x00000000001cd947 */ /* 0x000fea0003800000 */
[----:B-----5:R3:W-:Y:S04]  /*91f0*/  STL.64 [R1+0x400], R2 ;  /* 0x0004000201007387 */ /* 0x0207e80000100a00 */
[----:B---3--:R-:W3:Y:S04]  /*9200*/  LDL.LU.64 R2, [R1+0x318] ;  /* 0x0003180001027983 */ /* 0x008ee80000300a00 */
[----:B------:R3:W-:Y:S04]  /*9210*/  STL [R1+0x3f8], R0 ;  /* 0x0003f80001007387 */ /* 0x0007e80000100800 */
[----:B---3--:R-:W3:Y:S04]  /*9220*/  LDG.E.LTC128B.U16 R0, desc[UR46][R2.64] ;  /* 0x0000002e02007981 */ /* 0x008ee8000c1e1520 */
[----:B------:R4:W5:Y:S04]  /*9230*/  LDL.LU.64 R2, [R1+0x400] ;  /* 0x0004000001027983 */ /* 0x0009680000300a00 */
[----:B---3--:R3:W-:Y:S04]  /*9240*/  STL [R1+0x310], R0 ;  /* 0x0003100001007387 */ /* 0x0087e80000100800 */
[----:B---3--:R4:W5:Y:S02]  /*9250*/  LDL.LU R0, [R1+0x3f8] ;  /* 0x0003f80001007983 */ /* 0x0089640000300800 */
.L_x_126:
[----:B------:R-:W-:Y:S05]  /*9260*/  BSYNC B1 ;  /* 0x0000000000017941 */ /* 0x000fea0003800000 */
.L_x_125:
[----:B-----5:R-:W-:Y:S04]  /*9270*/  STL [R1+0x41c], R11 ;  /* 0x00041c0b01007387 */ /* 0x020fe80000100800 */
[----:B------:R3:W-:Y:S04]  /*9280*/  STL [R1+0x418], R10 ;  /* 0x0004180a01007387 */ /* 0x0007e80000100800 */
[----:B---3--:R-:W3:Y:S04]  /*9290*/  LDL.LU R10, [R1+0x2c8] ;  /* 0x0002c800010a7983 */ /* 0x008ee80000300800 */
[----:B------:R-:W-:Y:S04]  /*92a0*/  STL [R1+0x414], R9 ;  /* 0x0004140901007387 */ /* 0x000fe80000100800 */
[----:B------:R-:W-:Y:S04]  /*92b0*/  STL [R1+0x410], R8 ;  /* 0x0004100801007387 */ /* 0x000fe80000100800 */
[----:B------:R0:W-:Y:S04]  /*92c0*/  STL.64 [R1+0x408], R6 ;  /* 0x0004080601007387 */ /* 0x0001e80000100a00 */
[----:B0-----:R-:W2:Y:S04]  /*92d0*/  LDL.64 R6, [R1+0x2c0] ;  /* 0x0002c00001067983 */ /* 0x001ea80000100a00 */
[----:B------:R-:W-:Y:S04]  /*92e0*/  STL [R1+0x400], R5 ;  /* 0x0004000501007387 */ /* 0x000fe80000100800 */
[----:B------:R0:W-:Y:S04]  /*92f0*/  STL [R1+0x3fc], R4 ;  /* 0x0003fc0401007387 */ /* 0x0001e80000100800 */
[----:B0-----:R-:W4:Y:S01]  /*9300*/  LDL.LU R4, [R1+0x310] ;  /* 0x0003100001047983 */ /* 0x001f220000300800 */
[----:B------:R-:W-:-:S03]  /*9310*/  LOP3.LUT P4, RZ, R17, 0x4, RZ, 0xc0, !PT ;  /* 0x0000000411ff7812 */ /* 0x000fc6000788c0ff */
[----:B------:R0:W-:Y:S01]  /*9320*/  STL [R1+0x3f8], R3 ;  /* 0x0003f80301007387 */ /* 0x0001e20000100800 */
[----:B----4-:R-:W-:-:S04]  /*9330*/  IMAD.U32 R11, R4, 0x10000, RZ ;  /* 0x00010000040b7824 */ /* 0x010fc800078e00ff */
        /* <DEDUP_REMOVED lines=10> */
[----:B--2---:R0:W-:Y:S04]  /*93e0*/  @P5 STG.E.U16 desc[UR46][R6.64], R5 ;  /* 0x0000000506005986 */ /* 0x0041e8000c10152e */
[----:B0-----:R3:W5:Y:S04]  /*93f0*/  LDL.LU.64 R6, [R1+0x408] ;  /* 0x0004080001067983 */ /* 0x0017680000300a00 */
[----:B------:R3:W5:Y:S01]  /*9400*/  LDL.LU R5, [R1+0x400] ;  /* 0x0004000001057983 */ /* 0x0007620000300800 */
[----:B------:R-:W-:-:S03]  /*9410*/  ISETP.GT.AND P4, PT, R0, 0x188, P4 ;  /* 0x000001880000780c */ /* 0x000fc60002784270 */
[----:B------:R3:W5:Y:S04]  /*9420*/  LDL.LU R4, [R1+0x3fc] ;  /* 0x0003fc0001047983 */ /* 0x0007680000300800 */
[----:B------:R0:W-:Y:S04]  /*9430*/  STL.S16 [R1+0x2c8], R3 ;  /* 0x0002c80301007387 */ /* 0x0001e80000100600 */
[----:B0-----:R3:W5:Y:S01]  /*9440*/  LDL.LU R3, [R1+0x3f8] ;  /* 0x0003f80001037983 */ /* 0x0017620000300800 */
[----:B------:R-:W-:Y:S04]  /*9450*/  BSSY B1, `(.L_x_127) ;  /* 0x0000006000017945 */ /* 0x000fe80003800000 */
[----:B------:R-:W-:Y:S05]  /*9460*/  @!P4 BRA `(.L_x_128) ;  /* 0x000000000010c947 */ /* 0x000fea0003800000 */
[----:B------:R0:W-:Y:S04]  /*9470*/  STL [R1+0x3f8], R0 ;  /* 0x0003f80001007387 */ /* 0x0001e80000100800 */
[----:B0----5:R-:W2:Y:S04]  /*9480*/  LDG.E.LTC128B.U16 R0, desc[UR46][R10.64+0x2] ;  /* 0x0000022e0a007981 */ /* 0x021ea8000c1e1520 */
[----:B--2---:R0:W-:Y:S04]  /*9490*/  STL [R1+0x2c8], R0 ;  /* 0x0002c80001007387 */ /* 0x0041e80000100800 */
[----:B0-----:R0:W5:Y:S02]  /*94a0*/  LDL.LU R0, [R1+0x3f8] ;  /* 0x0003f80001007983 */ /* 0x0011640000300800 */
.L_x_128:
[----:B------:R-:W-:Y:S05]  /*94b0*/  BSYNC B1 ;  /* 0x0000000000017941 */ /* 0x000fea0003800000 */
.L_x_127:
[----:B-----5:R-:W-:Y:S04]  /*94c0*/  STL [R1+0x41c], R11 ;  /* 0x00041c0b01007387 */ /* 0x020fe80000100800 */
[----:B------:R2:W-:Y:S04]  /*94d0*/  STL [R1+0x418], R10 ;  /* 0x0004180a01007387 */ /* 0x0005e80000100800 */
[----:B--2---:R-:W2:Y:S04]  /*94e0*/  LDL.LU R10, [R1+0x2cc] ;  /* 0x0002cc00010a7983 */ /* 0x004ea80000300800 */
[----:B------:R-:W-:Y:S04]  /*94f0*/  STL [R1+0x414], R9 ;  /* 0x0004140901007387 */ /* 0x000fe80000100800 */
[----:B------:R-:W-:Y:S04]  /*9500*/  STL [R1+0x410], R8 ;  /* 0x0004100801007387 */ /* 0x000fe80000100800 */
[----:B------:R4:W-:Y:S04]  /*9510*/  STL.64 [R1+0x408], R6 ;  /* 0x0004080601007387 */ /* 0x0009e80000100a00 */
[----:B----4-:R-:W4:Y:S04]  /*9520*/  LDL.64 R6, [R1+0x2c0] ;  /* 0x0002c00001067983 */ /* 0x010f280000100a00 */
[----:B------:R-:W-:Y:S04]  /*9530*/  STL [R1+0x400], R5 ;  /* 0x0004000501007387 */ /* 0x000fe80000100800 */
[----:B------:R1:W-:Y:S04]  /*9540*/  STL [R1+0x3fc], R4 ;  /* 0x0003fc0401007387 */ /* 0x0003e80000100800 */
[----:B-1----:R-:W3:Y:S01]  /*9550*/  LDL.LU R4, [R1+0x2c8] ;  /* 0x0002c80001047983 */ /* 0x002ee20000300800 */
[----:B------:R-:W-:-:S03]  /*9560*/  LOP3.LUT P5, RZ, R17, 0x2, RZ, 0xc0, !PT ;  /* 0x0000000211ff7812 */ /* 0x000fc600078ac0ff */
[----:B------:R1:W-:Y:S01]  /*9570*/  STL [R1+0x3f8], R3 ;  /* 0x0003f80301007387 */ /* 0x0003e20000100800 */
[----:B---3--:R-:W-:-:S04]  /*9580*/  IMAD.U32 R11, R4, 0x10000, RZ ;  /* 0x00010000040b7824 */ /* 0x008fc800078e00ff */
[----:B------:R-:W-:-:S04]  /*9590*/  FMUL R11, R11, R16 ;  /* 0x000000100b0b7220 */ /* 0x000fc80000400000 */
[----:B--2---:R-:W-:Y:S02]  /*95a0*/  FFMA R10, R10, R2, R11 ;  /* 0x000000020a0a7223 */ /* 0x004fe4000000000b */
[----:B------:R2:W5:Y:S03]  /*95b0*/  LDL.LU R11, [R1+0x41c] ;  /* 0x00041c00010b7983 */ /* 0x0005660000300800 */
[----:B------:R-:W-:Y:S02]  /*95c0*/  F2FP.BF16.F32.PACK_AB R9, RZ, R10 ;  /* 0x0000000aff09723e */ /* 0x000fe400000010ff */
[----:B------:R2:W5:Y:S02]  /*95d0*/  LDL.LU R10, [R1+0x418] ;  /* 0x00041800010a7983 */ /* 0x0005640000300800 */
[----:B------:R-:W-:Y:S02]  /*95e0*/  PRMT R8, R9, 0x7610, R8 ;  /* 0x0000761009087816 */ /* 0x000fe40000000008 */
[----:B------:R2:W5:Y:S02]  /*95f0*/  LDL.LU R9, [R1+0x414] ;  /* 0x0004140001097983 */ /* 0x0005640000300800 */
[----:B------:R-:W-:-:S02]  /*9600*/  PRMT R5, R8, 0x7610, R5 ;  /* 0x0000761008057816 */ /* 0x000fc40000000005 */
[----:B-1----:R-:W-:Y:S01]  /*9610*/  PRMT R3, R4, 0x7610, R3 ;  /* 0x0000761004037816 */ /* 0x002fe20000000003 */
[----:B------:R2:W5:Y:S04]  /*9620*/  LDL.LU R8, [R1+0x410] ;  /* 0x0004100001087983 */ /* 0x0005680000300800 */
[----:B----4-:R1:W-:Y:S04]  /*9630*/  @P4 STG.E.U16 desc[UR46][R6.64+0x2], R5 ;  /* 0x0000020506004986 */ /* 0x0103e8000c10152e */
[----:B-1----:R2:W5:Y:S04]  /*9640*/  LDL.LU.64 R6, [R1+0x408] ;  /* 0x0004080001067983 */ /* 0x0025680000300a00 */
[----:B------:R2:W5:Y:S01]  /*9650*/  LDL.LU R5, [R1+0x400] ;  /* 0x0004000001057983 */ /* 0x0005620000300800 */
[----:B------:R-:W-:-:S03]  /*9660*/  ISETP.GT.AND P4, PT, R0, 0x180, P5 ;  /* 0x000001800000780c */ /* 0x000fc60002f84270 */
[----:B------:R2:W5:Y:S04]  /*9670*/  LDL.LU R4, [R1+0x3fc] ;  /* 0x0003fc0001047983 */ /* 0x0005680000300800 */
[----:B------:R1:W-:Y:S04]  /*9680*/  STL.S16 [R1+0x2c8], R3 ;  /* 0x0002c80301007387 */ /* 0x0003e80000100600 */
[----:B-1----:R2:W5:Y:S01]  /*9690*/  LDL.LU R3, [R1+0x3f8] ;  /* 0x0003f80001037983 */ /* 0x0025620000300800 */
[----:B------:R-:W-:Y:S04]  /*96a0*/  BSSY B1, `(.L_x_129) ;  /* 0x0000006000017945 */ /* 0x000fe80003800000 */
[----:B------:R-:W-:Y:S05]  /*96b0*/  @!P4 BRA `(.L_x_130) ;  /* 0x000000000010c947 */ /* 0x000fea0003800000 */
[----:B------:R1:W-:Y:S04]  /*96c0*/  STL [R1+0x3f8], R0 ;  /* 0x0003f80001007387 */ /* 0x0003e80000100800 */
[----:B-1----:R-:W3:Y:S04]  /*96d0*/  LDG.E.LTC128B.U16 R0, desc[UR46][R12.64+0x10] ;  /* 0x0000102e0c007981 */ /* 0x002ee8000c1e1520 */
[----:B---3--:R1:W-:Y:S04]  /*96e0*/  STL [R1+0x2c8], R0 ;  /* 0x0002c80001007387 */ /* 0x0083e80000100800 */
[----:B-1----:R1:W5:Y:S02]  /*96f0*/  LDL.LU R0, [R1+0x3f8] ;  /* 0x0003f80001007983 */ /* 0x0023640000300800 */
.L_x_130:
[----:B------:R-:W-:Y:S05]  /*9700*/  BSYNC B1 ;  /* 0x0000000000017941 */ /* 0x000fea0003800000 */
.L_x_129:
[----:B------:R-:W-:Y:S04]  /*9710*/  STL [R1+0x414], R13 ;  /* 0x0004140d01007387 */ /* 0x000fe80000100800 */
[----:B------:R3:W-:Y:S04]  /*9720*/  STL [R1+0x410], R12 ;  /* 0x0004100c01007387 */ /* 0x0007e80000100800 */
[----:B---3--:R-:W3:Y:S04]  /*9730*/  LDL.LU R12, [R1+0x2d0] ;  /* 0x0002d000010c7983 */ /* 0x008ee80000300800 */
[----:B-----5:R-:W-:Y:S04]  /*9740*/  STL.64 [R1+0x408], R10 ;  /* 0x0004080a01007387 */ /* 0x020fe80000100a00 */
        /* <DEDUP_REMOVED lines=17> */
[----:B------:R0:W5:Y:S01]  /*9860*/  LDL.LU R5, [R1+0x400] ;  /* 0x0004000001057983 */ /* 0x0001620000300800 */
[----:B------:R-:W-:-:S03]  /*9870*/  ISETP.GT.AND P4, PT, R0, 0x180, P6 ;  /* 0x000001800000780c */ /* 0x000fc60003784270 */
[----:B------:R0:W5:Y:S04]  /*9880*/  LDL.LU R4, [R1+0x3fc] ;  /* 0x0003fc0001047983 */ /* 0x0001680000300800 */
[----:B------:R3:W-:Y:S04]  /*9890*/  STL.S16 [R1+0x2c8], R3 ;  /* 0x0002c80301007387 */ /* 0x0007e80000100600 */
[----:B---3--:R0:W5:Y:S01]  /*98a0*/  LDL.LU R3, [R1+0x3f8] ;  /* 0x0003f80001037983 */ /* 0x0081620000300800 */
[----:B------:R-:W-:Y:S04]  /*98b0*/  BSSY B1, `(.L_x_131) ;  /* 0x0000006000017945 */ /* 0x000fe80003800000 */
[----:B------:R-:W-:Y:S05]  /*98c0*/  @!P4 BRA `(.L_x_132) ;  /* 0x000000000010c947 */ /* 0x000fea0003800000 */
[----:B------:R3:W-:Y:S04]  /*98d0*/  STL [R1+0x3f8], R0 ;  /* 0x0003f80001007387 */ /* 0x0007e80000100800 */
[----:B---3-5:R-:W3:Y:S04]  /*98e0*/  LDG.E.LTC128B.U16 R0, desc[UR46][R12.64+0x12] ;  /* 0x0000122e0c007981 */ /* 0x028ee8000c1e1520 */
[----:B---3--:R3:W-:Y:S04]  /*98f0*/  STL [R1+0x2c8], R0 ;  /* 0x0002c80001007387 */ /* 0x0087e80000100800 */
[----:B---3--:R3:W5:Y:S02]  /*9900*/  LDL.LU R0, [R1+0x3f8] ;  /* 0x0003f80001007983 */ /* 0x0087640000300800 */
.L_x_132:
[----:B------:R-:W-:Y:S05]  /*9910*/  BSYNC B1 ;  /* 0x0000000000017941 */ /* 0x000fea0003800000 */
.L_x_131:
[----:B-----5:R-:W-:Y:S04]  /*9920*/  STL [R1+0x414], R13 ;  /* 0x0004140d01007387 */ /* 0x020fe80000100800 */
[----:B------:R4:W-:Y:S04]  /*9930*/  STL [R1+0x410], R12 ;  /* 0x0004100c01007387 */ /* 0x0009e80000100800 */
[----:B----4-:R-:W4:Y:S04]  /*9940*/  LDL.LU R12, [R1+0x2d4] ;  /* 0x0002d400010c7983 */ /* 0x010f280000300800 */
[----:B------:R0:W-:Y:S04]  /*9950*/  STL [R1+0x40c], R11 ;  /* 0x00040c0b01007387 */ /* 0x0001e80000100800 */
[----:B0-----:R-:W2:Y:S04]  /*9960*/  LDL.LU R11, [R1+0x2c8] ;  /* 0x0002c800010b7983 */ /* 0x001ea80000300800 */
[----:B------:R0:W-:Y:S04]  /*9970*/  STL [R1+0x408], R10 ;  /* 0x0004080a01007387 */ /* 0x0001e80000100800 */
[----:B------:R1:W-:Y:S04]  /*9980*/  STL.64 [R1+0x400], R4 ;  /* 0x0004000401007387 */ /* 0x0003e80000100a00 */
[----:B------:R3:W-:Y:S01]  /*9990*/  STL [R1+0x3f8], R3 ;  /* 0x0003f80301007387 */ /* 0x0007e20000100800 */
[----:B--2---:R-:W-:-:S04]  /*99a0*/  IMAD.U32 R13, R11, 0x10000, RZ ;  /* 0x000100000b0d7824 */ /* 0x004fc800078e00ff */
[----:B------:R-:W-:-:S04]  /*99b0*/  FMUL R13, R13, R16 ;  /* 0x000000100d0d7220 */ /* 0x000fc80000400000 */
[----:B----4-:R-:W-:Y:S01]  /*99c0*/  FFMA R12, R12, R2, R13 ;  /* 0x000000020c0c7223 */ /* 0x010fe2000000000d */
[----:B0-----:R-:W-:Y:S01]  /*99d0*/  PRMT R10, R11, 0x7610, R10 ;  /* 0x000076100b0a7816 */ /* 0x001fe2000000000a */
[----:B------:R0:W5:Y:S03]  /*99e0*/  LDL.LU R13, [R1+0x414] ;  /* 0x00041400010d7983 */ /* 0x0001660000300800 */
[----:B-1----:R-:W-:Y:S02]  /*99f0*/  F2FP.BF16.F32.PACK_AB R5, RZ, R12 ;  /* 0x0000000cff05723e */ /* 0x002fe400000010ff */
[----:B------:R0:W5:Y:S01]  /*9a00*/  LDL.LU R12, [R1+0x410] ;  /* 0x00041000010c7983 */ /* 0x0001620000300800 */
[----:B------:R-:W-:Y:S02]  /*9a10*/  ISETP.GT.AND P5, PT, R0, 0x188, P5 ;  /* 0x000001880000780c */ /* 0x000fe40002fa4270 */
[----:B------:R-:W-:Y:S01]  /*9a20*/  PRMT R4, R5, 0x7610, R4 ;  /* 0x0000761005047816 */ /* 0x000fe20000000004 */
[----:B------:R-:W-:Y:S01]  /*9a30*/  @P4 IMAD.MOV.U32 R5, RZ, RZ, R9 ;  /* 0x000000ffff054224 */ /* 0x000fe200078e0009 */
[----:B------:R0:W5:Y:S02]  /*9a40*/  LDL.LU R11, [R1+0x40c] ;  /* 0x00040c00010b7983 */ /* 0x0001640000300800 */
[----:B---3--:R-:W-:Y:S01]  /*9a50*/  PRMT R3, R4, 0x7610, R3 ;  /* 0x0000761004037816 */ /* 0x008fe20000000003 */
[----:B------:R-:W-:Y:S01]  /*9a60*/  @P4 IMAD.MOV.U32 R4, RZ, RZ, R6 ;  /* 0x000000ffff044224 */ /* 0x000fe200078e0006 */
[----:B------:R1:W-:Y:S04]  /*9a70*/  STL.S16 [R1+0x2c8], R10 ;  /* 0x0002c80a01007387 */ /* 0x0003e80000100600 */
[----:B------:R2:W-:Y:S04]  /*9a80*/  @P4 STG.E.U16 desc[UR46][R4.64+0x12], R3 ;  /* 0x0000120304004986 */ /* 0x0005e8000c10152e */
[----:B-1----:R0:W5:Y:S04]  /*9a90*/  LDL.LU R10, [R1+0x408] ;  /* 0x00040800010a7983 */ /* 0x0021680000300800 */
[----:B--2---:R0:W5:Y:S04]  /*9aa0*/  LDL.LU.64 R4, [R1+0x400] ;  /* 0x0004000001047983 */ /* 0x0041680000300a00 */
[----:B------:R0:W5:Y:S01]  /*9ab0*/  LDL.LU R3, [R1+0x3f8] ;  /* 0x0003f80001037983 */ /* 0x0001620000300800 */
[----:B------:R-:W-:Y:S04]  /*9ac0*/  BSSY B1, `(.L_x_133) ;  /* 0x0000006000017945 */ /* 0x000fe80003800000 */
[----:B------:R-:W-:Y:S05]  /*9ad0*/  @!P5 BRA `(.L_x_134) ;  /* 0x000000000010d947 */ /* 0x000fea0003800000 */
[----:B------:R1:W-:Y:S04]  /*9ae0*/  STL [R1+0x3f8], R0 ;  /* 0x0003f80001007387 */ /* 0x0003e80000100800 */
[----:B-1---5:R-:W2:Y:S04]  /*9af0*/  LDG.E.LTC128B.U16 R0, desc[UR46][R10.64+0x10] ;  /* 0x0000102e0a007981 */ /* 0x022ea8000c1e1520 */
[----:B--2---:R1:W-:Y:S04]  /*9b00*/  STL [R1+0x2c8], R0 ;  /* 0x0002c80001007387 */ /* 0x0043e80000100800 */
[----:B-1----:R1:W5:Y:S02]  /*9b10*/  LDL.LU R0, [R1+0x3f8] ;  /* 0x0003f80001007983 */ /* 0x0023640000300800 */
.L_x_134:
[----:B------:R-:W-:Y:S05]  /*9b20*/  BSYNC B1 ;  /* 0x0000000000017941 */ /* 0x000fea0003800000 */
.L_x_133:
[----:B-----5:R-:W-:Y:S04]  /*9b30*/  STL [R1+0x41c], R11 ;  /* 0x00041c0b01007387 */ /* 0x020fe80000100800 */
[----:B------:R2:W-:Y:S04]  /*9b40*/  STL [R1+0x418], R10 ;  /* 0x0004180a01007387 */ /* 0x0005e80000100800 */
[----:B--2---:R-:W2:Y:S04]  /*9b50*/  LDL.LU R10, [R1+0x2d8] ;  /* 0x0002d800010a7983 */ /* 0x004ea80000300800 */
[----:B------:R-:W-:Y:S04]  /*9b60*/  STL [R1+0x414], R9 ;  /* 0x0004140901007387 */ /* 0x000fe80000100800 */
[----:B------:R-:W-:Y:S04]  /*9b70*/  STL [R1+0x410], R8 ;  /* 0x0004100801007387 */ /* 0x000fe80000100800 */
[----:B------:R3:W-:Y:S04]  /*9b80*/  STL [R1+0x40c], R7 ;  /* 0x00040c0701007387 */ /* 0x0007e80000100800 */
[----:B---3--:R-:W3:Y:S04]  /*9b90*/  LDL.LU R7, [R1+0x2c8] ;  /* 0x0002c80001077983 */ /* 0x008ee80000300800 */
[----:B------:R-:W-:Y:S04]  /*9ba0*/  STL [R1+0x408], R6 ;  /* 0x0004080601007387 */ /* 0x000fe80000100800 */
[----:B------:R4:W-:Y:S04]  /*9bb0*/  STL.64 [R1+0x400], R4 ;  /* 0x0004000401007387 */ /* 0x0009e80000100a00 */
[----:B----4-:R-:W4:Y:S04]  /*9bc0*/  LDL.64 R4, [R1+0x2c0] ;  /* 0x0002c00001047983 */ /* 0x010f280000100a00 */
[----:B------:R0:W-:Y:S01]  /*9bd0*/  STL [R1+0x3f8], R3 ;  /* 0x0003f80301007387 */ /* 0x0001e20000100800 */
[----:B---3--:R-:W-:-:S04]  /*9be0*/  IMAD.U32 R11, R7, 0x10000, RZ ;  /* 0x00010000070b7824 */ /* 0x008fc800078e00ff */
[----:B------:R-:W-:-:S04]  /*9bf0*/  FMUL R11, R11, R16 ;  /* 0x000000100b0b7220 */ /* 0x000fc80000400000 */
[----:B--2---:R-:W-:Y:S01]  /*9c00*/  FFMA R10, R10, R2, R11 ;  /* 0x000000020a0a7223 */ /* 0x004fe2000000000b */
[----:B------:R-:W-:Y:S01]  /*9c10*/  PRMT R6, R7, 0x7610, R6 ;  /* 0x0000761007067816 */ /* 0x000fe20000000006 */
[----:B------:R2:W5:Y:S03]  /*9c20*/  LDL.LU R11, [R1+0x41c] ;  /* 0x00041c00010b7983 */ /* 0x0005660000300800 */
[----:B------:R-:W-:Y:S02]  /*9c30*/  F2FP.BF16.F32.PACK_AB R9, RZ, R10 ;  /* 0x0000000aff09723e */ /* 0x000fe400000010ff */
[----:B------:R2:W5:Y:S02]  /*9c40*/  LDL.LU R10, [R1+0x418] ;  /* 0x00041800010a7983 */ /* 0x0005640000300800 */
[----:B------:R-:W-:Y:S02]  /*9c50*/  PRMT R8, R9, 0x7610, R8 ;  /* 0x0000761009087816 */ /* 0x000fe40000000008 */
[----:B------:R2:W5:Y:S01]  /*9c60*/  LDL.LU R9, [R1+0x414] ;  /* 0x0004140001097983 */ /* 0x0005620000300800 */
[----:B------:R-:W-:-:S02]  /*9c70*/  ISETP.GT.AND P4, PT, R0, 0x188, P6 ;  /* 0x000001880000780c */ /* 0x000fc40003784270 */
[----:B0-----:R-:W-:Y:S02]  /*9c80*/  PRMT R3, R8, 0x7610, R3 ;  /* 0x0000761008037816 */ /* 0x001fe40000000003 */
[----:B------:R2:W5:Y:S04]  /*9c90*/  LDL.LU R8, [R1+0x410] ;  /* 0x0004100001087983 */ /* 0x0005680000300800 */
[----:B------:R2:W5:Y:S04]  /*9ca0*/  LDL.LU R7, [R1+0x40c] ;  /* 0x00040c0001077983 */ /* 0x0005680000300800 */
[----:B------:R0:W-:Y:S04]  /*9cb0*/  STL.S16 [R1+0x2c8], R6 ;  /* 0x0002c80601007387 */ /* 0x0001e80000100600 */
[----:B----4-:R3:W-:Y:S04]  /*9cc0*/  @P5 STG.E.U16 desc[UR46][R4.64+0x10], R3 ;  /* 0x0000100304005986 */ /* 0x0107e8000c10152e */
[----:B0-----:R2:W5:Y:S04]  /*9cd0*/  LDL.LU R6, [R1+0x408] ;  /* 0x0004080001067983 */ /* 0x0015680000300800 */
[----:B---3--:R2:W5:Y:S04]  /*9ce0*/  LDL.LU.64 R4, [R1+0x400] ;  /* 0x0004000001047983 */ /* 0x0085680000300a00 */
[----:B------:R2:W5:Y:S01]  /*9cf0*/  LDL.LU R3, [R1+0x3f8] ;  /* 0x0003f80001037983 */ /* 0x0005620000300800 */
[----:B------:R-:W-:Y:S04]  /*9d00*/  BSSY B1, `(.L_x_135) ;  /* 0x0000006000017945 */ /* 0x000fe80003800000 */
[----:B------:R-:W-:Y:S05]  /*9d10*/  @!P4 BRA `(.L_x_136) ;  /* 0x000000000010c947 */ /* 0x000fea0003800000 */
[----:B------:R0:W-:Y:S04]  /*9d20*/  STL [R1+0x3f8], R0 ;  /* 0x0003f80001007387 */ /* 0x0001e80000100800 */
[----:B0----5:R-:W3:Y:S04]  /*9d30*/  LDG.E.LTC128B.U16 R0, desc[UR46][R10.64+0x12] ;  /* 0x0000122e0a007981 */ /* 0x021ee8000c1e1520 */
[----:B---3--:R0:W-:Y:S04]  /*9d40*/  STL [R1+0x2c8], R0 ;  /* 0x0002c80001007387 */ /* 0x0081e80000100800 */
[----:B0-----:R0:W5:Y:S02]  /*9d50*/  LDL.LU R0, [R1+0x3f8] ;  /* 0x0003f80001007983 */ /* 0x0011640000300800 */
.L_x_136:
[----:B------:R-:W-:Y:S05]  /*9d60*/  BSYNC B1 ;  /* 0x0000000000017941 */ /* 0x000fea0003800000 */
.L_x_135:
[----:B-----5:R-:W-:Y:S04]  /*9d70*/  STL [R1+0x41c], R11 ;  /* 0x00041c0b01007387 */ /* 0x020fe80000100800 */
[----:B------:R3:W-:Y:S04]  /*9d80*/  STL [R1+0x418], R10 ;  /* 0x0004180a01007387 */ /* 0x0007e80000100800 */
[----:B---3--:R-:W3:Y:S04]  /*9d90*/  LDL.LU R10, [R1+0x2dc] ;  /* 0x0002dc00010a7983 */ /* 0x008ee80000300800 */
[----:B------:R-:W-:Y:S04]  /*9da0*/  STL [R1+0x414], R9 ;  /* 0x0004140901007387 */ /* 0x000fe80000100800 */
[----:B------:R-:W-:Y:S04]  /*9db0*/  STL [R1+0x410], R8 ;  /* 0x0004100801007387 */ /* 0x000fe80000100800 */
[----:B------:R4:W-:Y:S04]  /*9dc0*/  STL [R1+0x40c], R7 ;  /* 0x00040c0701007387 */ /* 0x0009e80000100800 */
[----:B----4-:R-:W4:Y:S04]  /*9dd0*/  LDL.LU R7, [R1+0x2c8] ;  /* 0x0002c80001077983 */ /* 0x010f280000300800 */
[----:B------:R-:W-:Y:S04]  /*9de0*/  STL [R1+0x408], R6 ;  /* 0x0004080601007387 */ /* 0x000fe80000100800 */
[----:B------:R1:W-:Y:S04]  /*9df0*/  STL.64 [R1+0x400], R4 ;  /* 0x0004000401007387 */ /* 0x0003e80000100a00 */
[----:B-1----:R-:W2:Y:S04]  /*9e00*/  LDL.64 R4, [R1+0x2c0] ;  /* 0x0002c00001047983 */ /* 0x002ea80000100a00 */
[----:B------:R1:W-:Y:S01]  /*9e10*/  STL [R1+0x3f8], R3 ;  /* 0x0003f80301007387 */ /* 0x0003e20000100800 */
[----:B----4-:R-:W-:-:S04]  /*9e20*/  IMAD.U32 R11, R7, 0x10000, RZ ;  /* 0x00010000070b7824 */ /* 0x010fc800078e00ff */
[----:B------:R-:W-:-:S04]  /*9e30*/  FMUL R11, R11, R16 ;  /* 0x000000100b0b7220 */ /* 0x000fc80000400000 */
[----:B---3--:R-:W-:Y:S01]  /*9e40*/  FFMA R10, R10, R2, R11 ;  /* 0x000000020a0a7223 */ /* 0x008fe2000000000b */
[----:B------:R-:W-:Y:S01]  /*9e50*/  PRMT R6, R7, 0x7610, R6 ;  /* 0x0000761007067816 */ /* 0x000fe20000000006 */
[----:B------:R3:W5:Y:S03]  /*9e60*/  LDL.LU R11, [R1+0x41c] ;  /* 0x00041c00010b7983 */ /* 0x0007660000300800 */
[----:B------:R-:W-:Y:S02]  /*9e70*/  F2FP.BF16.F32.PACK_AB R9, RZ, R10 ;  /* 0x0000000aff09723e */ /* 0x000fe400000010ff */
[----:B------:R3:W5:Y:S02]  /*9e80*/  LDL.LU R10, [R1+0x418] ;  /* 0x00041800010a7983 */ /* 0x0007640000300800 */
[----:B------:R-:W-:Y:S02]  /*9e90*/  PRMT R8, R9, 0x7610, R8 ;  /* 0x0000761009087816 */ /* 0x000fe40000000008 */
[----:B------:R3:W5:Y:S01]  /*9ea0*/  LDL.LU R9, [R1+0x414] ;  /* 0x0004140001097983 */ /* 0x0007620000300800 */
[----:B------:R-:W-:-:S02]  /*9eb0*/  ISETP.GT.AND P5, PT, R0, 0x180, P3 ;  /* 0x000001800000780c */ /* 0x000fc40001fa4270 */
[----:B-1----:R-:W-:Y:S02]  /*9ec0*/  PRMT R3, R8, 0x7610, R3 ;  /* 0x0000761008037816 */ /* 0x002fe40000000003 */
[----:B------:R3:W5:Y:S04]  /*9ed0*/  LDL.LU R8, [R1+0x410] ;  /* 0x0004100001087983 */ /* 0x0007680000300800 */
[----:B------:R3:W5:Y:S04]  /*9ee0*/  LDL.LU R7, [R1+0x40c] ;  /* 0x00040c0001077983 */ /* 0x0007680000300800 */
[----:B------:R1:W-:Y:S04]  /*9ef0*/  STL.S16 [R1+0x2c8], R6 ;  /* 0x0002c80601007387 */ /* 0x0003e80000100600 */
[----:B--2---:R2:W-:Y:S04]  /*9f00*/  @P4 STG.E.U16 desc[UR46][R4.64+0x12], R3 ;  /* 0x0000120304004986 */ /* 0x0045e8000c10152e */
[----:B-1----:R3:W5:Y:S04]  /*9f10*/  LDL.LU R6, [R1+0x408] ;  /* 0x0004080001067983 */ /* 0x0027680000300800 */
[----:B--2---:R3:W5:Y:S04]  /*9f20*/  LDL.LU.64 R4, [R1+0x400] ;  /* 0x0004000001047983 */ /* 0x0047680000300a00 */
[----:B------:R3:W5:Y:S01]  /*9f30*/  LDL.LU R3, [R1+0x3f8] ;  /* 0x0003f80001037983 */ /* 0x0007620000300800 */
[----:B------:R-:W-:Y:S04]  /*9f40*/  BSSY B1, `(.L_x_137) ;  /* 0x0000006000017945 */ /* 0x000fe80003800000 */
[----:B------:R-:W-:Y:S05]  /*9f50*/  @!P5 BRA `(.L_x_138) ;  /* 0x000000000010d947 */ /* 0x000fea0003800000 */
[----:B------:R1:W-:Y:S04]  /*9f60*/  STL [R1+0x3f8], R0 ;  /* 0x0003f80001007387 */ /* 0x0003e80000100800 */
[----:B-1----:R-:W2:Y:S04]  /*9f70*/  LDG.E.LTC128B.U16 R0, desc[UR46][R12.64+0x20] ;  /* 0x0000202e0c007981 */ /* 0x002ea8000c1e1520 */
[----:B--2---:R1:W-:Y:S04]  /*9f80*/  STL [R1+0x2c8], R0 ;  /* 0x0002c80001007387 */ /* 0x0043e80000100800 */
[----:B-1----:R1:W5:Y:S02]  /*9f90*/  LDL.LU R0, [R1+0x3f8] ;  /* 0x0003f80001007983 */ /* 0x0023640000300800 */
.L_x_138:
[----:B------:R-:W-:Y:S05]  /*9fa0*/  BSYNC B1 ;  /* 0x0000000000017941 */ /* 0x000fea0003800000 */
.L_x_137:
[----:B------:R-:W-:Y:S04]  /*9fb0*/  STL [R1+0x414], R13 ;  /* 0x0004140d01007387 */ /* 0x000fe80000100800 */
[----:B------:R2:W-:Y:S04]  /*9fc0*/  STL [R1+0x410], R12 ;  /* 0x0004100c01007387 */ /* 0x0005e80000100800 */
[----:B--2---:R-:W2:Y:S04]  /*9fd0*/  LDL.LU R12, [R1+0x2e0] ;  /* 0x0002e000010c7983 */ /* 0x004ea80000300800 */
[----:B-----5:R4:W-:Y:S04]  /*9fe0*/  STL [R1+0x40c], R11 ;  /* 0x00040c0b01007387 */ /* 0x0209e80000100800 */
[----:B----4-:R-:W4:Y:S04]  /*9ff0*/  LDL.LU R11, [R1+0x2c8] ;  /* 0x0002c800010b7983 */ /* 0x010f280000300800 */
[----:B------:R0:W-:Y:S04]  /*a000*/  STL [R1+0x408], R10 ;  /* 0x0004080a01007387 */ /* 0x0001e80000100800 */
[----:B------:R3:W-:Y:S04]  /*a010*/  STL.64 [R1+0x400], R4 ;  /* 0x0004000401007387 */ /* 0x0007e80000100a00 */
[----:B------:R1:W-:Y:S01]  /*a020*/  STL [R1+0x3f8], R3 ;  /* 0x0003f80301007387 */ /* 0x0003e20000100800 */
[----:B----4-:R-:W-:-:S04]  /*a030*/  IMAD.U32 R13, R11, 0x10000, RZ ;  /* 0x000100000b0d7824 */ /* 0x010fc800078e00ff */
[----:B------:R-:W-:-:S04]  /*a040*/  FMUL R13, R13, R16 ;  /* 0x000000100d0d7220 */ /* 0x000fc80000400000 */
[----:B--2---:R-:W-:Y:S01]  /*a050*/  FFMA R12, R12, R2, R13 ;  /* 0x000000020c0c7223 */ /* 0x004fe2000000000d */
[----:B0-----:R-:W-:Y:S01]  /*a060*/  PRMT R10, R11, 0x7610, R10 ;  /* 0x000076100b0a7816 */ /* 0x001fe2000000000a */
[----:B------:R0:W5:Y:S03]  /*a070*/  LDL.LU R13, [R1+0x414] ;  /* 0x00041400010d7983 */ /* 0x0001660000300800 */
[----:B---3--:R-:W-:Y:S02]  /*a080*/  F2FP.BF16.F32.PACK_AB R5, RZ, R12 ;  /* 0x0000000cff05723e */ /* 0x008fe400000010ff */
[----:B------:R0:W5:Y:S01]  /*a090*/  LDL.LU R12, [R1+0x410] ;  /* 0x00041000010c7983 */ /* 0x0001620000300800 */
[----:B------:R-:W-:Y:S02]  /*a0a0*/  ISETP.GT.AND P4, PT, R0, 0x180, P2 ;  /* 0x000001800000780c */ /* 0x000fe40001784270 */
[----:B------:R-:W-:Y:S01]  /*a0b0*/  PRMT R4, R5, 0x7610, R4 ;  /* 0x0000761005047816 */ /* 0x000fe20000000004 */
[----:B------:R-:W-:Y:S01]  /*a0c0*/  @P5 IMAD.MOV.U32 R5, RZ, RZ, R9 ;  /* 0x000000ffff055224 */ /* 0x000fe200078e0009 */
[----:B------:R0:W5:Y:S02]  /*a0d0*/  LDL.LU R11, [R1+0x40c] ;  /* 0x00040c00010b7983 */ /* 0x0001640000300800 */
[----:B-1----:R-:W-:Y:S01]  /*a0e0*/  PRMT R3, R4, 0x7610, R3 ;  /* 0x0000761004037816 */ /* 0x002fe20000000003 */
        /* <DEDUP_REMOVED lines=12> */
.L_x_140:
[----:B------:R-:W-:Y:S05]  /*a1b0*/  BSYNC B1 ;  /* 0x0000000000017941 */ /* 0x000fea0003800000 */
.L_x_139:
[----:B-----5:R-:W-:Y:S04]  /*a1c0*/  STL [R1+0x414], R13 ;  /* 0x0004140d01007387 */ /* 0x020fe80000100800 */
[----:B------:R2:W-:Y:S04]  /*a1d0*/  STL [R1+0x410], R12 ;  /* 0x0004100c01007387 */ /* 0x0005e80000100800 */
[----:B--2---:R-:W2:Y:S04]  /*a1e0*/  LDL.LU R12, [R1+0x2e4] ;  /* 0x0002e400010c7983 */ /* 0x004ea80000300800 */
[----:B------:R3:W-:Y:S04]  /*a1f0*/  STL [R1+0x40c], R11 ;  /* 0x00040c0b01007387 */ /* 0x0007e80000100800 */
[----:B---3--:R-:W3:Y:S04]  /*a200*/  LDL.LU R11, [R1+0x2c8] ;  /* 0x0002c800010b7983 */ /* 0x008ee80000300800 */
[----:B------:R4:W-:Y:S04]  /*a210*/  STL [R1+0x408], R10 ;  /* 0x0004080a01007387 */ /* 0x0009e80000100800 */
[----:B------:R0:W-:Y:S04]  /*a220*/  STL.64 [R1+0x400], R4 ;  /* 0x0004000401007387 */ /* 0x0001e80000100a00 */
[----:B------:R1:W-:Y:S01]  /*a230*/  STL [R1+0x3f8], R3 ;  /* 0x0003f80301007387 */ /* 0x0003e20000100800 */
[----:B---3--:R-:W-:-:S04]  /*a240*/  IMAD.U32 R13, R11, 0x10000, RZ ;  /* 0x000100000b0d7824 */ /* 0x008fc800078e00ff */
[----:B------:R-:W-:-:S04]  /*a250*/  FMUL R13, R13, R16 ;  /* 0x000000100d0d7220 */ /* 0x000fc80000400000 */
[----:B--2---:R-:W-:Y:S01]  /*a260*/  FFMA R12, R12, R2, R13 ;  /* 0x000000020c0c7223 */ /* 0x004fe2000000000d */
[----:B----4-:R-:W-:Y:S01]  /*a270*/  PRMT R10, R11, 0x7610, R10 ;  /* 0x000076100b0a7816 */ /* 0x010fe2000000000a */
[----:B------:R2:W5:Y:S03]  /*a280*/  LDL.LU R13, [R1+0x414] ;  /* 0x00041400010d7983 */ /* 0x0005660000300800 */
[----:B0-----:R-:W-:Y:S02]  /*a290*/  F2FP.BF16.F32.PACK_AB R5, RZ, R12 ;  /* 0x0000000cff05723e */ /* 0x001fe400000010ff */
        /* <DEDUP_REMOVED lines=9> */
[----:B0-----:R2:W5:Y:S04]  /*a330*/  LDL.LU R10, [R1+0x408] ;  /* 0x00040800010a7983 */ /* 0x0015680000300800 */
[----:B-1----:R2:W5:Y:S04]  /*a340*/  LDL.LU.64 R4, [R1+0x400] ;  /* 0x0004000001047983 */ /* 0x0025680000300a00 */
[----:B------:R2:W5:Y:S01]  /*a350*/  LDL.LU R3, [R1+0x3f8] ;  /* 0x0003f80001037983 */ /* 0x0005620000300800 */
[----:B------:R-:W-:Y:S04]  /*a360*/  BSSY B1, `(.L_x_141) ;  /* 0x0000006000017945 */ /* 0x000fe80003800000 */
[----:B------:R-:W-:Y:S05]  /*a370*/  @!P3 BRA `(.L_x_142) ;  /* 0x000000000010b947 */ /* 0x000fea0003800000 */
[----:B------:R0:W-:Y:S04]  /*a380*/  STL [R1+0x3f8], R0 ;  /* 0x0003f80001007387 */ /* 0x0001e80000100800 */
[----:B0----5:R-:W3:Y:S04]  /*a390*/  LDG.E.LTC128B.U16 R0, desc[UR46][R10.64+0x20] ;  /* 0x0000202e0a007981 */ /* 0x021ee8000c1e1520 */
[----:B---3--:R0:W-:Y:S04]  /*a3a0*/  STL [R1+0x2c8], R0 ;  /* 0x0002c80001007387 */ /* 0x0081e80000100800 */
[----:B0-----:R0:W5:Y:S02]  /*a3b0*/  LDL.LU R0, [R1+0x3f8] ;  /* 0x0003f80001007983 */ /* 0x0011640000300800 */
.L_x_142:
[----:B------:R-:W-:Y:S05]  /*a3c0*/  BSYNC B1 ;  /* 0x0000000000017941 */ /* 0x000fea0003800000 */
.L_x_141:
[----:B-----5:R-:W-:Y:S04]  /*a3d0*/  STL [R1+0x41c], R11 ;  /* 0x00041c0b01007387 */ /* 0x020fe80000100800 */
[----:B------:R1:W-:Y:S04]  /*a3e0*/  STL [R1+0x418], R10 ;  /* 0x0004180a01007387 */ /* 0x0003e80000100800 */
[----:B-1----:R-:W3:Y:S04]  /*a3f0*/  LDL.LU R10, [R1+0x2e8] ;  /* 0x0002e800010a7983 */ /* 0x002ee80000300800 */
[----:B------:R-:W-:Y:S04]  /*a400*/  STL [R1+0x414], R9 ;  /* 0x0004140901007387 */ /* 0x000fe80000100800 */
[----:B------:R-:W-:Y:S04]  /*a410*/  STL [R1+0x410], R8 ;  /* 0x0004100801007387 */ /* 0x000fe80000100800 */
[----:B------:R1:W-:Y:S04]  /*a420*/  STL [R1+0x40c], R7 ;  /* 0x00040c0701007387 */ /* 0x0003e80000100800 */
[----:B-1----:R-:W4:Y:S04]  /*a430*/  LDL.LU R7, [R1+0x2c8] ;  /* 0x0002c80001077983 */ /* 0x002f280000300800 */
        /* <DEDUP_REMOVED lines=28> */
.L_x_144:
[----:B------:R-:W-:Y:S05]  /*a600*/  BSYNC B1 ;  /* 0x0000000000017941 */ /* 0x000fea0003800000 */
.L_x_143:
[----:B-----5:R-:W-:Y:S04]  /*a610*/  STL [R1+0x41c], R11 ;  /* 0x00041c0b01007387 */ /* 0x020fe80000100800 */
[----:B------:R2:W-:Y:S04]  /*a620*/  STL [R1+0x418], R10 ;  /* 0x0004180a01007387 */ /* 0x0005e80000100800 */
[----:B--2---:R-:W2:Y:S04]  /*a630*/  LDL.LU R10, [R1+0x2ec] ;  /* 0x0002ec00010a7983 */ /* 0x004ea80000300800 */
[----:B------:R-:W-:Y:S04]  /*a640*/  STL [R1+0x414], R9 ;  /* 0x0004140901007387 */ /* 0x000fe80000100800 */
[----:B------:R-:W-:Y:S04]  /*a650*/  STL [R1+0x410], R8 ;  /* 0x0004100801007387 */ /* 0x000fe80000100800 */
[----:B------:R4:W-:Y:S04]  /*a660*/  STL [R1+0x40c], R7 ;  /* 0x00040c0701007387 */ /* 0x0009e80000100800 */
[----:B----4-:R-:W4:Y:S04]  /*a670*/  LDL.LU R7, [R1+0x2c8] ;  /* 0x0002c80001077983 */ /* 0x010f280000300800 */
[----:B------:R-:W-:Y:S04]  /*a680*/  STL [R1+0x408], R6 ;  /* 0x0004080601007387 */ /* 0x000fe80000100800 */
[----:B------:R0:W-:Y:S04]  /*a690*/  STL.64 [R1+0x400], R4 ;  /* 0x0004000401007387 */ /* 0x0001e80000100a00 */
[----:B0-----:R-:W3:Y:S04]  /*a6a0*/  LDL.64 R4, [R1+0x2c0] ;  /* 0x0002c00001047983 */ /* 0x001ee80000100a00 */
[----:B------:R0:W-:Y:S01]  /*a6b0*/  STL [R1+0x3f8], R3 ;  /* 0x0003f80301007387 */ /* 0x0001e20000100800 */
[----:B----4-:R-:W-:-:S04]  /*a6c0*/  IMAD.U32 R11, R7, 0x10000, RZ ;  /* 0x00010000070b7824 */ /* 0x010fc800078e00ff */
        /* <DEDUP_REMOVED lines=13> */
[----:B---3--:R3:W-:Y:S04]  /*a7a0*/  @P2 STG.E.U16 desc[UR46][R4.64+0x22], R3 ;  /* 0x0000220304002986 */ /* 0x0087e8000c10152e */
[----:B0-----:R2:W5:Y:S04]  /*a7b0*/  LDL.LU R6, [R1+0x408] ;  /* 0x0004080001067983 */ /* 0x0015680000300800 */
[----:B---3--:R2:W5:Y:S04]  /*a7c0*/  LDL.LU.64 R4, [R1+0x400] ;  /* 0x0004000001047983 */ /* 0x0085680000300a00 */
[----:B------:R2:W5:Y:S01]  /*a7d0*/  LDL.LU R3, [R1+0x3f8] ;  /* 0x0003f80001037983 */ /* 0x0005620000300800 */
[----:B------:R-:W-:Y:S04]  /*a7e0*/  BSSY B1, `(.L_x_145) ;  /* 0x0000006000017945 */ /* 0x000fe80003800000 */
[----:B------:R-:W-:Y:S05]  /*a7f0*/  @!P3 BRA `(.L_x_146) ;  /* 0x000000000010b947 */ /* 0x000fea0003800000 */
[----:B------:R0:W-:Y:S04]  /*a800*/  STL [R1+0x3f8], R0 ;  /* 0x0003f80001007387 */ /* 0x0001e80000100800 */
[----:B0-----:R-:W3:Y:S04]  /*a810*/  LDG.E.LTC128B.U16 R0, desc[UR46][R12.64+0x30] ;  /* 0x0000302e0c007981 */ /* 0x001ee8000c1e1520 */
[----:B---3--:R0:W-:Y:S04]  /*a820*/  STL [R1+0x2c8], R0 ;  /* 0x0002c80001007387 */ /* 0x0081e80000100800 */
[----:B0-----:R0:W5:Y:S02]  /*a830*/  LDL.LU R0, [R1+0x3f8] ;  /* 0x0003f80001007983 */ /* 0x0011640000300800 */
.L_x_146:
[----:B------:R-:W-:Y:S05]  /*a840*/  BSYNC B1 ;  /* 0x0000000000017941 */ /* 0x000fea0003800000 */
.L_x_145:
[----:B------:R-:W-:Y:S04]  /*a850*/  STL [R1+0x414], R13 ;  /* 0x0004140d01007387 */ /* 0x000fe80000100800 */
[----:B------:R3:W-:Y:S04]  /*a860*/  STL [R1+0x410], R12 ;  /* 0x0004100c01007387 */ /* 0x0007e80000100800 */
[----:B---3--:R-:W3:Y:S04]  /*a870*/  LDL.LU R12, [R1+0x2f0] ;  /* 0x0002f000010c7983 */ /* 0x008ee80000300800 */
[----:B-----5:R4:W-:Y:S04]  /*a880*/  STL [R1+0x40c], R11 ;  /* 0x00040c0b01007387 */ /* 0x0209e80000100800 */
[----:B----4-:R-:W4:Y:S04]  /*a890*/  LDL.LU R11, [R1+0x2c8] ;  /* 0x0002c800010b7983 */ /* 0x010f280000300800 */
[----:B------:R1:W-:Y:S04]  /*a8a0*/  STL [R1+0x408], R10 ;  /* 0x0004080a01007387 */ /* 0x0003e80000100800 */
[----:B------:R2:W-:Y:S04]  /*a8b0*/  STL.64 [R1+0x400], R4 ;  /* 0x0004000401007387 */ /* 0x0005e80000100a00 */
[----:B------:R0:W-:Y:S01]  /*a8c0*/  STL [R1+0x3f8], R3 ;  /* 0x0003f80301007387 */ /* 0x0001e20000100800 */
[----:B----4-:R-:W-:-:S04]  /*a8d0*/  IMAD.U32 R13, R11, 0x10000, RZ ;  /* 0x000100000b0d7824 */ /* 0x010fc800078e00ff */
[----:B------:R-:W-:-:S04]  /*a8e0*/  FMUL R13, R13, R16 ;  /* 0x000000100d0d7220 */ /* 0x000fc80000400000 */
[----:B---3--:R-:W-:Y:S01]  /*a8f0*/  FFMA R12, R12, R2, R13 ;  /* 0x000000020c0c7223 */ /* 0x008fe2000000000d */
[----:B-1----:R-:W-:Y:S01]  /*a900*/  PRMT R10, R11, 0x7610, R10 ;  /* 0x000076100b0a7816 */ /* 0x002fe2000000000a */
[----:B------:R1:W5:Y:S03]  /*a910*/  LDL.LU R13, [R1+0x414] ;  /* 0x00041400010d7983 */ /* 0x0003660000300800 */
[----:B--2---:R-:W-:Y:S02]  /*a920*/  F2FP.BF16.F32.PACK_AB R5, RZ, R12 ;  /* 0x0000000cff05723e */ /* 0x004fe400000010ff */
[----:B------:R1:W5:Y:S01]  /*a930*/  LDL.LU R12, [R1+0x410] ;  /* 0x00041000010c7983 */ /* 0x0003620000300800 */
[----:B------:R-:W-:Y:S02]  /*a940*/  ISETP.GT.AND P2, PT, R0, 0x180, P0 ;  /* 0x000001800000780c */ /* 0x000fe40000744270 */
[----:B------:R-:W-:Y:S01]  /*a950*/  PRMT R4, R5, 0x7610, R4 ;  /* 0x0000761005047816 */ /* 0x000fe20000000004 */
[----:B------:R-:W-:Y:S01]  /*a960*/  @P3 IMAD.MOV.U32 R5, RZ, RZ, R9 ;  /* 0x000000ffff053224 */ /* 0x000fe200078e0009 */
[----:B------:R1:W5:Y:S02]  /*a970*/  LDL.LU R11, [R1+0x40c] ;  /* 0x00040c00010b7983 */ /* 0x0003640000300800 */
[----:B0-----:R-:W-:Y:S01]  /*a980*/  PRMT R3, R4, 0x7610, R3 ;  /* 0x0000761004037816 */ /* 0x001fe20000000003 */
[----:B------:R-:W-:Y:S01]  /*a990*/  @P3 IMAD.MOV.U32 R4, RZ, RZ, R6 ;  /* 0x000000ffff043224 */ /* 0x000fe200078e0006 */
[----:B------:R0:W-:Y:S04]  /*a9a0*/  STL.S16 [R1+0x2c8], R10 ;  /* 0x0002c80a01007387 */ /* 0x0001e80000100600 */
[----:B------:R2:W-:Y:S04]  /*a9b0*/  @P3 STG.E.U16 desc[UR46][R4.64+0x30], R3 ;  /* 0x0000300304003986 */ /* 0x0005e8000c10152e */
[----:B0-----:R1:W5:Y:S04]  /*a9c0*/  LDL.LU R10, [R1+0x408] ;  /* 0x00040800010a7983 */ /* 0x0013680000300800 */
[----:B--2---:R1:W5:Y:S04]  /*a9d0*/  LDL.LU.64 R4, [R1+0x400] ;  /* 0x0004000001047983 */ /* 0x0043680000300a00 */
[----:B------:R1:W5:Y:S01]  /*a9e0*/  LDL.LU R3, [R1+0x3f8] ;  /* 0x0003f80001037983 */ /* 0x0003620000300800 */
[----:B------:R-:W-:Y:S04]  /*a9f0*/  BSSY B1, `(.L_x_147) ;  /* 0x0000006000017945 */ /* 0x000fe80003800000 */
[----:B------:R-:W-:Y:S05]  /*aa00*/  @!P2 BRA `(.L_x_148) ;  /* 0x000000000010a947 */ /* 0x000fea0003800000 */
[----:B------:R0:W-:Y:S04]  /*aa10*/  STL [R1+0x3f8], R0 ;  /* 0x0003f80001007387 */ /* 0x0001e80000100800 */
[----:B0----5:R-:W2:Y:S04]  /*aa20*/  LDG.E.LTC128B.U16 R0, desc[UR46][R12.64+0x32] ;  /* 0x0000322e0c007981 */ /* 0x021ea8000c1e1520 */
[----:B--2---:R0:W-:Y:S04]  /*aa30*/  STL [R1+0x2c8], R0 ;  /* 0x0002c80001007387 */ /* 0x0041e80000100800 */
[----:B0-----:R0:W5:Y:S02]  /*aa40*/  LDL.LU R0, [R1+0x3f8] ;  /* 0x0003f80001007983 */ /* 0x0011640000300800 */
.L_x_148:
[----:B------:R-:W-:Y:S05]  /*aa50*/  BSYNC B1 ;  /* 0x0000000000017941 */ /* 0x000fea0003800000 */
.L_x_147:
[----:B------:R-:W2:Y:S04]  /*aa60*/  LDL R8, [R1+0x2c8] ;  /* 0x0002c80001087983 */ /* 0x000ea80000100800 */
[----:B-----5:R3:W-:Y:S04]  /*aa70*/  STL.64 [R1+0x400], R4 ;  /* 0x0004000401007387 */ /* 0x0207e80000100a00 */
[----:B---3--:R-:W3:Y:S01]  /*aa80*/  LDL.LU R5, [R1+0x2f4] ;  /* 0x0002f40001057983 */ /* 0x008ee20000300800 */
[----:B------:R-:W-:Y:S01]  /*aa90*/  @P2 IMAD.MOV.U32 R4, RZ, RZ, R6 ;  /* 0x000000ffff042224 */ /* 0x000fe200078e0006 */
[----:B------:R-:W-:-:S02]  /*aaa0*/  ISETP.GT.AND P1, PT, R0, 0x188, P1 ;  /* 0x000001880000780c */ /* 0x000fc40000f24270 */
[----:B------:R4:W-:Y:S01]  /*aab0*/  STL [R1+0x3f8], R3 ;  /* 0x0003f80301007387 */ /* 0x0009e20000100800 */
[----:B--2---:R-:W-:-:S04]  /*aac0*/  IMAD.U32 R8, R8, 0x10000, RZ ;  /* 0x0001000008087824 */ /* 0x004fc800078e00ff */
[----:B------:R-:W-:-:S04]  /*aad0*/  FMUL R8, R8, R16 ;  /* 0x0000001008087220 */ /* 0x000fc80000400000 */
[----:B---3--:R-:W-:Y:S01]  /*aae0*/  FFMA R8, R5, R2, R8 ;  /* 0x0000000205087223 */ /* 0x008fe20000000008 */
[----:B------:R-:W-:Y:S02]  /*aaf0*/  @P2 IMAD.MOV.U32 R5, RZ, RZ, R9 ;  /* 0x000000ffff052224 */ /* 0x000fe400078e0009 */
[----:B------:R-:W2:Y:S02]  /*ab00*/  LDL.LU R9, [R1+0x2c8] ;  /* 0x0002c80001097983 */ /* 0x000ea40000300800 */
[----:B------:R-:W-:-:S04]  /*ab10*/  F2FP.BF16.F32.PACK_AB R8, RZ, R8 ;  /* 0x00000008ff08723e */ /* 0x000fc800000010ff */
[----:B----4-:R-:W-:-:S05]  /*ab20*/  PRMT R3, R8, 0x7610, R3 ;  /* 0x0000761008037816 */ /* 0x010fca0000000003 */
[----:B------:R3:W-:Y:S04]  /*ab30*/  @P2 STG.E.U16 desc[UR46][R4.64+0x32], R3 ;  /* 0x0000320304002986 */ /* 0x0007e8000c10152e */
[----:B---3--:R3:W5:Y:S04]  /*ab40*/  LDL.LU.64 R4, [R1+0x400] ;  /* 0x0004000001047983 */ /* 0x0087680000300a00 */
[----:B------:R3:W5:Y:S01]  /*ab50*/  LDL.LU R3, [R1+0x3f8] ;  /* 0x0003f80001037983 */ /* 0x0007620000300800 */
[----:B------:R-:W-:Y:S01]  /*ab60*/  BSSY B1, `(.L_x_149) ;  /* 0x0000004000017945 */ /* 0x000fe20003800000 */
[----:B--2---:R-:W-:-:S03]  /*ab70*/  PRMT R8, R9, 0x7610, R8 ;  /* 0x0000761009087816 */ /* 0x004fc60000000008 */
[----:B---3--:R-:W-:Y:S05]  /*ab80*/  @!P1 BRA `(.L_x_150) ;  /* 0x0000000000049947 */ /* 0x008fea0003800000 */
[----:B------:R2:W5:Y:S02]  /*ab90*/  LDG.E.LTC128B.U16 R8, desc[UR46][R10.64+0x30] ;  /* 0x0000302e0a087981 */ /* 0x000564000c1e1520 */
.L_x_150:
[----:B------:R-:W-:Y:S05]  /*aba0*/  BSYNC B1 ;  /* 0x0000000000017941 */ /* 0x000fea0003800000 */
.L_x_149:
[----:B-----5:R3:W-:Y:S04]  /*abb0*/  STL [R1+0x400], R3 ;  /* 0x0004000301007387 */ /* 0x0207e80000100800 */
[----:B---3--:R-:W3:Y:S04]  /*abc0*/  LDL.LU R3, [R1+0x2f8] ;  /* 0x0002f80001037983 */ /* 0x008ee80000300800 */
[----:B------:R4:W-:Y:S04]  /*abd0*/  STL.64 [R1+0x3f8], R4 ;  /* 0x0003f80401007387 */ /* 0x0009e80000100a00 */
[----:B----4-:R-:W4:Y:S01]  /*abe0*/  LDL.64 R4, [R1+0x2c0] ;  /* 0x0002c00001047983 */ /* 0x010f220000100a00 */
[----:B------:R-:W-:-:S04]  /*abf0*/  IMAD.U32 R9, R8, 0x10000, RZ ;  /* 0x0001000008097824 */ /* 0x000fc800078e00ff */
[----:B------:R-:W-:-:S04]  /*ac00*/  FMUL R9, R9, R16 ;  /* 0x0000001009097220 */ /* 0x000fc80000400000 */
[----:B---3--:R-:W-:Y:S02]  /*ac10*/  FFMA R9, R3, R2, R9 ;  /* 0x0000000203097223 */ /* 0x008fe40000000009 */
[----:B------:R3:W5:Y:S01]  /*ac20*/  LDL.LU R3, [R1+0x400] ;  /* 0x0004000001037983 */ /* 0x0007620000300800 */
[----:B------:R-:W-:Y:S02]  /*ac30*/  ISETP.GT.AND P0, PT, R0, 0x188, P0 ;  /* 0x000001880000780c */ /* 0x000fe40000704270 */
[----:B------:R-:W-:-:S05]  /*ac40*/  F2FP.BF16.F32.PACK_AB R9, RZ, R9 ;  /* 0x00000009ff09723e */ /* 0x000fca00000010ff */
[----:B----4-:R4:W-:Y:S04]  /*ac50*/  @P1 STG.E.U16 desc[UR46][R4.64+0x30], R9 ;  /* 0x0000300904001986 */ /* 0x0109e8000c10152e */
[----:B----4-:R3:W5:Y:S01]  /*ac60*/  LDL.LU.64 R4, [R1+0x3f8] ;  /* 0x0003f80001047983 */ /* 0x0107620000300a00 */
[----:B------:R-:W-:Y:S04]  /*ac70*/  BSSY B1, `(.L_x_151) ;  /* 0x0000003000017945 */ /* 0x000fe80003800000 */
[----:B------:R-:W-:Y:S05]  /*ac80*/  @!P0 BRA `(.L_x_152) ;  /* 0x0000000000048947 */ /* 0x000fea0003800000 */
[----:B------:R4:W5:Y:S02]  /*ac90*/  LDG.E.LTC128B.U16 R8, desc[UR46][R10.64+0x32] ;  /* 0x0000322e0a087981 */ /* 0x000964000c1e1520 */
.L_x_152:
[----:B------:R-:W-:Y:S05]  /*aca0*/  BSYNC B1 ;  /* 0x0000000000017941 */ /* 0x000fea0003800000 */
.L_x_151:
[----:B------:R0:W-:Y:S04]  /*acb0*/  STL [R1+0x400], R6 ;  /* 0x0004000601007387 */ /* 0x0001e80000100800 */
[----:B0-----:R-:W2:Y:S04]  /*acc0*/  LDL.LU R6, [R1+0x2fc] ;  /* 0x0002fc0001067983 */ /* 0x001ea80000300800 */
[----:B-----5:R0:W-:Y:S04]  /*acd0*/  STL.64 [R1+0x3f8], R4 ;  /* 0x0003f80401007387 */ /* 0x0201e80000100a00 */
[----:B0-----:R-:W3:Y:S01]  /*ace0*/  LDL.LU.64 R4, [R1+0x2c0] ;  /* 0x0002c00001047983 */ /* 0x001ee20000300a00 */
[----:B------:R-:W-:-:S04]  /*acf0*/  IMAD.U32 R9, R8, 0x10000, RZ ;  /* 0x0001000008097824 */ /* 0x000fc800078e00ff */
[----:B------:R-:W-:-:S04]  /*ad00*/  FMUL R9, R9, R16 ;  /* 0x0000001009097220 */ /* 0x000fc80000400000 */
[----:B--2---:R-:W-:Y:S02]  /*ad10*/  FFMA R9, R6, R2, R9 ;  /* 0x0000000206097223 */ /* 0x004fe40000000009 */
[----:B------:R0:W5:Y:S01]  /*ad20*/  LDL.LU R6, [R1+0x400] ;  /* 0x0004000001067983 */ /* 0x0001620000300800 */
[----:B------:R-:W-:Y:S02]  /*ad30*/  ISETP.GT.AND P3, PT, R3, 0x20, PT ;  /* 0x000000200300780c */ /* 0x000fe40003f64270 */
[----:B------:R-:W-:Y:S02]  /*ad40*/  F2FP.BF16.F32.PACK_AB R9, RZ, R9 ;  /* 0x00000009ff09723e */ /* 0x000fe400000010ff */
[----:B------:R-:W-:Y:S02]  /*ad50*/  ISETP.GT.AND P1, PT, R0, RZ, P3 ;  /* 0x000000ff0000720c */ /* 0x000fe40001f24270 */
[----:B------:R-:W-:Y:S01]  /*ad60*/  LOP3.LUT R17, R17, 0xfffffffe, RZ, 0xc0, !PT ;  /* 0xfffffffe11117812 */ /* 0x000fe200078ec0ff */
[----:B---3--:R2:W-:Y:S01]  /*ad70*/  @P0 STG.E.U16 desc[UR46][R4.64+0x32], R9 ;  /* 0x0000320904000986 */ /* 0x0085e2000c10152e */
[----:B------:R-:W-:Y:S05]  /*ad80*/  BSSY B1, `(.L_x_153) ;  /* 0x0000005000017945 */ /* 0x000fea0003800000 */
[----:B------:R-:W-:Y:S01]  /*ad90*/  @P3 LOP3.LUT R17, R17, 0x1, RZ, 0xfc, !PT ;  /* 0x0000000111113812 */ /* 0x000fe200078efcff */
[----:B--2---:R0:W5:Y:S03]  /*ada0*/  LDL.LU.64 R4, [R1+0x3f8] ;  /* 0x0003f80001047983 */ /* 0x0041660000300a00 */
[----:B------:R-:W-:Y:S05]  /*adb0*/  @!P1 BRA `(.L_x_154) ;  /* 0x0000000000049947 */ /* 0x000fea0003800000 */
[----:B------:R2:W5:Y:S02]  /*adc0*/  LDG.E.LTC128B.U16 R8, desc[UR46][R236.64+0x40] ;  /* 0x0000402eec087981 */ /* 0x000564000c1e1520 */
.L_x_154:
[----:B------:R-:W-:Y:S05]  /*add0*/  BSYNC B1 ;  /* 0x0000000000017941 */ /* 0x000fea0003800000 */
.L_x_153:
[----:B-----5:R3:W-:Y:S04]  /*ade0*/  STL [R1+0x400], R6 ;  /* 0x0004000601007387 */ /* 0x0207e80000100800 */
[----:B---3--:R-:W3:Y:S04]  /*adf0*/  LDL.LU R6, [R1+0x280] ;  /* 0x0002800001067983 */ /* 0x008ee80000300800 */
[----:B------:R0:W-:Y:S04]  /*ae00*/  STL.64 [R1+0x3f8], R4 ;  /* 0x0003f80401007387 */ /* 0x0001e80000100a00 */
[----:B0-----:R-:W4:Y:S01]  /*ae10*/  LDL.64 R4, [R1+0x308] ;  /* 0x0003080001047983 */ /* 0x001f220000100a00 */
[----:B------:R-:W-:-:S04]  /*ae20*/  IMAD.U32 R9, R8, 0x10000, RZ ;  /* 0x0001000008097824 */ /* 0x000fc800078e00ff */
[----:B------:R-:W-:-:S04]  /*ae30*/  FMUL R9, R9, R16 ;  /* 0x0000001009097220 */ /* 0x000fc80000400000 */
[----:B---3--:R-:W-:Y:S02]  /*ae40*/  FFMA R9, R6, R2, R9 ;  /* 0x0000000206097223 */ /* 0x008fe40000000009 */
[----:B------:R0:W5:Y:S01]  /*ae50*/  LDL.LU R6, [R1+0x400] ;  /* 0x0004000001067983 */ /* 0x0001620000300800 */
[----:B------:R-:W-:Y:S02]  /*ae60*/  ISETP.GT.AND P2, PT, R3, 0x21, PT ;  /* 0x000000210300780c */ /* 0x000fe40003f44270 */
[----:B------:R-:W-:Y:S02]  /*ae70*/  F2FP.BF16.F32.PACK_AB R9, RZ, R9 ;  /* 0x00000009ff09723e */ /* 0x000fe400000010ff */
[----:B------:R-:W-:Y:S02]  /*ae80*/  ISETP.GT.AND P0, PT, R0, RZ, P2 ;  /* 0x000000ff0000720c */ /* 0x000fe40001704270 */
[----:B------:R-:W-:Y:S01]  /*ae90*/  LOP3.LUT R17, R17, 0xfffffffb, RZ, 0xc0, !PT ;  /* 0xfffffffb11117812 */ /* 0x000fe200078ec0ff */
[----:B----4-:R3:W-:Y:S01]  /*aea0*/  @P1 STG.E.U16 desc[UR46][R4.64+0x40], R9 ;  /* 0x0000400904001986 */ /* 0x0107e2000c10152e */
[----:B------:R-:W-:Y:S05]  /*aeb0*/  BSSY B1, `(.L_x_155) ;  /* 0x0000005000017945 */ /* 0x000fea0003800000 */
[----:B------:R-:W-:Y:S01]  /*aec0*/  @P2 LOP3.LUT R17, R17, 0x4, RZ, 0xfc, !PT ;  /* 0x0000000411112812 */ /* 0x000fe200078efcff */
[----:B---3--:R0:W5:Y:S03]  /*aed0*/  LDL.LU.64 R4, [R1+0x3f8] ;  /* 0x0003f80001047983 */ /* 0x0081660000300a00 */
[----:B------:R-:W-:Y:S05]  /*aee0*/  @!P0 BRA `(.L_x_156) ;  /* 0x0000000000048947 */ /* 0x000fea0003800000 */
[----:B------:R3:W5:Y:S02]  /*aef0*/  LDG.E.LTC128B.U16 R8, desc[UR46][R236.64+0x42] ;  /* 0x0000422eec087981 */ /* 0x000764000c1e1520 */
.L_x_156:
[----:B------:R-:W-:Y:S05]  /*af00*/  BSYNC B1 ;  /* 0x0000000000017941 */ /* 0x000fea0003800000 */
.L_x_155:
[----:B------:R4:W-:Y:S04]  /*af10*/  STL [R1+0x400], R3 ;  /* 0x0004000301007387 */ /* 0x0009e80000100800 */
[----:B----4-:R-:W4:Y:S04]  /*af20*/  LDL.LU R3, [R1+0x284] ;  /* 0x0002840001037983 */ /* 0x010f280000300800 */
[----:B-----5:R0:W-:Y:S04]  /*af30*/  STL.64 [R1+0x3f8], R4 ;  /* 0x0003f80401007387 */ /* 0x0201e80000100a00 */
[----:B0-----:R-:W2:Y:S01]  /*af40*/  LDL.64 R4, [R1+0x308] ;  /* 0x0003080001047983 */ /* 0x001ea20000100a00 */
[----:B------:R-:W-:-:S04]  /*af50*/  IMAD.U32 R9, R8, 0x10000, RZ ;  /* 0x0001000008097824 */ /* 0x000fc800078e00ff */
[----:B------:R-:W-:-:S04]  /*af60*/  FMUL R9, R9, R16 ;  /* 0x0000001009097220 */ /* 0x000fc80000400000 */
[----:B----4-:R-:W-:Y:S02]  /*af70*/  FFMA R9, R3, R2, R9 ;  /* 0x0000000203097223 */ /* 0x010fe40000000009 */
[----:B------:R0:W5:Y:S01]  /*af80*/  LDL.LU R3, [R1+0x400] ;  /* 0x0004000001037983 */ /* 0x0001620000300800 */
[----:B------:R-:W-:Y:S02]  /*af90*/  ISETP.GT.AND P1, PT, R0, 0x8, P3 ;  /* 0x000000080000780c */ /* 0x000fe40001f24270 */
[----:B------:R-:W-:-:S05]  /*afa0*/  F2FP.BF16.F32.PACK_AB R9, RZ, R9 ;  /* 0x00000009ff09723e */ /* 0x000fca00000010ff */
[----:B--2---:R2:W-:Y:S04]  /*afb0*/  @P0 STG.E.U16 desc[UR46][R4.64+0x42], R9 ;  /* 0x0000420904000986 */ /* 0x0045e8000c10152e */
[----:B--2---:R0:W5:Y:S01]  /*afc0*/  LDL.LU.64 R4, [R1+0x3f8] ;  /* 0x0003f80001047983 */ /* 0x0041620000300a00 */
[----:B------:R-:W-:Y:S04]  /*afd0*/  BSSY B1, `(.L_x_157) ;  /* 0x0000003000017945 */ /* 0x000fe80003800000 */
[----:B------:R-:W-:Y:S05]  /*afe0*/  @!P1 BRA `(.L_x_158) ;  /* 0x0000000000049947 */ /* 0x000fea0003800000 */
[----:B------:R2:W5:Y:S02]  /*aff0*/  LDG.E.LTC128B.U16 R8, desc[UR46][R232.64+0x40] ;  /* 0x0000402ee8087981 */ /* 0x000564000c1e1520 */
.L_x_158:
[----:B------:R-:W-:Y:S05]  /*b000*/  BSYNC B1 ;  /* 0x0000000000017941 */ /* 0x000fea0003800000 */
.L_x_157:
[----:B-----5:R4:W-:Y:S04]  /*b010*/  STL [R1+0x3f8], R3 ;  /* 0x0003f80301007387 */ /* 0x0209e80000100800 */
[----:B----4-:R-:W4:Y:S01]  /*b020*/  LDL.LU R3, [R1+0x288] ;  /* 0x0002880001037983 */ /* 0x010f220000300800 */
[----:B------:R-:W-:-:S04]  /*b030*/  IMAD.U32 R9, R8, 0x10000, RZ ;  /* 0x0001000008097824 */ /* 0x000fc800078e00ff */
[----:B------:R-:W-:Y:S01]  /*b040*/  FMUL R9, R9, R16 ;  /* 0x0000001009097220 */ /* 0x000fe20000400000 */
[----:B------:R-:W-:-:S03]  /*b050*/  ISETP.GT.AND P0, PT, R0, 0x8, P2 ;  /* 0x000000080000780c */ /* 0x000fc60001704270 */
[----:B----4-:R-:W-:Y:S02]  /*b060*/  FFMA R9, R3, R2, R9 ;  /* 0x0000000203097223 */ /* 0x010fe40000000009 */
[----:B------:R4:W5:Y:S01]  /*b070*/  LDL.LU R3, [R1+0x3f8] ;  /* 0x0003f80001037983 */ /* 0x0009620000300800 */
[----:B------:R-:W-:Y:S02]  /*b080*/  BSSY B1, `(.L_x_159) ;  /* 0x0000005000017945 */ /* 0x000fe40003800000 */
[----:B------:R-:W-:-:S05]  /*b090*/  F2FP.BF16.F32.PACK_AB R9, RZ, R9 ;  /* 0x00000009ff09723e */ /* 0x000fca00000010ff */
[----:B------:R4:W-:Y:S01]  /*b0a0*/  @P1 STG.E.U16 desc[UR46][R4.64+0x40], R9 ;  /* 0x0000400904001986 */ /* 0x0009e2000c10152e */
[----:B------:R-:W-:Y:S05]  /*b0b0*/  @!P0 BRA `(.L_x_160) ;  /* 0x0000000000048947 */ /* 0x000fea0003800000 */
[----:B------:R0:W5:Y:S02]  /*b0c0*/  LDG.E.LTC128B.U16 R8, desc[UR46][R232.64+0x42] ;  /* 0x0000422ee8087981 */ /* 0x000164000c1e1520 */
.L_x_160:
[----:B------:R-:W-:Y:S05]  /*b0d0*/  BSYNC B1 ;  /* 0x0000000000017941 */ /* 0x000fea0003800000 */
.L_x_159:
[----:B------:R1:W-:Y:S04]  /*b0e0*/  STL [R1+0x3f8], R6 ;  /* 0x0003f80601007387 */ /* 0x0003e80000100800 */
[----:B-1----:R-:W2:Y:S01]  /*b0f0*/  LDL.LU R6, [R1+0x28c] ;  /* 0x00028c0001067983 */ /* 0x002ea20000300800 */
[----:B----45:R-:W-:-:S04]  /*b100*/  IMAD.U32 R9, R8, 0x10000, RZ ;  /* 0x0001000008097824 */ /* 0x030fc800078e00ff */
[----:B------:R-:W-:Y:S01]  /*b110*/  FMUL R9, R9, R16 ;  /* 0x0000001009097220 */ /* 0x000fe20000400000 */
[----:B------:R-:W-:-:S04]  /*b120*/  ISETP.GT.AND P6, PT, R3, 0x28, PT ;  /* 0x000000280300780c */ /* 0x000fc80003fc4270 */
[----:B------:R-:W-:Y:S01]  /*b130*/  ISETP.GT.AND P1, PT, R0, RZ, P6 ;  /* 0x000000ff0000720c */ /* 0x000fe20003724270 */
[----:B--2---:R-:W-:Y:S02]  /*b140*/  FFMA R9, R6, R2, R9 ;  /* 0x0000000206097223 */ /* 0x004fe40000000009 */
[----:B------:R1:W5:Y:S01]  /*b150*/  LDL.LU R6, [R1+0x3f8] ;  /* 0x0003f80001067983 */ /* 0x0003620000300800 */
[----:B------:R-:W-:Y:S01]  /*b160*/  LOP3.LUT R17, R17, 0xfffffffd, RZ, 0xc0, !PT ;  /* 0xfffffffd11117812 */ /* 0x000fe200078ec0ff */
[----:B------:R-:W-:Y:S01]  /*b170*/  BSSY B1, `(.L_x_161) ;  /* 0x0000006000017945 */ /* 0x000fe20003800000 */
[----:B------:R-:W-:-:S03]  /*b180*/  F2FP.BF16.F32.PACK_AB R9, RZ, R9 ;  /* 0x00000009ff09723e */ /* 0x000fc600000010ff */
[----:B------:R-:W-:Y:S02]  /*b190*/  @P6 LOP3.LUT R17, R17, 0x2, RZ, 0xfc, !PT ;  /* 0x0000000211116812 */ /* 0x000fe400078efcff */
[----:B------:R1:W-:Y:S02]  /*b1a0*/  @P0 STG.E.U16 desc[UR46][R4.64+0x42], R9 ;  /* 0x0000420904000986 */ /* 0x0003e4000c10152e */
[----:B------:R-:W-:Y:S05]  /*b1b0*/  @!P1 BRA `(.L_x_162) ;  /* 0x0000000000049947 */ /* 0x000fea0003800000 */
[----:B------:R2:W5:Y:S02]  /*b1c0*/  LDG.E.LTC128B.U16 R8, desc[UR46][R236.64+0x50] ;  /* 0x0000502eec087981 */ /* 0x000564000c1e1520 */
.L_x_162:
[----:B------:R-:W-:Y:S05]  /*b1d0*/  BSYNC B1 ;  /* 0x0000000000017941 */ /* 0x000fea0003800000 */
.L_x_161:
[----:B-----5:R4:W-:Y:S04]  /*b1e0*/  STL [R1+0x400], R6 ;  /* 0x0004000601007387 */ /* 0x0209e80000100800 */
[----:B----4-:R-:W4:Y:S04]  /*b1f0*/  LDL.LU R6, [R1+0x290] ;  /* 0x0002900001067983 */ /* 0x010f280000300800 */
[----:B------:R1:W-:Y:S04]  /*b200*/  STL.64 [R1+0x3f8], R4 ;  /* 0x0003f80401007387 */ /* 0x0003e80000100a00 */
[----:B-1----:R-:W3:Y:S01]  /*b210*/  LDL.64 R4, [R1+0x308] ;  /* 0x0003080001047983 */ /* 0x002ee20000100a00 */
[----:B------:R-:W-:-:S04]  /*b220*/  IMAD.U32 R9, R8, 0x10000, RZ ;  /* 0x0001000008097824 */ /* 0x000fc800078e00ff */
[----:B------:R-:W-:-:S04]  /*b230*/  FMUL R9, R9, R16 ;  /* 0x0000001009097220 */ /* 0x000fc80000400000 */
[----:B----4-:R-:W-:Y:S02]  /*b240*/  FFMA R9, R6, R2, R9 ;  /* 0x0000000206097223 */ /* 0x010fe40000000009 */
[----:B------:R1:W5:Y:S01]  /*b250*/  LDL.LU R6, [R1+0x400] ;  /* 0x0004000001067983 */ /* 0x0003620000300800 */
[----:B------:R-:W-:Y:S02]  /*b260*/  ISETP.GT.AND P4, PT, R3, 0x29, PT ;  /* 0x000000290300780c */ /* 0x000fe40003f84270 */
[----:B------:R-:W-:Y:S02]  /*b270*/  F2FP.BF16.F32.PACK_AB R9, RZ, R9 ;  /* 0x00000009ff09723e */ /* 0x000fe400000010ff */
[----:B------:R-:W-:-:S03]  /*b280*/  ISETP.GT.AND P0, PT, R0, RZ, P4 ;  /* 0x000000ff0000720c */ /* 0x000fc60002704270 */
[----:B---3--:R3:W-:Y:S04]  /*b290*/  @P1 STG.E.U16 desc[UR46][R4.64+0x50], R9 ;  /* 0x0000500904001986 */ /* 0x0087e8000c10152e */
[----:B---3--:R1:W5:Y:S01]  /*b2a0*/  LDL.LU.64 R4, [R1+0x3f8] ;  /* 0x0003f80001047983 */ /* 0x0083620000300a00 */
[----:B------:R-:W-:Y:S05]  /*b2b0*/  BSSY B1, `(.L_x_163) ;  /* 0x0000003000017945 */ /* 0x000fea0003800000 */
[----:B------:R-:W-:Y:S05]  /*b2c0*/  @!P0 BRA `(.L_x_164) ;  /* 0x0000000000048947 */ /* 0x000fea0003800000 */
[----:B------:R3:W5:Y:S02]  /*b2d0*/  LDG.E.LTC128B.U16 R8, desc[UR46][R236.64+0x52] ;  /* 0x0000522eec087981 */ /* 0x000764000c1e1520 */
.L_x_164:
[----:B------:R-:W-:Y:S05]  /*b2e0*/  BSYNC B1 ;  /* 0x0000000000017941 */ /* 0x000fea0003800000 */
.L_x_163:
        /* <DEDUP_REMOVED lines=15> */
.L_x_166:
[----:B------:R-:W-:Y:S05]  /*b3e0*/  BSYNC B1 ;  /* 0x0000000000017941 */ /* 0x000fea0003800000 */
.L_x_165:
        /* <DEDUP_REMOVED lines=12> */
.L_x_168:
[----:B------:R-:W-:Y:S05]  /*b4b0*/  BSYNC B1 ;  /* 0x0000000000017941 */ /* 0x000fea0003800000 */
.L_x_167:
        /* <DEDUP_REMOVED lines=8> */
[----:B------:R-:W-:Y:S02]  /*b540*/  BSSY B1, `(.L_x_169) ;  /* 0x0000005000017945 */ /* 0x000fe40003800000 */
[----:B------:R-:W-:-:S05]  /*b550*/  F2FP.BF16.F32.PACK_AB R9, RZ, R9 ;  /* 0x00000009ff09723e */ /* 0x000fca00000010ff */
[----:B------:R1:W-:Y:S02]  /*b560*/  @P1 STG.E.U16 desc[UR46][R4.64+0x52], R9 ;  /* 0x0000520904001986 */ /* 0x0003e4000c10152e */
[----:B------:R-:W-:Y:S05]  /*b570*/  @!P0 BRA `(.L_x_170) ;  /* 0x0000000000048947 */ /* 0x000fea0003800000 */
[----:B------:R2:W5:Y:S02]  /*b580*/  LDG.E.LTC128B.U16 R8, desc[UR46][R236.64+0x60] ;  /* 0x0000602eec087981 */ /* 0x000564000c1e1520 */
.L_x_170:
[----:B------:R-:W-:Y:S05]  /*b590*/  BSYNC B1 ;  /* 0x0000000000017941 */ /* 0x000fea0003800000 */
.L_x_169:
        /* <DEDUP_REMOVED lines=9> */
[----:B------:R-:W-:-:S05]  /*b630*/  F2FP.BF16.F32.PACK_AB R9, RZ, R9 ;  /* 0x00000009ff09723e */ /* 0x000fca00000010ff */
[----:B---3--:R3:W-:Y:S04]  /*b640*/  @P0 STG.E.U16 desc[UR46][R4.64+0x60], R9 ;  /* 0x0000600904000986 */ /* 0x0087e8000c10152e */
[----:B---3--:R1:W5:Y:S01]  /*b650*/  LDL.LU.64 R4, [R1+0x3f8] ;  /* 0x0003f80001047983 */ /* 0x0083620000300a00 */
[----:B------:R-:W-:Y:S01]  /*b660*/  ISETP.GT.AND P0, PT, R0, RZ, P2 ;  /* 0x000000ff0000720c */ /* 0x000fe20001704270 */
[----:B------:R-:W-:-:S12]  /*b670*/  BSSY B1, `(.L_x_171) ;  /* 0x0000003000017945 */ /* 0x000fd80003800000 */
[----:B-1----:R-:W-:Y:S05]  /*b680*/  @!P0 BRA `(.L_x_172) ;  /* 0x0000000000048947 */ /* 0x002fea0003800000 */
[----:B------:R1:W5:Y:S02]  /*b690*/  LDG.E.LTC128B.U16 R8, desc[UR46][R236.64+0x62] ;  /* 0x0000622eec087981 */ /* 0x000364000c1e1520 */
.L_x_172:
[----:B------:R-:W-:Y:S05]  /*b6a0*/  BSYNC B1 ;  /* 0x0000000000017941 */ /* 0x000fea0003800000 */
.L_x_171:
[----:B------:R3:W-:Y:S04]  /*b6b0*/  STL [R1+0x400], R3 ;  /* 0x0004000301007387 */ /* 0x0007e80000100800 */
[----:B---3--:R-:W3:Y:S04]  /*b6c0*/  LDL.LU R3, [R1+0x2a4] ;  /* 0x0002a40001037983 */ /* 0x008ee80000300800 */
[----:B-----5:R4:W-:Y:S04]  /*b6d0*/  STL.64 [R1+0x3f8], R4 ;  /* 0x0003f80401007387 */ /* 0x0209e80000100a00 */
[----:B----4-:R-:W4:Y:S01]  /*b6e0*/  LDL.64 R4, [R1+0x308] ;  /* 0x0003080001047983 */ /* 0x010f220000100a00 */
[----:B------:R-:W-:-:S04]  /*b6f0*/  IMAD.U32 R9, R8, 0x10000, RZ ;  /* 0x0001000008097824 */ /* 0x000fc800078e00ff */
[----:B------:R-:W-:-:S04]  /*b700*/  FMUL R9, R9, R16 ;  /* 0x0000001009097220 */ /* 0x000fc80000400000 */
[----:B---3--:R-:W-:Y:S02]  /*b710*/  FFMA R9, R3, R2, R9 ;  /* 0x0000000203097223 */ /* 0x008fe40000000009 */
[----:B------:R3:W5:Y:S03]  /*b720*/  LDL.LU R3, [R1+0x400] ;  /* 0x0004000001037983 */ /* 0x0007660000300800 */
[----:B------:R-:W-:-:S05]  /*b730*/  F2FP.BF16.F32.PACK_AB R9, RZ, R9 ;  /* 0x00000009ff09723e */ /* 0x000fca00000010ff */
[----:B----4-:R4:W-:Y:S04]  /*b740*/  @P0 STG.E.U16 desc[UR46][R4.64+0x62], R9 ;  /* 0x0000620904000986 */ /* 0x0109e8000c10152e */
[----:B----4-:R3:W5:Y:S01]  /*b750*/  LDL.LU.64 R4, [R1+0x3f8] ;  /* 0x0003f80001047983 */ /* 0x0107620000300a00 */
[----:B------:R-:W-:Y:S01]  /*b760*/  ISETP.GT.AND P0, PT, R0, 0x8, P3 ;  /* 0x000000080000780c */ /* 0x000fe20001f04270 */
[----:B------:R-:W-:-:S12]  /*b770*/  BSSY B1, `(.L_x_173) ;  /* 0x0000003000017945 */ /* 0x000fd80003800000 */
[----:B---3--:R-:W-:Y:S05]  /*b780*/  @!P0 BRA `(.L_x_174) ;  /* 0x0000000000048947 */ /* 0x008fea0003800000 */
[----:B------:R3:W5:Y:S02]  /*b790*/  LDG.E.LTC128B.U16 R8, desc[UR46][R232.64+0x60] ;  /* 0x0000602ee8087981 */ /* 0x000764000c1e1520 */
.L_x_174:
[----:B------:R-:W-:Y:S05]  /*b7a0*/  BSYNC B1 ;  /* 0x0000000000017941 */ /* 0x000fea0003800000 */
.L_x_173:
[----:B-----5:R4:W-:Y:S04]  /*b7b0*/  STL [R1+0x3f8], R3 ;  /* 0x0003f80301007387 */ /* 0x0209e80000100800 */
[----:B----4-:R-:W4:Y:S01]  /*b7c0*/  LDL.LU R3, [R1+0x2a8] ;  /* 0x0002a80001037983 */ /* 0x010f220000300800 */
[----:B------:R-:W-:-:S04]  /*b7d0*/  IMAD.U32 R9, R8, 0x10000, RZ ;  /* 0x0001000008097824 */ /* 0x000fc800078e00ff */
[----:B------:R-:W-:Y:S01]  /*b7e0*/  FMUL R9, R9, R16 ;  /* 0x0000001009097220 */ /* 0x000fe20000400000 */
[----:B------:R-:W-:Y:S03]  /*b7f0*/  BSSY B1, `(.L_x_175) ;  /* 0x000000a000017945 */ /* 0x000fe60003800000 */
[----:B----4-:R-:W-:Y:S02]  /*b800*/  FFMA R9, R3, R2, R9 ;  /* 0x0000000203097223 */ /* 0x010fe40000000009 */
[----:B------:R4:W5:Y:S03]  /*b810*/  LDL.LU R3, [R1+0x3f8] ;  /* 0x0003f80001037983 */ /* 0x0009660000300800 */
[----:B------:R-:W-:Y:S01]  /*b820*/  F2FP.BF16.F32.PACK_AB R9, RZ, R9 ;  /* 0x00000009ff09723e */ /* 0x000fe200000010ff */
[----:B------:R4:W-:Y:S04]  /*b830*/  STL.S16 [R1+0x280], R8 ;  /* 0x0002800801007387 */ /* 0x0009e80000100600 */
[----:B------:R4:W-:Y:S01]  /*b840*/  @P0 STG.E.U16 desc[UR46][R4.64+0x60], R9 ;  /* 0x0000600904000986 */ /* 0x0009e2000c10152e */
[----:B------:R-:W-:-:S13]  /*b850*/  ISETP.GT.AND P0, PT, R0, 0x8, P2 ;  /* 0x000000080000780c */ /* 0x000fda0001704270 */
[----:B----4-:R-:W-:Y:S05]  /*b860*/  @!P0 BRA `(.L_x_176) ;  /* 0x0000000000088947 */ /* 0x010fea0003800000 */
[----:B------:R-:W4:Y:S04]  /*b870*/  LDG.E.LTC128B.U16 R8, desc[UR46][R232.64+0x62] ;  /* 0x0000622ee8087981 */ /* 0x000f28000c1e1520 */
[----:B----4-:R4:W-:Y:S02]  /*b880*/  STL [R1+0x280], R8 ;  /* 0x0002800801007387 */ /* 0x0109e40000100800 */
.L_x_176:
[----:B------:R-:W-:Y:S05]  /*b890*/  BSYNC B1 ;  /* 0x0000000000017941 */ /* 0x000fea0003800000 */
.L_x_175:
[----:B------:R-:W2:Y:S04]  /*b8a0*/  LDL.LU R9, [R1+0x2ac] ;  /* 0x0002ac0001097983 */ /* 0x000ea80000300800 */
[----:B------:R-:W-:Y:S04]  /*b8b0*/  STL [R1+0x400], R12 ;  /* 0x0004000c01007387 */ /* 0x000fe80000100800 */
[----:B------:R0:W-:Y:S04]  /*b8c0*/  STL [R1+0x3fc], R11 ;  /* 0x0003fc0b01007387 */ /* 0x0001e80000100800 */
[----:B0-----:R-:W4:Y:S01]  /*b8d0*/  LDL.LU R11, [R1+0x280] ;  /* 0x00028000010b7983 */ /* 0x001f220000300800 */
[----:B------:R-:W-:-:S03]  /*b8e0*/  IMAD.U32 R12, RZ, RZ, UR9 ;  /* 0x00000009ff0c7e24 */ /* 0x000fc6000f8e00ff */
[----:B------:R-:W-:Y:S01]  /*b8f0*/  STL [R1+0x3f8], R10 ;  /* 0x0003f80a01007387 */ /* 0x000fe20000100800 */
[----:B------:R-:W-:-:S04]  /*b900*/  IMAD R12, R12, 0x300, RZ ;  /* 0x000003000c0c7824 */ /* 0x000fc800078e02ff */
[----:B------:R-:W-:Y:S02]  /*b910*/  IMAD.IADD R12, R12, 0x1, R7 ;  /* 0x000000010c0c7824 */ /* 0x000fe400078e0207 */
[----:B----4-:R-:W-:-:S04]  /*b920*/  IMAD.U32 R8, R11, 0x10000, RZ ;  /* 0x000100000b087824 */ /* 0x010fc800078e00ff */
[----:B------:R-:W-:-:S04]  /*b930*/  FMUL R8, R8, R16 ;  /* 0x0000001008087220 */ /* 0x000fc80000400000 */
[----:B--2---:R-:W-:Y:S01]  /*b940*/  FFMA R8, R9, R2, R8 ;  /* 0x0000000209087223 */ /* 0x004fe20000000008 */
[----:B------:R-:W-:-:S04]  /*b950*/  IMAD.U32 R9, RZ, RZ, UR8 ;  /* 0x00000008ff097e24 */ /* 0x000fc8000f8e00ff */
[----:B------:R-:W-:Y:S01]  /*b960*/  F2FP.BF16.F32.PACK_AB R8, RZ, R8 ;  /* 0x00000008ff08723e */ /* 0x000fe200000010ff */
[----:B------:R-:W-:-:S04]  /*b970*/  IMAD.SHL.U32 R9, R9, 0x10, RZ ;  /* 0x0000001009097824 */ /* 0x000fc800078e00ff */
[----:B------:R0:W-:Y:S02]  /*b980*/  @P0 STG.E.U16 desc[UR46][R4.64+0x62], R8 ;  /* 0x0000620804000986 */ /* 0x0001e4000c10152e */
[----:B0-----:R-:W-:Y:S02]  /*b990*/  IADD3 R8, P0, R9, R6, RZ ;  /* 0x0000000609087210 */ /* 0x001fe40007f1e0ff */
[----:B------:R-:W2:Y:S01]  /*b9a0*/  LDL.LU R9, [R1+0x3ec] ;  /* 0x0003ec0001097983 */ /* 0x000ea20000300800 */
[----:B------:R-:W-:-:S03]  /*b9b0*/  PRMT R10, R11, 0x7610, R10 ;  /* 0x000076100b0a7816 */ /* 0x000fc6000000000a */
[----:B------:R0:W-:Y:S01]  /*b9c0*/  STL [R1+0x284], R12 ;  /* 0x0002840c01007387 */ /* 0x0001e20000100800 */
[----:B-----5:R-:W-:Y:S01]  /*b9d0*/  ISETP.GT.AND P1, PT, R3, 0x38, PT ;  /* 0x000000380300780c */ /* 0x020fe20003f24270 */
[----:B--2---:R-:W-:Y:S02]  /*b9e0*/  IMAD.X R9, R9, 0x1, R12, P0 ;  /* 0x0000000109097824 */ /* 0x004fe400000e060c */
[----:B0-----:R0:W5:Y:S04]  /*b9f0*/  LDL.LU R12, [R1+0x400] ;  /* 0x00040000010c7983 */ /* 0x0011680000300800 */
[----:B------:R0:W5:Y:S04]  /*ba00*/  LDL.LU R11, [R1+0x3fc] ;  /* 0x0003fc00010b7983 */ /* 0x0001680000300800 */
[----:B------:R2:W-:Y:S04]  /*ba10*/  STL.S16 [R1+0x280], R10 ;  /* 0x0002800a01007387 */ /* 0x0005e80000100600 */
[----:B--2---:R0:W5:Y:S01]  /*ba20*/  LDL.LU R10, [R1+0x3f8] ;  /* 0x0003f800010a7983 */ /* 0x0041620000300800 */
[----:B------:R-:W-:Y:S01]  /*ba30*/  ISETP.GT.AND P0, PT, R0, RZ, P1 ;  /* 0x000000ff0000720c */ /* 0x000fe20000f04270 */
[----:B------:R-:W-:-:S12]  /*ba40*/  BSSY B1, `(.L_x_177) ;  /* 0x0000006000017945 */ /* 0x000fd80003800000 */
[----:B0-----:R-:W-:Y:S05]  /*ba50*/  @!P0 BRA `(.L_x_178) ;  /* 0x0000000000108947 */ /* 0x001fea0003800000 */
[----:B------:R0:W-:Y:S04]  /*ba60*/  STL [R1+0x3f8], R0 ;  /* 0x0003f80001007387 */ /* 0x0001e80000100800 */
[----:B0-----:R-:W2:Y:S04]  /*ba70*/  LDG.E.LTC128B.U16 R0, desc[UR46][R236.64+0x70] ;  /* 0x0000702eec007981 */ /* 0x001ea8000c1e1520 */
[----:B--2---:R0:W-:Y:S04]  /*ba80*/  STL [R1+0x280], R0 ;  /* 0x0002800001007387 */ /* 0x0041e80000100800 */
[----:B0-----:R0:W5:Y:S02]  /*ba90*/  LDL.LU R0, [R1+0x3f8] ;  /* 0x0003f80001007983 */ /* 0x0011640000300800 */
.L_x_178:
[----:B------:R-:W-:Y:S05]  /*baa0*/  BSYNC B1 ;  /* 0x0000000000017941 */ /* 0x000fea0003800000 */
.L_x_177:
        /* <DEDUP_REMOVED lines=9> */
[----:B-1----:R-:W3:Y:S04]  /*bb40*/  LDL.LU R5, [R1+0x280] ;  /* 0x0002800001057983 */ /* 0x002ee80000300800 */
        /* <DEDUP_REMOVED lines=14> */
[----:B------:R2:W5:Y:S04]  /*bc30*/  LDL.LU R6, [R1+0x400] ;  /* 0x0004000001067983 */ /* 0x0005680000300800 */
[----:B------:R2:W5:Y:S04]  /*bc40*/  LDL.LU R5, [R1+0x3fc] ;  /* 0x0003fc0001057983 */ /* 0x0005680000300800 */
[----:B------:R1:W-:Y:S04]  /*bc50*/  STL.S16 [R1+0x280], R4 ;  /* 0x0002800401007387 */ /* 0x0003e80000100600 */
[----:B-1----:R2:W5:Y:S01]  /*bc60*/  LDL.LU R4, [R1+0x3f8] ;  /* 0x0003f80001047983 */ /* 0x0025620000300800 */
[----:B------:R-:W-:Y:S01]  /*bc70*/  ISETP.GT.AND P0, PT, R3, 0x39, PT ;  /* 0x000000390300780c */ /* 0x000fe20003f04270 */
[----:B------:R-:W-:Y:S03]  /*bc80*/  BSSY B1, `(.L_x_179) ;  /* 0x0000007000017945 */ /* 0x000fe60003800000 */
[----:B------:R-:W-:-:S13]  /*bc90*/  ISETP.GT.AND P5, PT, R0, RZ, P0 ;  /* 0x000000ff0000720c */ /* 0x000fda00007a4270 */
[----:B--2---:R-:W-:Y:S05]  /*bca0*/  @!P5 BRA `(.L_x_180) ;  /* 0x000000000010d947 */ /* 0x004fea0003800000 */
[----:B------:R1:W-:Y:S04]  /*bcb0*/  STL [R1+0x3f8], R0 ;  /* 0x0003f80001007387 */ /* 0x0003e80000100800 */
[----:B-1----:R-:W2:Y:S04]  /*bcc0*/  LDG.E.LTC128B.U16 R0, desc[UR46][R236.64+0x72] ;  /* 0x0000722eec007981 */ /* 0x002ea8000c1e1520 */
[----:B--2---:R1:W-:Y:S04]  /*bcd0*/  STL [R1+0x280], R0 ;  /* 0x0002800001007387 */ /* 0x0043e80000100800 */
[----:B-1----:R1:W5:Y:S02]  /*bce0*/  LDL.LU R0, [R1+0x3f8] ;  /* 0x0003f80001007983 */ /* 0x0023640000300800 */
.L_x_180:
[----:B------:R-:W-:Y:S05]  /*bcf0*/  BSYNC B1 ;  /* 0x0000000000017941 */ /* 0x000fea0003800000 */
.L_x_179:
[----:B-----5:R-:W-:Y:S04]  /*bd00*/  STL [R1+0x41c], R11 ;  /* 0x00041c0b01007387 */ /* 0x020fe80000100800 */
[----:B------:R2:W-:Y:S04]  /*bd10*/  STL [R1+0x418], R10 ;  /* 0x0004180a01007387 */ /* 0x0005e80000100800 */
[----:B--2---:R-:W2:Y:S04]  /*bd20*/  LDL.LU R10, [R1+0x2b4] ;  /* 0x0002b400010a7983 */ /* 0x004ea80000300800 */
[----:B------:R-:W-:Y:S04]  /*bd30*/  STL [R1+0x414], R9 ;  /* 0x0004140901007387 */ /* 0x000fe80000100800 */
[----:B------:R-:W-:Y:S04]  /*bd40*/  STL [R1+0x410], R8 ;  /* 0x0004100801007387 */ /* 0x000fe80000100800 */
[----:B------:R3:W-:Y:S04]  /*bd50*/  STL.64 [R1+0x408], R6 ;  /* 0x0004080601007387 */ /* 0x0007e80000100a00 */
[----:B---3--:R-:W3:Y:S04]  /*bd60*/  LDL.64 R6, [R1+0x308] ;  /* 0x0003080001067983 */ /* 0x008ee80000100a00 */
[----:B------:R-:W-:Y:S04]  /*bd70*/  STL [R1+0x400], R5 ;  /* 0x0004000501007387 */ /* 0x000fe80000100800 */
[----:B------:R4:W-:Y:S04]  /*bd80*/  STL [R1+0x3fc], R4 ;  /* 0x0003fc0401007387 */ /* 0x0009e80000100800 */
[----:B----4-:R-:W4:Y:S04]  /*bd90*/  LDL.LU R4, [R1+0x280] ;  /* 0x0002800001047983 */ /* 0x010f280000300800 */
[----:B------:R0:W-:Y:S01]  /*bda0*/  STL [R1+0x3f8], R3 ;  /* 0x0003f80301007387 */ /* 0x0001e20000100800 */
[----:B----4-:R-:W-:-:S04]  /*bdb0*/  IMAD.U32 R11, R4, 0x10000, RZ ;  /* 0x00010000040b7824 */ /* 0x010fc800078e00ff */
        /* <DEDUP_REMOVED lines=10> */
[----:B---3--:R0:W-:Y:S04]  /*be60*/  @P5 STG.E.U16 desc[UR46][R6.64+0x72], R5 ;  /* 0x0000720506005986 */ /* 0x0081e8000c10152e */
        /* <DEDUP_REMOVED lines=12> */
.L_x_182:
[----:B------:R-:W-:Y:S05]  /*bf30*/  BSYNC B1 ;  /* 0x0000000000017941 */ /* 0x000fea0003800000 */
.L_x_181:
        /* <DEDUP_REMOVED lines=21> */
[----:B---3--:R2:W5:Y:S04]  /*c090*/  LDL.LU R7, [R1+0x400] ;  /* 0x0004000001077983 */ /* 0x0085680000300800 */
        /* <DEDUP_REMOVED lines=10> */
.L_x_184:
[----:B------:R-:W-:Y:S05]  /*c140*/  BSYNC B1 ;  /* 0x0000000000017941 */ /* 0x000fea0003800000 */
.L_x_183:
        /* <DEDUP_REMOVED lines=33> */
.L_x_186:
[----:B------:R-:W-:Y:S05]  /*c360*/  BSYNC B1 ;  /* 0x0000000000017941 */ /* 0x000fea0003800000 */
.L_x_185:
[----:B-----5:R-:W-:Y:S04]  /*c370*/  STL [R1+0x41c], R11 ;  /* 0x00041c0b01007387 */ /* 0x020fe80000100800 */
[----:B------:R3:W-:Y:S04]  /*c380*/  STL [R1+0x418], R10 ;  /* 0x0004180a01007387 */ /* 0x0007e80000100800 */
[----:B---3--:R-:W3:Y:S04]  /*c390*/  LDL.LU R10, [R1+0x240] ;  /* 0x00024000010a7983 */ /* 0x008ee80000300800 */
[----:B------:R-:W-:Y:S04]  /*c3a0*/  STL [R1+0x414], R9 ;  /* 0x0004140901007387 */ /* 0x000fe80000100800 */
[----:B------:R-:W-:Y:S04]  /*c3b0*/  STL [R1+0x410], R8 ;  /* 0x0004100801007387 */ /* 0x000fe80000100800 */
[----:B------:R4:W-:Y:S04]  /*c3c0*/  STL.64 [R1+0x408], R6 ;  /* 0x0004080601007387 */ /* 0x0009e80000100a00 */
[----:B----4-:R-:W4:Y:S04]  /*c3d0*/  LDL.64 R6, [R1+0x340] ;  /* 0x0003400001067983 */ /* 0x010f280000100a00 */
[----:B------:R-:W-:Y:S04]  /*c3e0*/  STL [R1+0x400], R5 ;  /* 0x0004000501007387 */ /* 0x000fe80000100800 */
[----:B------:R1:W-:Y:S04]  /*c3f0*/  STL [R1+0x3fc], R4 ;  /* 0x0003fc0401007387 */ /* 0x0003e80000100800 */
[----:B-1----:R-:W2:Y:S04]  /*c400*/  LDL.LU R4, [R1+0x280] ;  /* 0x0002800001047983 */ /* 0x002ea80000300800 */
        /* <DEDUP_REMOVED lines=15> */
[----:B------:R-:W-:-:S03]  /*c500*/  LOP3.LUT P5, RZ, R17, 0x4, RZ, 0xc0, !PT ;  /* 0x0000000411ff7812 */ /* 0x000fc600078ac0ff */
[----:B------:R2:W5:Y:S04]  /*c510*/  LDL.LU R4, [R1+0x3fc] ;  /* 0x0003fc0001047983 */ /* 0x0005680000300800 */
[----:B------:R1:W-:Y:S04]  /*c520*/  STL.S16 [R1+0x240], R3 ;  /* 0x0002400301007387 */ /* 0x0003e80000100600 */
[----:B-1----:R2:W5:Y:S01]  /*c530*/  LDL.LU R3, [R1+0x3f8] ;  /* 0x0003f80001037983 */ /* 0x0025620000300800 */
[----:B------:R-:W-:Y:S01]  /*c540*/  ISETP.GT.AND P5, PT, R0, 0x80, P5 ;  /* 0x000000800000780c */ /* 0x000fe20002fa4270 */
[----:B------:R-:W-:-:S12]  /*c550*/  BSSY B1, `(.L_x_187) ;  /* 0x0000006000017945 */ /* 0x000fd80003800000 */
[----:B--2---:R-:W-:Y:S05]  /*c560*/  @!P5 BRA `(.L_x_188) ;  /* 0x000000000010d947 */ /* 0x004fea0003800000 */
[----:B------:R1:W-:Y:S04]  /*c570*/  STL [R1+0x3f8], R0 ;  /* 0x0003f80001007387 */ /* 0x0003e80000100800 */
[----:B-1----:R-:W2:Y:S04]  /*c580*/  LDG.E.LTC128B.U16 R0, desc[UR46][R22.64+0x42] ;  /* 0x0000422e16007981 */ /* 0x002ea8000c1e1520 */
[----:B--2---:R1:W-:Y:S04]  /*c590*/  STL [R1+0x240], R0 ;  /* 0x0002400001007387 */ /* 0x0043e80000100800 */
[----:B-1----:R1:W5:Y:S02]  /*c5a0*/  LDL.LU R0, [R1+0x3f8] ;  /* 0x0003f80001007983 */ /* 0x0023640000300800 */
.L_x_188:
[----:B------:R-:W-:Y:S05]  /*c5b0*/  BSYNC B1 ;  /* 0x0000000000017941 */ /* 0x000fea0003800000 */
.L_x_187:
        /* <DEDUP_REMOVED lines=24> */
[----:B------:R2:W5:Y:S01]  /*c740*/  LDL.LU R5, [R1+0x400] ;  /* 0x0004000001057983 */ /* 0x0005620000300800 */
[----:B------:R-:W-:-:S03]  /*c750*/  LOP3.LUT P5, RZ, R17, 0x1, RZ, 0xc0, !PT ;  /* 0x0000000111ff7812 */ /* 0x000fc600078ac0ff */
        /* <DEDUP_REMOVED lines=10> */
.L_x_190:
[----:B------:R-:W-:Y:S05]  /*c800*/  BSYNC B1 ;  /* 0x0000000000017941 */ /* 0x000fea0003800000 */
.L_x_189:
        /* <DEDUP_REMOVED lines=22> */
[----:B---3--:R1:W-:Y:S04]  /*c970*/  @P5 STG.E.U16 desc[UR46][R6.64+0x40], R5 ;  /* 0x0000400506005986 */ /* 0x0083e8000c10152e */
        /* <DEDUP_REMOVED lines=13> */
.L_x_192:
[----:B------:R-:W-:Y:S05]  /*ca50*/  BSYNC B1 ;  /* 0x0000000000017941 */ /* 0x000fea0003800000 */
.L_x_191:
        /* <DEDUP_REMOVED lines=35> */
.L_x_194:
[----:B------:R-:W-:Y:S05]  /*cc90*/  BSYNC B1 ;  /* 0x0000000000017941 */ /* 0x000fea0003800000 */
.L_x_193:
        /* <DEDUP_REMOVED lines=24> */
[----:B------:R2:W5:Y:S04]  /*ce20*/  LDL.LU R5, [R1+0x400] ;  /* 0x0004000001057983 */ /* 0x0005680000300800 */
        /* <DEDUP_REMOVED lines=10> */
.L_x_196:
[----:B------:R-:W-:Y:S05]  /*ced0*/  BSYNC B1 ;  /* 0x0000000000017941 */ /* 0x000fea0003800000 */
.L_x_195:
        /* <DEDUP_REMOVED lines=35> */
.L_x_198:
[----:B------:R-:W-:Y:S05]  /*d110*/  BSYNC B1 ;  /* 0x0000000000017941 */ /* 0x000fea0003800000 */
.L_x_197:
        /* <DEDUP_REMOVED lines=35> */
.L_x_200:
[----:B------:R-:W-:Y:S05]  /*d350*/  BSYNC B1 ;  /* 0x0000000000017941 */ /* 0x000fea0003800000 */
.L_x_199:
        /* <DEDUP_REMOVED lines=35> */
.L_x_202:
[----:B------:R-:W-:Y:S05]  /*d590*/  BSYNC B1 ;  /* 0x0000000000017941 */ /* 0x000fea0003800000 */
.L_x_201:
        /* <DEDUP_REMOVED lines=35> */
.L_x_204:
[----:B------:R-:W-:Y:S05]  /*d7d0*/  BSYNC B1 ;  /* 0x0000000000017941 */ /* 0x000fea0003800000 */
.L_x_203:
        /* <DEDUP_REMOVED lines=35> */
.L_x_206:
[----:B------:R-:W-:Y:S05]  /*da10*/  BSYNC B1 ;  /* 0x0000000000017941 */ /* 0x000fea0003800000 */
.L_x_205:
        /* <DEDUP_REMOVED lines=35> */
.L_x_208:
[----:B------:R-:W-:Y:S05]  /*dc50*/  BSYNC B1 ;  /* 0x0000000000017941 */ /* 0x000fea0003800000 */
.L_x_207:
        /* <DEDUP_REMOVED lines=35> */
.L_x_210:
[----:B------:R-:W-:Y:S05]  /*de90*/  BSYNC B1 ;  /* 0x0000000000017941 */ /* 0x000fea0003800000 */
.L_x_209:
        /* <DEDUP_REMOVED lines=35> */
.L_x_212:
[----:B------:R-:W-:Y:S05]  /*e0d0*/  BSYNC B1 ;  /* 0x0000000000017941 */ /* 0x000fea0003800000 */
.L_x_211:
        /* <DEDUP_REMOVED lines=35> */
.L_x_214:
[----:B------:R-:W-:Y:S05]  /*e310*/  BSYNC B1 ;  /* 0x0000000000017941 */ /* 0x000fea0003800000 */
.L_x_213:
        /* <DEDUP_REMOVED lines=35> */
.L_x_216:
[----:B------:R-:W-:Y:S05]  /*e550*/  BSYNC B1 ;  /* 0x0000000000017941 */ /* 0x000fea0003800000 */
.L_x_215:
        /* <DEDUP_REMOVED lines=36> */
.L_x_218:
[----:B------:R-:W-:Y:S05]  /*e7a0*/  BSYNC B1 ;  /* 0x0000000000017941 */ /* 0x000fea0003800000 */
.L_x_217:
        /* <DEDUP_REMOVED lines=33> */
.L_x_220:
[----:B------:R-:W-:Y:S05]  /*e9c0*/  BSYNC B1 ;  /* 0x0000000000017941 */ /* 0x000fea0003800000 */
.L_x_219:
        /* <DEDUP_REMOVED lines=33> */
.L_x_222:
[----:B------:R-:W-:Y:S05]  /*ebe0*/  BSYNC B1 ;  /* 0x0000000000017941 */ /* 0x000fea0003800000 */
.L_x_221:
        /* <DEDUP_REMOVED lines=36> */
.L_x_224:
[----:B------:R-:W-:Y:S05]  /*ee30*/  BSYNC B1 ;  /* 0x0000000000017941 */ /* 0x000fea0003800000 */
.L_x_223:
        /* <DEDUP_REMOVED lines=35> */
.L_x_226:
[----:B------:R-:W-:Y:S05]  /*f070*/  BSYNC B1 ;  /* 0x0000000000017941 */ /* 0x000fea0003800000 */
.L_x_225:
        /* <DEDUP_REMOVED lines=32> */
.L_x_228:
[----:B------:R-:W-:Y:S05]  /*f280*/  BSYNC B1 ;  /* 0x0000000000017941 */ /* 0x000fea0003800000 */
.L_x_227:
        /* <DEDUP_REMOVED lines=32> */
.L_x_230:
[----:B------:R-:W-:Y:S05]  /*f490*/  BSYNC B1 ;  /* 0x0000000000017941 */ /* 0x000fea0003800000 */
.L_x_229:
        /* <DEDUP_REMOVED lines=35> */
.L_x_232:
[----:B------:R-:W-:Y:S05]  /*f6d0*/  BSYNC B1 ;  /* 0x0000000000017941 */ /* 0x000fea0003800000 */
.L_x_231:
        /* <DEDUP_REMOVED lines=35> */
.L_x_234:
[----:B------:R-:W-:Y:S05]  /*f910*/  BSYNC B1 ;  /* 0x0000000000017941 */ /* 0x000fea0003800000 */
.L_x_233:
        /* <DEDUP_REMOVED lines=32> */
.L_x_236:
[----:B------:R-:W-:Y:S05]  /*fb20*/  BSYNC B1 ;  /* 0x0000000000017941 */ /* 0x000fea0003800000 */
.L_x_235:
        /* <DEDUP_REMOVED lines=32> */
.L_x_238:
[----:B------:R-:W-:Y:S05]  /*fd30*/  BSYNC B1 ;  /* 0x0000000000017941 */ /* 0x000fea0003800000 */
.L_x_237:
        /* <DEDUP_REMOVED lines=35> */
.L_x_240:
[----:B------:R-:W-:Y:S05]  /*ff70*/  BSYNC B1 ;  /* 0x0000000000017941 */ /* 0x000fea0003800000 */
.L_x_239:
        /* <DEDUP_REMOVED lines=35> */
.L_x_242:
[----:B------:R-:W-:Y:S05]  /*101b0*/  BSYNC B1 ;  /* 0x0000000000017941 */ /* 0x000fea0003800000 */
.L_x_241:
        /* <DEDUP_REMOVED lines=32> */
.L_x_244:
[----:B------:R-:W-:Y:S05]  /*103c0*/  BSYNC B1 ;  /* 0x0000000000017941 */ /* 0x000fea0003800000 */
.L_x_243:
        /* <DEDUP_REMOVED lines=32> */
.L_x_246:
[----:B------:R-:W-:Y:S05]  /*105d0*/  BSYNC B1 ;  /* 0x0000000000017941 */ /* 0x000fea0003800000 */
.L_x_245:
        /* <DEDUP_REMOVED lines=35> */
.L_x_248:
[----:B------:R-:W-:Y:S05]  /*10810*/  BSYNC B1 ;  /* 0x0000000000017941 */ /* 0x000fea0003800000 */
.L_x_247:
        /* <DEDUP_REMOVED lines=36> */
.L_x_250:
[----:B------:R-:W-:Y:S05]  /*10a60*/  BSYNC B1 ;  /* 0x0000000000017941 */ /* 0x000fea0003800000 */
.L_x_249:
[----:B-----5:R2:W-:Y:S04]  /*10a70*/  STL [R1+0x408], R9 ;  /* 0x0004080901007387 */ /* 0x0205e80000100800 */
[----:B--2---:R-:W2:Y:S04]  /*10a80*/  LDL.LU R9, [R1+0x1c0] ;  /* 0x0001c00001097983 */ /* 0x004ea80000300800 */
[----:B------:R3:W-:Y:S04]  /*10a90*/  STL [R1+0x404], R8 ;  /* 0x0004040801007387 */ /* 0x0007e80000100800 */
[----:B---3--:R-:W3:Y:S04]  /*10aa0*/  LDL.LU R8, [R1+0x284] ;  /* 0x0002840001087983 */ /* 0x008ee80000300800 */
[----:B------:R-:W-:Y:S04]  /*10ab0*/  STL [R1+0x400], R5 ;  /* 0x0004000501007387 */ /* 0x000fe80000100800 */
[----:B------:R4:W-:Y:S04]  /*10ac0*/  STL [R1+0x3fc], R4 ;  /* 0x0003fc0401007387 */ /* 0x0009e80000100800 */
[----:B----4-:R-:W4:Y:S04]  /*10ad0*/  LDL.LU R4, [R1+0x200] ;  /* 0x0002000001047983 */ /* 0x010f280000300800 */
[----:B------:R1:W-:Y:S01]  /*10ae0*/  STL [R1+0x3f8], R3 ;  /* 0x0003f80301007387 */ /* 0x0003e20000100800 */
[----:B----4-:R-:W-:-:S04]  /*10af0*/  IMAD.U32 R7, R4, 0x10000, RZ ;  /* 0x0001000004077824 */ /* 0x010fc800078e00ff */
[----:B------:R-:W-:-:S04]  /*10b00*/  FMUL R7, R7, R16 ;  /* 0x0000001007077220 */ /* 0x000fc80000400000 */
[----:B--2---:R-:W-:Y:S01]  /*10b10*/  FFMA R7, R9, R2, R7 ;  /* 0x0000000209077223 */ /* 0x004fe20000000007 */
[----:B-1----:R-:W-:Y:S01]  /*10b20*/  PRMT R3, R4, 0x7610, R3 ;  /* 0x0000761004037816 */ /* 0x002fe20000000003 */
[----:B------:R1:W5:Y:S03]  /*10b30*/  LDL.LU R9, [R1+0x408] ;  /* 0x0004080001097983 */ /* 0x0003660000300800 */
[----:B------:R-:W-:-:S04]  /*10b40*/  F2FP.BF16.F32.PACK_AB R7, RZ, R7 ;  /* 0x00000007ff07723e */ /* 0x000fc800000010ff */
[----:B------:R-:W-:Y:S01]  /*10b50*/  PRMT R5, R7, 0x7610, R5 ;  /* 0x0000761007057816 */ /* 0x000fe20000000005 */
[----:B---3--:R-:W-:Y:S02]  /*10b60*/  IMAD.MOV.U32 R7, RZ, RZ, R8 ;  /* 0x000000ffff077224 */ /* 0x008fe400078e0008 */
[----:B------:R1:W5:Y:S04]  /*10b70*/  LDL.LU R8, [R1+0x404] ;  /* 0x0004040001087983 */ /* 0x0003680000300800 */
[----:B------:R2:W-:Y:S04]  /*10b80*/  @P5 STG.E.U16 desc[UR46][R6.64+0x40], R5 ;  /* 0x0000400506005986 */ /* 0x0005e8000c10152e */
[----:B--2---:R1:W5:Y:S01]  /*10b90*/  LDL.LU R5, [R1+0x400] ;  /* 0x0004000001057983 */ /* 0x0043620000300800 */
[----:B------:R-:W-:-:S03]  /*10ba0*/  LOP3.LUT P5, RZ, R17, 0x4, RZ, 0xc0, !PT ;  /* 0x0000000411ff7812 */ /* 0x000fc600078ac0ff */
[----:B------:R1:W5:Y:S04]  /*10bb0*/  LDL.LU R4, [R1+0x3fc] ;  /* 0x0003fc0001047983 */ /* 0x0003680000300800 */
[----:B------:R2:W-:Y:S04]  /*10bc0*/  STL.S16 [R1+0x1c0], R3 ;  /* 0x0001c00301007387 */ /* 0x0005e80000100600 */
[----:B--2---:R1:W5:Y:S01]  /*10bd0*/  LDL.LU R3, [R1+0x3f8] ;  /* 0x0003f80001037983 */ /* 0x0043620000300800 */
[----:B------:R-:W-:Y:S01]  /*10be0*/  ISETP.GT.AND P5, PT, R0, 0x180, P5 ;  /* 0x000001800000780c */ /* 0x000fe20002fa4270 */
[----:B------:R-:W-:-:S12]  /*10bf0*/  BSSY B1, `(.L_x_251) ;  /* 0x0000006000017945 */ /* 0x000fd80003800000 */
[----:B-1----:R-:W-:Y:S05]  /*10c00*/  @!P5 BRA `(.L_x_252) ;  /* 0x000000000010d947 */ /* 0x002fea0003800000 */
[----:B------:R1:W-:Y:S04]  /*10c10*/  STL [R1+0x3f8], R0 ;  /* 0x0003f80001007387 */ /* 0x0003e80000100800 */
[----:B-1----:R-:W2:Y:S04]  /*10c20*/  LDG.E.LTC128B.U16 R0, desc[UR46][R12.64+0x42] ;  /* 0x0000422e0c007981 */ /* 0x002ea8000c1e1520 */
[----:B--2---:R1:W-:Y:S04]  /*10c30*/  STL [R1+0x1c0], R0 ;  /* 0x0001c00001007387 */ /* 0x0043e80000100800 */
[----:B-1----:R1:W5:Y:S02]  /*10c40*/  LDL.LU R0, [R1+0x3f8] ;  /* 0x0003f80001007983 */ /* 0x0023640000300800 */
.L_x_252:
[----:B------:R-:W-:Y:S05]  /*10c50*/  BSYNC B1 ;  /* 0x0000000000017941 */ /* 0x000fea0003800000 */
.L_x_251:
[----:B------:R-:W-:Y:S04]  /*10c60*/  STL [R1+0x410], R11 ;  /* 0x0004100b01007387 */ /* 0x000fe80000100800 */
[----:B------:R2:W-:Y:S04]  /*10c70*/  STL [R1+0x40c], R10 ;  /* 0x00040c0a01007387 */ /* 0x0005e80000100800 */
[----:B--2---:R-:W2:Y:S04]  /*10c80*/  LDL.LU R10, [R1+0x1c4] ;  /* 0x0001c400010a7983 */ /* 0x004ea80000300800 */
[----:B-----5:R-:W-:Y:S04]  /*10c90*/  STL [R1+0x408], R9 ;  /* 0x0004080901007387 */ /* 0x020fe80000100800 */
        /* <DEDUP_REMOVED lines=19> */
[----:B------:R2:W5:Y:S01]  /*10dd0*/  LDL.LU R4, [R1+0x3fc] ;  /* 0x0003fc0001047983 */ /* 0x0005620000300800 */
[----:B------:R-:W-:-:S03]  /*10de0*/  ISETP.GT.AND P5, PT, R0, 0x188, P5 ;  /* 0x000001880000780c */ /* 0x000fc60002fa4270 */
[----:B------:R3:W-:Y:S04]  /*10df0*/  STL.S16 [R1+0x1c0], R3 ;  /* 0x0001c00301007387 */ /* 0x0007e80000100600 */
[----:B---3--:R2:W5:Y:S01]  /*10e00*/  LDL.LU R3, [R1+0x3f8] ;  /* 0x0003f80001037983 */ /* 0x0085620000300800 */
[----:B------:R-:W-:Y:S05]  /*10e10*/  BSSY B1, `(.L_x_253) ;  /* 0x0000006000017945 */ /* 0x000fea0003800000 */
[----:B------:R-:W-:Y:S05]  /*10e20*/  @!P5 BRA `(.L_x_254) ;  /* 0x000000000010d947 */ /* 0x000fea0003800000 */
[----:B------:R3:W-:Y:S04]  /*10e30*/  STL [R1+0x3f8], R0 ;  /* 0x0003f80001007387 */ /* 0x0007e80000100800 */
[----:B---3-5:R-:W3:Y:S04]  /*10e40*/  LDG.E.LTC128B.U16 R0, desc[UR46][R10.64+0x40] ;  /* 0x0000402e0a007981 */ /* 0x028ee8000c1e1520 */
[----:B---3--:R3:W-:Y:S04]  /*10e50*/  STL [R1+0x1c0], R0 ;  /* 0x0001c00001007387 */ /* 0x0087e80000100800 */
[----:B---3--:R3:W5:Y:S02]  /*10e60*/  LDL.LU R0, [R1+0x3f8] ;  /* 0x0003f80001007983 */ /* 0x0087640000300800 */
.L_x_254:
[----:B------:R-:W-:Y:S05]  /*10e70*/  BSYNC B1 ;  /* 0x0000000000017941 */ /* 0x000fea0003800000 */
.L_x_253:
[----:B-----5:R-:W-:Y:S04]  /*10e80*/  STL [R1+0x410], R11 ;  /* 0x0004100b01007387 */ /* 0x020fe80000100800 */
[----:B------:R4:W-:Y:S04]  /*10e90*/  STL [R1+0x40c], R10 ;  /* 0x00040c0a01007387 */ /* 0x0009e80000100800 */
[----:B----4-:R-:W4:Y:S04]  /*10ea0*/  LDL.LU R10, [R1+0x1c8] ;  /* 0x0001c800010a7983 */ /* 0x010f280000300800 */
[----:B------:R-:W-:Y:S04]  /*10eb0*/  STL [R1+0x408], R7 ;  /* 0x0004080701007387 */ /* 0x000fe80000100800 */
[----:B------:R-:W-:Y:S04]  /*10ec0*/  STL [R1+0x404], R6 ;  /* 0x0004040601007387 */ /* 0x000fe80000100800 */
[----:B------:R-:W-:Y:S04]  /*10ed0*/  STL [R1+0x400], R5 ;  /* 0x0004000501007387 */ /* 0x000fe80000100800 */
[----:B------:R0:W-:Y:S04]  /*10ee0*/  STL [R1+0x3fc], R4 ;  /* 0x0003fc0401007387 */ /* 0x0001e80000100800 */
[----:B0-----:R-:W2:Y:S04]  /*10ef0*/  LDL.LU R4, [R1+0x1c0] ;  /* 0x0001c00001047983 */ /* 0x001ea80000300800 */
[----:B------:R0:W-:Y:S01]  /*10f00*/  STL [R1+0x3f8], R3 ;  /* 0x0003f80301007387 */ /* 0x0001e20000100800 */
[----:B--2---:R-:W-:-:S04]  /*10f10*/  IMAD.U32 R11, R4, 0x10000, RZ ;  /* 0x00010000040b7824 */ /* 0x004fc800078e00ff */
[----:B------:R-:W-:-:S04]  /*10f20*/  FMUL R11, R11, R16 ;  /* 0x000000100b0b7220 */ /* 0x000fc80000400000 */
[----:B----4-:R-:W-:Y:S01]  /*10f30*/  FFMA R10, R10, R2, R11 ;  /* 0x000000020a0a7223 */ /* 0x010fe2000000000b */
        /* <DEDUP_REMOVED lines=9> */
[----:B--2---:R0:W5:Y:S01]  /*10fd0*/  LDL.LU R5, [R1+0x400] ;  /* 0x0004000001057983 */ /* 0x0041620000300800 */
[----:B------:R-:W-:-:S03]  /*10fe0*/  LOP3.LUT P5, RZ, R17, 0x4, RZ, 0xc0, !PT ;  /* 0x0000000411ff7812 */ /* 0x000fc600078ac0ff */
[----:B------:R0:W5:Y:S01]  /*10ff0*/  LDL.LU R4, [R1+0x3fc] ;  /* 0x0003fc0001047983 */ /* 0x0001620000300800 */
[----:B------:R-:W-:-:S03]  /*11000*/  ISETP.GT.AND P5, PT, R0, 0x188, P5 ;  /* 0x000001880000780c */ /* 0x000fc60002fa4270 */
[----:B------:R2:W-:Y:S04]  /*11010*/  STL.S16 [R1+0x1c0], R3 ;  /* 0x0001c00301007387 */ /* 0x0005e80000100600 */
[----:B--2---:R0:W5:Y:S01]  /*11020*/  LDL.LU R3, [R1+0x3f8] ;  /* 0x0003f80001037983 */ /* 0x0041620000300800 */
[----:B------:R-:W-:Y:S05]  /*11030*/  BSSY B1, `(.L_x_255) ;  /* 0x0000006000017945 */ /* 0x000fea0003800000 */
[----:B------:R-:W-:Y:S05]  /*11040*/  @!P5 BRA `(.L_x_256) ;  /* 0x000000000010d947 */ /* 0x000fea0003800000 */
[----:B------:R2:W-:Y:S04]  /*11050*/  STL [R1+0x3f8], R0 ;  /* 0x0003f80001007387 */ /* 0x0005e80000100800 */
[----:B--2--5:R-:W2:Y:S04]  /*11060*/  LDG.E.LTC128B.U16 R0, desc[UR46][R10.64+0x42] ;  /* 0x0000422e0a007981 */ /* 0x024ea8000c1e1520 */
[----:B--2---:R2:W-:Y:S04]  /*11070*/  STL [R1+0x1c0], R0 ;  /* 0x0001c00001007387 */ /* 0x0045e80000100800 */
[----:B--2---:R2:W5:Y:S02]  /*11080*/  LDL.LU R0, [R1+0x3f8] ;  /* 0x0003f80001007983 */ /* 0x0045640000300800 */
.L_x_256:
[----:B------:R-:W-:Y:S05]  /*11090*/  BSYNC B1 ;  /* 0x0000000000017941 */ /* 0x000fea0003800000 */
.L_x_255:
[----:B-----5:R-:W-:Y:S04]  /*110a0*/  STL [R1+0x410], R11 ;  /* 0x0004100b01007387 */ /* 0x020fe80000100800 */
[----:B------:R4:W-:Y:S04]  /*110b0*/  STL [R1+0x40c], R10 ;  /* 0x00040c0a01007387 */ /* 0x0009e80000100800 */
[----:B----4-:R-:W4:Y:S04]  /*110c0*/  LDL.LU R10, [R1+0x1cc] ;  /* 0x0001cc00010a7983 */ /* 0x010f280000300800 */
[----:B------:R-:W-:Y:S04]  /*110d0*/  STL [R1+0x408], R7 ;  /* 0x0004080701007387 */ /* 0x000fe80000100800 */
[----:B------:R-:W-:Y:S04]  /*110e0*/  STL [R1+0x404], R6 ;  /* 0x0004040601007387 */ /* 0x000fe80000100800 */
[----:B------:R-:W-:Y:S04]  /*110f0*/  STL [R1+0x400], R5 ;  /* 0x0004000501007387 */ /* 0x000fe80000100800 */
[----:B------:R0:W-:Y:S04]  /*11100*/  STL [R1+0x3fc], R4 ;  /* 0x0003fc0401007387 */ /* 0x0001e80000100800 */
[----:B0-----:R-:W3:Y:S04]  /*11110*/  LDL.LU R4, [R1+0x1c0] ;  /* 0x0001c00001047983 */ /* 0x001ee80000300800 */
[----:B------:R0:W-:Y:S01]  /*11120*/  STL [R1+0x3f8], R3 ;  /* 0x0003f80301007387 */ /* 0x0001e20000100800 */
[----:B---3--:R-:W-:-:S04]  /*11130*/  IMAD.U32 R11, R4, 0x10000, RZ ;  /* 0x00010000040b7824 */ /* 0x008fc800078e00ff */
        /* <DEDUP_REMOVED lines=12> */
[----:B------:R-:W-:-:S03]  /*11200*/  ISETP.GT.AND P5, PT, R0, 0x180, P6 ;  /* 0x000001800000780c */ /* 0x000fc600037a4270 */
[----:B------:R0:W5:Y:S04]  /*11210*/  LDL.LU R4, [R1+0x3fc] ;  /* 0x0003fc0001047983 */ /* 0x0001680000300800 */
[----:B------:R3:W-:Y:S04]  /*11220*/  STL.S16 [R1+0x1c0], R3 ;  /* 0x0001c00301007387 */ /* 0x0007e80000100600 */
[----:B---3--:R0:W5:Y:S01]  /*11230*/  LDL.LU R3, [R1+0x3f8] ;  /* 0x0003f80001037983 */ /* 0x0081620000300800 */
[----:B------:R-:W-:Y:S04]  /*11240*/  BSSY B1, `(.L_x_257) ;  /* 0x0000006000017945 */ /* 0x000fe80003800000 */
[----:B------:R-:W-:Y:S05]  /*11250*/  @!P5 BRA `(.L_x_258) ;  /* 0x000000000010d947 */ /* 0x000fea0003800000 */
[----:B------:R3:W-:Y:S04]  /*11260*/  STL [R1+0x3f8], R0 ;  /* 0x0003f80001007387 */ /* 0x0007e80000100800 */
[----:B---3--:R-:W3:Y:S04]  /*11270*/  LDG.E.LTC128B.U16 R0, desc[UR46][R12.64+0x50] ;  /* 0x0000502e0c007981 */ /* 0x008ee8000c1e1520 */
[----:B---3--:R3:W-:Y:S04]  /*11280*/  STL [R1+0x1c0], R0 ;  /* 0x0001c00001007387 */ /* 0x0087e80000100800 */
[----:B---3--:R3:W5:Y:S02]  /*11290*/  LDL.LU R0, [R1+0x3f8] ;  /* 0x0003f80001007983 */ /* 0x0087640000300800 */
.L_x_258:
[----:B------:R-:W-:Y:S05]  /*112a0*/  BSYNC B1 ;  /* 0x0000000000017941 */ /* 0x000fea0003800000 */
.L_x_257:
        /* <DEDUP_REMOVED lines=22> */
[----:B------:R-:W-:-:S03]  /*11410*/  ISETP.GT.AND P5, PT, R0, 0x180, P4 ;  /* 0x000001800000780c */ /* 0x000fc600027a4270 */
[----:B------:R0:W5:Y:S04]  /*11420*/  LDL.LU R4, [R1+0x3fc] ;  /* 0x0003fc0001047983 */ /* 0x0001680000300800 */
[----:B------:R2:W-:Y:S04]  /*11430*/  STL.S16 [R1+0x1c0], R3 ;  /* 0x0001c00301007387 */ /* 0x0005e80000100600 */
[----:B--2---:R0:W5:Y:S01]  /*11440*/  LDL.LU R3, [R1+0x3f8] ;  /* 0x0003f80001037983 */ /* 0x0041620000300800 */
[----:B------:R-:W-:Y:S04]  /*11450*/  BSSY B1, `(.L_x_259) ;  /* 0x0000006000017945 */ /* 0x000fe80003800000 */
[----:B------:R-:W-:Y:S05]  /*11460*/  @!P5 BRA `(.L_x_260) ;  /* 0x000000000010d947 */ /* 0x000fea0003800000 */
[----:B------:R2:W-:Y:S04]  /*11470*/  STL [R1+0x3f8], R0 ;  /* 0x0003f80001007387 */ /* 0x0005e80000100800 */
[----:B--2---:R-:W2:Y:S04]  /*11480*/  LDG.E.LTC128B.U16 R0, desc[UR46][R12.64+0x52] ;  /* 0x0000522e0c007981 */ /* 0x004ea8000c1e1520 */
[----:B--2---:R2:W-:Y:S04]  /*11490*/  STL [R1+0x1c0], R0 ;  /* 0x0001c00001007387 */ /* 0x0045e80000100800 */
[----:B--2---:R2:W5:Y:S02]  /*114a0*/  LDL.LU R0, [R1+0x3f8] ;  /* 0x0003f80001007983 */ /* 0x0045640000300800 */
.L_x_260:
[----:B------:R-:W-:Y:S05]  /*114b0*/  BSYNC B1 ;  /* 0x0000000000017941 */ /* 0x000fea0003800000 */
.L_x_259:
[----:B-----5:R-:W-:Y:S04]  /*114c0*/  STL [R1+0x410], R11 ;  /* 0x0004100b01007387 */ /* 0x020fe80000100800 */
[----:B------:R4:W-:Y:S04]  /*114d0*/  STL [R1+0x40c], R10 ;  /* 0x00040c0a01007387 */ /* 0x0009e80000100800 */
[----:B----4-:R-:W4:Y:S04]  /*114e0*/  LDL.LU R10, [R1+0x1d4] ;  /* 0x0001d400010a7983 */ /* 0x010f280000300800 */
[----:B------:R-:W-:Y:S04]  /*114f0*/  STL [R1+0x408], R9 ;  /* 0x0004080901007387 */ /* 0x000fe80000100800 */
[----:B------:R-:W-:Y:S04]  /*11500*/  STL [R1+0x404], R8 ;  /* 0x0004040801007387 */ /* 0x000fe80000100800 */
[----:B------:R0:W-:Y:S04]  /*11510*/  STL [R1+0x400], R5 ;  /* 0x0004000501007387 */ /* 0x0001e80000100800 */
[----:B0-----:R-:W3:Y:S04]  /*11520*/  LDL.LU R5, [R1+0x1c0] ;  /* 0x0001c00001057983 */ /* 0x001ee80000300800 */
[----:B------:R0:W-:Y:S04]  /*11530*/  STL [R1+0x3fc], R4 ;  /* 0x0003fc0401007387 */ /* 0x0001e80000100800 */
        /* <DEDUP_REMOVED lines=15> */
[----:B------:R3:W-:Y:S04]  /*11630*/  @P5 STG.E.U16 desc[UR46][R6.64+0x52], R3 ;  /* 0x0000520306005986 */ /* 0x0007e8000c10152e */
[----:B-1----:R0:W5:Y:S04]  /*11640*/  LDL.LU R4, [R1+0x3fc] ;  /* 0x0003fc0001047983 */ /* 0x0021680000300800 */
[----:B---3--:R0:W5:Y:S01]  /*11650*/  LDL.LU R3, [R1+0x3f8] ;  /* 0x0003f80001037983 */ /* 0x0081620000300800 */
[----:B------:R-:W-:Y:S04]  /*11660*/  BSSY B1, `(.L_x_261) ;  /* 0x0000006000017945 */ /* 0x000fe80003800000 */
[----:B------:R-:W-:Y:S05]  /*11670*/  @!P6 BRA `(.L_x_262) ;  /* 0x000000000010e947 */ /* 0x000fea0003800000 */
[----:B------:R1:W-:Y:S04]  /*11680*/  STL [R1+0x3f8], R0 ;  /* 0x0003f80001007387 */ /* 0x0003e80000100800 */
[----:B-1---5:R-:W3:Y:S04]  /*11690*/  LDG.E.LTC128B.U16 R0, desc[UR46][R10.64+0x50] ;  /* 0x0000502e0a007981 */ /* 0x022ee8000c1e1520 */
[----:B---3--:R1:W-:Y:S04]  /*116a0*/  STL [R1+0x1c0], R0 ;  /* 0x0001c00001007387 */ /* 0x0083e80000100800 */
[----:B-1----:R1:W5:Y:S02]  /*116b0*/  LDL.LU R0, [R1+0x3f8] ;  /* 0x0003f80001007983 */ /* 0x0023640000300800 */
.L_x_262:
[----:B------:R-:W-:Y:S05]  /*116c0*/  BSYNC B1 ;  /* 0x0000000000017941 */ /* 0x000fea0003800000 */
.L_x_261:
[----:B-----5:R-:W-:Y:S04]  /*116d0*/  STL [R1+0x410], R11 ;  /* 0x0004100b01007387 */ /* 0x020fe80000100800 */
[----:B------:R3:W-:Y:S04]  /*116e0*/  STL [R1+0x40c], R10 ;  /* 0x00040c0a01007387 */ /* 0x0007e80000100800 */
[----:B---3--:R-:W3:Y:S04]  /*116f0*/  LDL.LU R10, [R1+0x1d8] ;  /* 0x0001d800010a7983 */ /* 0x008ee80000300800 */
[----:B------:R-:W-:Y:S04]  /*11700*/  STL [R1+0x408], R7 ;  /* 0x0004080701007387 */ /* 0x000fe80000100800 */
[----:B------:R-:W-:Y:S04]  /*11710*/  STL [R1+0x404], R6 ;  /* 0x0004040601007387 */ /* 0x000fe80000100800 */
[----:B------:R4:W-:Y:S04]  /*11720*/  STL [R1+0x400], R5 ;  /* 0x0004000501007387 */ /* 0x0009e80000100800 */
[----:B----4-:R-:W4:Y:S04]  /*11730*/  LDL.LU R5, [R1+0x1c0] ;  /* 0x0001c00001057983 */ /* 0x010f280000300800 */
[----:B------:R0:W-:Y:S04]  /*11740*/  STL [R1+0x3fc], R4 ;  /* 0x0003fc0401007387 */ /* 0x0001e80000100800 */
        /* <DEDUP_REMOVED lines=9> */
[----:B------:R0:W5:Y:S01]  /*117e0*/  LDL.LU R7, [R1+0x408] ;  /* 0x0004080001077983 */ /* 0x0001620000300800 */
[----:B------:R-:W-:-:S02]  /*117f0*/  ISETP.GT.AND P4, PT, R0, 0x188, P4 ;  /* 0x000001880000780c */ /* 0x000fc40002784270 */
[----:B--2---:R-:W-:Y:S02]  /*11800*/  PRMT R3, R6, 0x7610, R3 ;  /* 0x0000761006037816 */ /* 0x004fe40000000003 */
[----:B------:R0:W5:Y:S04]  /*11810*/  LDL.LU R6, [R1+0x404] ;  /* 0x0004040001067983 */ /* 0x0001680000300800 */
[----:B------:R0:W5:Y:S04]  /*11820*/  LDL.LU R5, [R1+0x400] ;  /* 0x0004000001057983 */ /* 0x0001680000300800 */
[----:B------:R2:W-:Y:S04]  /*11830*/  STL.S16 [R1+0x1c0], R4 ;  /* 0x0001c00401007387 */ /* 0x0005e80000100600 */
[----:B------:R3:W-:Y:S04]  /*11840*/  @P6 STG.E.U16 desc[UR46][R8.64+0x50], R3 ;  /* 0x0000500308006986 */ /* 0x0007e8000c10152e */
[----:B--2---:R0:W5:Y:S04]  /*11850*/  LDL.LU R4, [R1+0x3fc] ;  /* 0x0003fc0001047983 */ /* 0x0041680000300800 */
[----:B---3--:R0:W5:Y:S01]  /*11860*/  LDL.LU R3, [R1+0x3f8] ;  /* 0x0003f80001037983 */ /* 0x0081620000300800 */
[----:B------:R-:W-:Y:S04]  /*11870*/  BSSY B1, `(.L_x_263) ;  /* 0x0000006000017945 */ /* 0x000fe80003800000 */
[----:B------:R-:W-:Y:S05]  /*11880*/  @!P4 BRA `(.L_x_264) ;  /* 0x000000000010c947 */ /* 0x000fea0003800000 */
[----:B------:R2:W-:Y:S04]  /*11890*/  STL [R1+0x3f8], R0 ;  /* 0x0003f80001007387 */ /* 0x0005e80000100800 */
[----:B--2--5:R-:W2:Y:S04]  /*118a0*/  LDG.E.LTC128B.U16 R0, desc[UR46][R10.64+0x52] ;  /* 0x0000522e0a007981 */ /* 0x024ea8000c1e1520 */
[----:B--2---:R2:W-:Y:S04]  /*118b0*/  STL [R1+0x1c0], R0 ;  /* 0x0001c00001007387 */ /* 0x0045e80000100800 */
[----:B--2---:R2:W5:Y:S02]  /*118c0*/  LDL.LU R0, [R1+0x3f8] ;  /* 0x0003f80001007983 */ /* 0x0045640000300800 */
.L_x_264:
[----:B------:R-:W-:Y:S05]  /*118d0*/  BSYNC B1 ;  /* 0x0000000000017941 */ /* 0x000fea0003800000 */
.L_x_263:
        /* <DEDUP_REMOVED lines=29> */
[----:B-1----:R-:W3:Y:S04]  /*11ab0*/  LDG.E.LTC128B.U16 R0, desc[UR46][R12.64+0x60] ;  /* 0x0000602e0c007981 */ /* 0x002ee8000c1e1520 */
[----:B---3--:R1:W-:Y:S04]  /*11ac0*/  STL [R1+0x1c0], R0 ;  /* 0x0001c00001007387 */ /* 0x0083e80000100800 */
[----:B-1----:R1:W5:Y:S02]  /*11ad0*/  LDL.LU R0, [R1+0x3f8] ;  /* 0x0003f80001007983 */ /* 0x0023640000300800 */
.L_x_266:
[----:B------:R-:W-:Y:S05]  /*11ae0*/  BSYNC B1 ;  /* 0x0000000000017941 */ /* 0x000fea0003800000 */
.L_x_265:
        /* <DEDUP_REMOVED lines=29> */
[----:B--2---:R-:W2:Y:S04]  /*11cc0*/  LDG.E.LTC128B.U16 R0, desc[UR46][R12.64+0x62] ;  /* 0x0000622e0c007981 */ /* 0x004ea8000c1e1520 */
[----:B--2---:R2:W-:Y:S04]  /*11cd0*/  STL [R1+0x1c0], R0 ;  /* 0x0001c00001007387 */ /* 0x0045e80000100800 */
[----:B--2---:R2:W5:Y:S02]  /*11ce0*/  LDL.LU R0, [R1+0x3f8] ;  /* 0x0003f80001007983 */ /* 0x0045640000300800 */
.L_x_268:
[----:B------:R-:W-:Y:S05]  /*11cf0*/  BSYNC B1 ;  /* 0x0000000000017941 */ /* 0x000fea0003800000 */
.L_x_267:
        /* <DEDUP_REMOVED lines=32> */
.L_x_270:
[----:B------:R-:W-:Y:S05]  /*11f00*/  BSYNC B1 ;  /* 0x0000000000017941 */ /* 0x000fea0003800000 */
.L_x_269:
        /* <DEDUP_REMOVED lines=32> */
.L_x_272:
[----:B------:R-:W-:Y:S05]  /*12110*/  BSYNC B1 ;  /* 0x0000000000017941 */ /* 0x000fea0003800000 */
.L_x_271:
        /* <DEDUP_REMOVED lines=32> */
.L_x_274:
[----:B------:R-:W-:Y:S05]  /*12320*/  BSYNC B1 ;  /* 0x0000000000017941 */ /* 0x000fea0003800000 */
.L_x_273:
        /* <DEDUP_REMOVED lines=32> */
.L_x_276:
[----:B------:R-:W-:Y:S05]  /*12530*/  BSYNC B1 ;  /* 0x0000000000017941 */ /* 0x000fea0003800000 */
.L_x_275:
        /* <DEDUP_REMOVED lines=32> */
.L_x_278:
[----:B------:R-:W-:Y:S05]  /*12740*/  BSYNC B1 ;  /* 0x0000000000017941 */ /* 0x000fea0003800000 */
.L_x_277:
        /* <DEDUP_REMOVED lines=32> */
.L_x_280:
[----:B------:R-:W-:Y:S05]  /*12950*/  BSYNC B1 ;  /* 0x0000000000017941 */ /* 0x000fea0003800000 */
.L_x_279:
[----:B------:R-:W-:Y:S04]  /*12960*/  STL [R1+0x410], R12 ;  /* 0x0004100c01007387 */ /* 0x000fe80000100800 */
[----:B-----5:R3:W-:Y:S04]  /*12970*/  STL [R1+0x40c], R11 ;  /* 0x00040c0b01007387 */ /* 0x0207e80000100800 */
        /* <DEDUP_REMOVED lines=11> */
[----:B------:R0:W5:Y:S01]  /*12a30*/  LDL.LU R12, [R1+0x410] ;  /* 0x00041000010c7983 */ /* 0x0001620000300800 */
[----:B------:R-:W-:Y:S02]  /*12a40*/  ISETP.GT.AND P3, PT, R3, 0x40, PT ;  /* 0x000000400300780c */ /* 0x000fe40003f64270 */
[----:B------:R-:W-:Y:S02]  /*12a50*/  F2FP.BF16.F32.PACK_AB R10, RZ, R11 ;  /* 0x0000000bff0a723e */ /* 0x000fe400000010ff */
[----:B------:R0:W5:Y:S02]  /*12a60*/  LDL.LU R11, [R1+0x40c] ;  /* 0x00040c00010b7983 */ /* 0x0001640000300800 */
[----:B------:R-:W-:Y:S02]  /*12a70*/  PRMT R7, R10, 0x7610, R7 ;  /* 0x000076100a077816 */ /* 0x000fe40000000007 */
[----:B------:R0:W5:Y:S01]  /*12a80*/  LDL.LU R10, [R1+0x408] ;  /* 0x00040800010a7983 */ /* 0x0001620000300800 */
[----:B------:R-:W-:-:S02]  /*12a90*/  ISETP.GT.AND P1, PT, R0, RZ, P3 ;  /* 0x000000ff0000720c */ /* 0x000fc40001f24270 */
[----:B-1----:R-:W-:Y:S02]  /*12aa0*/  PRMT R4, R7, 0x7610, R4 ;  /* 0x0000761007047816 */ /* 0x002fe40000000004 */
[----:B------:R0:W5:Y:S01]  /*12ab0*/  LDL.LU R7, [R1+0x404] ;  /* 0x0004040001077983 */ /* 0x0001620000300800 */
[----:B------:R-:W-:-:S03]  /*12ac0*/  LOP3.LUT R17, R17, 0xfffffffe, RZ, 0xc0, !PT ;  /* 0xfffffffe11117812 */ /* 0x000fc600078ec0ff */
[----:B------:R0:W5:Y:S01]  /*12ad0*/  LDL.LU R6, [R1+0x400] ;  /* 0x0004000001067983 */ /* 0x0001620000300800 */
[----:B------:R-:W-:Y:S01]  /*12ae0*/  BSSY B1, `(.L_x_281) ;  /* 0x000000b000017945 */ /* 0x000fe20003800000 */
[----:B------:R-:W-:Y:S02]  /*12af0*/  @P3 LOP3.LUT R17, R17, 0x1, RZ, 0xfc, !PT ;  /* 0x0000000111113812 */ /* 0x000fe400078efcff */
[----:B------:R1:W-:Y:S04]  /*12b00*/  STL.S16 [R1+0x1c0], R5 ;  /* 0x0001c00501007387 */ /* 0x0003e80000100600 */
[----:B------:R3:W-:Y:S04]  /*12b10*/  @P0 STG.E.U16 desc[UR46][R8.64+0x72], R4 ;  /* 0x0000720408000986 */ /* 0x0007e8000c10152e */
[----:B-1----:R0:W5:Y:S04]  /*12b20*/  LDL.LU R5, [R1+0x3fc] ;  /* 0x0003fc0001057983 */ /* 0x0021680000300800 */
[----:B---3--:R0:W5:Y:S01]  /*12b30*/  LDL.LU R4, [R1+0x3f8] ;  /* 0x0003f80001047983 */ /* 0x0081620000300800 */
[----:B------:R-:W-:Y:S05]  /*12b40*/  @!P1 BRA `(.L_x_282) ;  /* 0x0000000000109947 */ /* 0x000fea0003800000 */
[----:B------:R1:W-:Y:S04]  /*12b50*/  STL [R1+0x3f8], R0 ;  /* 0x0003f80001007387 */ /* 0x0003e80000100800 */
[----:B-1----:R-:W3:Y:S04]  /*12b60*/  LDG.E.LTC128B.U16 R0, desc[UR46][R236.64+0x80] ;  /* 0x0000802eec007981 */ /* 0x002ee8000c1e1520 */
[----:B---3--:R1:W-:Y:S04]  /*12b70*/  STL [R1+0x1c0], R0 ;  /* 0x0001c00001007387 */ /* 0x0083e80000100800 */
[----:B-1----:R1:W5:Y:S02]  /*12b80*/  LDL.LU R0, [R1+0x3f8] ;  /* 0x0003f80001007983 */ /* 0x0023640000300800 */
.L_x_282:
[----:B------:R-:W-:Y:S05]  /*12b90*/  BSYNC B1 ;  /* 0x0000000000017941 */ /* 0x000fea0003800000 */
.L_x_281:
        /* <DEDUP_REMOVED lines=9> */
[----:B0-----:R-:W2:Y:S04]  /*12c30*/  LDL.64 R6, [R1+0x308] ;  /* 0x0003080001067983 */ /* 0x001ea80000100a00 */
[----:B------:R0:W-:Y:S01]  /*12c40*/  STL [R1+0x3f8], R4 ;  /* 0x0003f80401007387 */ /* 0x0001e20000100800 */
[----:B----4-:R-:W-:-:S04]  /*12c50*/  IMAD.U32 R12, R8, 0x10000, RZ ;  /* 0x00010000080c7824 */ /* 0x010fc800078e00ff */
[----:B------:R-:W-:-:S04]  /*12c60*/  FMUL R12, R12, R16 ;  /* 0x000000100c0c7220 */ /* 0x000fc80000400000 */
[----:B---3--:R-:W-:Y:S01]  /*12c70*/  FFMA R11, R11, R2, R12 ;  /* 0x000000020b0b7223 */ /* 0x008fe2000000000c */
[----:B------:R-:W-:Y:S01]  /*12c80*/  PRMT R5, R8, 0x7610, R5 ;  /* 0x0000761008057816 */ /* 0x000fe20000000005 */
[----:B------:R3:W5:Y:S01]  /*12c90*/  LDL.LU R12, [R1+0x41c] ;  /* 0x00041c00010c7983 */ /* 0x0007620000300800 */
[----:B------:R-:W-:Y:S02]  /*12ca0*/  ISETP.GT.AND P2, PT, R3, 0x41, PT ;  /* 0x000000410300780c */ /* 0x000fe40003f44270 */
[----:B------:R-:W-:Y:S02]  /*12cb0*/  F2FP.BF16.F32.PACK_AB R10, RZ, R11 ;  /* 0x0000000bff0a723e */ /* 0x000fe400000010ff */
[----:B------:R3:W5:Y:S02]  /*12cc0*/  LDL.LU R11, [R1+0x418] ;  /* 0x00041800010b7983 */ /* 0x0007640000300800 */
[----:B------:R-:W-:Y:S02]  /*12cd0*/  PRMT R9, R10, 0x7610, R9 ;  /* 0x000076100a097816 */ /* 0x000fe40000000009 */
[----:B------:R3:W5:Y:S01]  /*12ce0*/  LDL.LU R10, [R1+0x414] ;  /* 0x00041400010a7983 */ /* 0x0007620000300800 */
[----:B------:R-:W-:-:S02]  /*12cf0*/  ISETP.GT.AND P0, PT, R0, RZ, P2 ;  /* 0x000000ff0000720c */ /* 0x000fc40001704270 */
[----:B0-----:R-:W-:Y:S02]  /*12d00*/  PRMT R4, R9, 0x7610, R4 ;  /* 0x0000761009047816 */ /* 0x001fe40000000004 */
[----:B------:R3:W5:Y:S01]  /*12d10*/  LDL.LU R9, [R1+0x410] ;  /* 0x0004100001097983 */ /* 0x0007620000300800 */
[----:B------:R-:W-:-:S03]  /*12d20*/  LOP3.LUT R17, R17, 0xfffffffb, RZ, 0xc0, !PT ;  /* 0xfffffffb11117812 */ /* 0x000fc600078ec0ff */
[----:B------:R3:W5:Y:S01]  /*12d30*/  LDL.LU R8, [R1+0x40c] ;  /* 0x00040c0001087983 */ /* 0x0007620000300800 */
[----:B------:R-:W-:Y:S01]  /*12d40*/  BSSY B1, `(.L_x_283) ;  /* 0x000000c000017945 */ /* 0x000fe20003800000 */
[----:B------:R-:W-:Y:S02]  /*12d50*/  @P2 LOP3.LUT R17, R17, 0x4, RZ, 0xfc, !PT ;  /* 0x0000000411112812 */ /* 0x000fe400078efcff */
[----:B------:R0:W-:Y:S04]  /*12d60*/  STL.S16 [R1+0x180], R5 ;  /* 0x0001800501007387 */ /* 0x0001e80000100600 */
[----:B--2---:R2:W-:Y:S04]  /*12d70*/  @P1 STG.E.U16 desc[UR46][R6.64+0x80], R4 ;  /* 0x0000800406001986 */ /* 0x0045e8000c10152e */
[----:B0-----:R3:W5:Y:S04]  /*12d80*/  LDL.LU R5, [R1+0x408] ;  /* 0x0004080001057983 */ /* 0x0017680000300800 */
[----:B--2---:R3:W5:Y:S04]  /*12d90*/  LDL.LU.64 R6, [R1+0x400] ;  /* 0x0004000001067983 */ /* 0x0047680000300a00 */
[----:B------:R3:W5:Y:S01]  /*12da0*/  LDL.LU R4, [R1+0x3f8] ;  /* 0x0003f80001047983 */ /* 0x0007620000300800 */
[----:B------:R-:W-:Y:S05]  /*12db0*/  @!P0 BRA `(.L_x_284) ;  /* 0x0000000000108947 */ /* 0x000fea0003800000 */
[----:B------:R0:W-:Y:S04]  /*12dc0*/  STL [R1+0x3f8], R0 ;  /* 0x0003f80001007387 */ /* 0x0001e80000100800 */
[----:B0-----:R-:W2:Y:S04]  /*12dd0*/  LDG.E.LTC128B.U16 R0, desc[UR46][R236.64+0x82] ;  /* 0x0000822eec007981 */ /* 0x001ea8000c1e1520 */
[----:B--2---:R0:W-:Y:S04]  /*12de0*/  STL [R1+0x180], R0 ;  /* 0x0001800001007387 */ /* 0x0041e80000100800 */
[----:B0-----:R0:W5:Y:S02]  /*12df0*/  LDL.LU R0, [R1+0x3f8] ;  /* 0x0003f80001007983 */ /* 0x0011640000300800 */
.L_x_284:
[----:B------:R-:W-:Y:S05]  /*12e00*/  BSYNC B1 ;  /* 0x0000000000017941 */ /* 0x000fea0003800000 */
.L_x_283:
        /* <DEDUP_REMOVED lines=9> */
[----:B-1----:R-:W3:Y:S04]  /*12ea0*/  LDL.64 R4, [R1+0x308] ;  /* 0x0003080001047983 */ /* 0x002ee80000100a00 */
        /* <DEDUP_REMOVED lines=15> */
[----:B---3--:R3:W-:Y:S04]  /*12fa0*/  @P0 STG.E.U16 desc[UR46][R4.64+0x82], R3 ;  /* 0x0000820304000986 */ /* 0x0087e8000c10152e */
[----:B-1----:R2:W5:Y:S04]  /*12fb0*/  LDL.LU R6, [R1+0x408] ;  /* 0x0004080001067983 */ /* 0x0025680000300800 */
[----:B---3--:R2:W5:Y:S04]  /*12fc0*/  LDL.LU.64 R4, [R1+0x400] ;  /* 0x0004000001047983 */ /* 0x0085680000300a00 */
[----:B------:R2:W5:Y:S01]  /*12fd0*/  LDL.LU R3, [R1+0x3f8] ;  /* 0x0003f80001037983 */ /* 0x0005620000300800 */
[----:B------:R-:W-:Y:S04]  /*12fe0*/  BSSY B1, `(.L_x_285) ;  /* 0x0000006000017945 */ /* 0x000fe80003800000 */
[----:B------:R-:W-:Y:S05]  /*12ff0*/  @!P1 BRA `(.L_x_286) ;  /* 0x0000000000109947 */ /* 0x000fea0003800000 */
[----:B------:R1:W-:Y:S04]  /*13000*/  STL [R1+0x3f8], R0 ;  /* 0x0003f80001007387 */ /* 0x0003e80000100800 */
[----:B-1----:R-:W3:Y:S04]  /*13010*/  LDG.E.LTC128B.U16 R0, desc[UR46][R232.64+0x80] ;  /* 0x0000802ee8007981 */ /* 0x002ee8000c1e1520 */
[----:B---3--:R1:W-:Y:S04]  /*13020*/  STL [R1+0x180], R0 ;  /* 0x0001800001007387 */ /* 0x0083e80000100800 */
[----:B-1----:R1:W5:Y:S02]  /*13030*/  LDL.LU R0, [R1+0x3f8] ;  /* 0x0003f80001007983 */ /* 0x0023640000300800 */
.L_x_286:
[----:B------:R-:W-:Y:S05]  /*13040*/  BSYNC B1 ;  /* 0x0000000000017941 */ /* 0x000fea0003800000 */
.L_x_285:
        /* <DEDUP_REMOVED lines=32> */
.L_x_288:
[----:B------:R-:W-:Y:S05]  /*13250*/  BSYNC B1 ;  /* 0x0000000000017941 */ /* 0x000fea0003800000 */
.L_x_287:
        /* <DEDUP_REMOVED lines=35> */
.L_x_290:
[----:B------:R-:W-:Y:S05]  /*13490*/  BSYNC B1 ;  /* 0x0000000000017941 */ /* 0x000fea0003800000 */
.L_x_289:
        /* <DEDUP_REMOVED lines=23> */
[----:B------:R3:W5:Y:S04]  /*13610*/  LDL.LU R9, [R1+0x410] ;  /* 0x0004100001097983 */ /* 0x0007680000300800 */
[----:B------:R3:W5:Y:S04]  /*13620*/  LDL.LU R8, [R1+0x40c] ;  /* 0x00040c0001087983 */ /* 0x0007680000300800 */
[----:B------:R0:W-:Y:S04]  /*13630*/  STL.S16 [R1+0x180], R5 ;  /* 0x0001800501007387 */ /* 0x0001e80000100600 */
[----:B--2---:R2:W-:Y:S04]  /*13640*/  @P1 STG.E.U16 desc[UR46][R6.64+0x90], R4 ;  /* 0x0000900406001986 */ /* 0x0045e8000c10152e */
[----:B0-----:R3:W5:Y:S04]  /*13650*/  LDL.LU R5, [R1+0x408] ;  /* 0x0004080001057983 */ /* 0x0017680000300800 */
[----:B--2---:R3:W5:Y:S04]  /*13660*/  LDL.LU.64 R6, [R1+0x400] ;  /* 0x0004000001067983 */ /* 0x0047680000300a00 */
[----:B------:R3:W5:Y:S01]  /*13670*/  LDL.LU R4, [R1+0x3f8] ;  /* 0x0003f80001047983 */ /* 0x0007620000300800 */
[----:B------:R-:W-:Y:S04]  /*13680*/  BSSY B1, `(.L_x_291) ;  /* 0x0000006000017945 */ /* 0x000fe80003800000 */
[----:B------:R-:W-:Y:S05]  /*13690*/  @!P0 BRA `(.L_x_292) ;  /* 0x0000000000108947 */ /* 0x000fea0003800000 */
[----:B------:R0:W-:Y:S04]  /*136a0*/  STL [R1+0x3f8], R0 ;  /* 0x0003f80001007387 */ /* 0x0001e80000100800 */
[----:B0-----:R-:W2:Y:S04]  /*136b0*/  LDG.E.LTC128B.U16 R0, desc[UR46][R236.64+0x92] ;  /* 0x0000922eec007981 */ /* 0x001ea8000c1e1520 */
[----:B--2---:R0:W-:Y:S04]  /*136c0*/  STL [R1+0x180], R0 ;  /* 0x0001800001007387 */ /* 0x0041e80000100800 */
[----:B0-----:R0:W5:Y:S02]  /*136d0*/  LDL.LU R0, [R1+0x3f8] ;  /* 0x0003f80001007983 */ /* 0x0011640000300800 */
.L_x_292:
[----:B------:R-:W-:Y:S05]  /*136e0*/  BSYNC B1 ;  /* 0x0000000000017941 */ /* 0x000fea0003800000 */
.L_x_291:
        /* <DEDUP_REMOVED lines=35> */
.L_x_294:
[----:B------:R-:W-:Y:S05]  /*13920*/  BSYNC B1 ;  /* 0x0000000000017941 */ /* 0x000fea0003800000 */
.L_x_293:
        /* <DEDUP_REMOVED lines=32> */
.L_x_296:
[----:B------:R-:W-:Y:S05]  /*13b30*/  BSYNC B1 ;  /* 0x0000000000017941 */ /* 0x000fea0003800000 */
.L_x_295:
        /* <DEDUP_REMOVED lines=33> */
.L_x_298:
[----:B------:R-:W-:Y:S05]  /*13d50*/  BSYNC B1 ;  /* 0x0000000000017941 */ /* 0x000fea0003800000 */
.L_x_297:
        /* <DEDUP_REMOVED lines=21> */
[----:B------:R2:W5:Y:S01]  /*13eb0*/  LDL.LU R7, [R1+0x410] ;  /* 0x0004100001077983 */ /* 0x0005620000300800 */
[----:B------:R-:W-:-:S03]  /*13ec0*/  ISETP.GT.AND P2, PT, R3, 0x51, PT ;  /* 0x000000510300780c */ /* 0x000fc60003f44270 */
[----:B----4-:R0:W-:Y:S04]  /*13ed0*/  @P0 STG.E.U16 desc[UR46][R8.64+0xa0], R6 ;  /* 0x0000a00608000986 */ /* 0x0101e8000c10152e */
[----:B0-----:R2:W5:Y:S04]  /*13ee0*/  LDL.LU.64 R8, [R1+0x408] ;  /* 0x0004080001087983 */ /* 0x0015680000300a00 */
[----:B------:R2:W5:Y:S01]  /*13ef0*/  LDL.LU R6, [R1+0x400] ;  /* 0x0004000001067983 */ /* 0x0005620000300800 */
[----:B------:R-:W-:-:S03]  /*13f00*/  ISETP.GT.AND P0, PT, R0, RZ, P2 ;  /* 0x000000ff0000720c */ /* 0x000fc60001704270 */
[----:B------:R2:W5:Y:S04]  /*13f10*/  LDL.LU R5, [R1+0x3fc] ;  /* 0x0003fc0001057983 */ /* 0x0005680000300800 */
[----:B------:R0:W-:Y:S04]  /*13f20*/  STL.S16 [R1+0x180], R4 ;  /* 0x0001800401007387 */ /* 0x0001e80000100600 */
[----:B0-----:R2:W5:Y:S01]  /*13f30*/  LDL.LU R4, [R1+0x3f8] ;  /* 0x0003f80001047983 */ /* 0x0015620000300800 */
[----:B------:R-:W-:Y:S04]  /*13f40*/  BSSY B1, `(.L_x_299) ;  /* 0x0000006000017945 */ /* 0x000fe80003800000 */
[----:B------:R-:W-:Y:S05]  /*13f50*/  @!P0 BRA `(.L_x_300) ;  /* 0x0000000000108947 */ /* 0x000fea0003800000 */
[----:B------:R0:W-:Y:S04]  /*13f60*/  STL [R1+0x3f8], R0 ;  /* 0x0003f80001007387 */ /* 0x0001e80000100800 */
[----:B0-----:R-:W3:Y:S04]  /*13f70*/  LDG.E.LTC128B.U16 R0, desc[UR46][R236.64+0xa2] ;  /* 0x0000a22eec007981 */ /* 0x001ee8000c1e1520 */
[----:B---3--:R0:W-:Y:S04]  /*13f80*/  STL [R1+0x180], R0 ;  /* 0x0001800001007387 */ /* 0x0081e80000100800 */
[----:B0-----:R0:W5:Y:S02]  /*13f90*/  LDL.LU R0, [R1+0x3f8] ;  /* 0x0003f80001007983 */ /* 0x0011640000300800 */
.L_x_300:
[----:B------:R-:W-:Y:S05]  /*13fa0*/  BSYNC B1 ;  /* 0x0000000000017941 */ /* 0x000fea0003800000 */
.L_x_299:
        /* <DEDUP_REMOVED lines=35> */
.L_x_302:
[----:B------:R-:W-:Y:S05]  /*141e0*/  BSYNC B1 ;  /* 0x0000000000017941 */ /* 0x000fea0003800000 */
.L_x_301:
        /* <DEDUP_REMOVED lines=32> */
.L_x_304:
[----:B------:R-:W-:Y:S05]  /*143f0*/  BSYNC B1 ;  /* 0x0000000000017941 */ /* 0x000fea0003800000 */
.L_x_303:
[----:B------:R-:W-:Y:S04]  /*14400*/  STL [R1+0x410], R12 ;  /* 0x0004100c01007387 */ /* 0x000fe80000100800 */
[----:B-----5:R4:W-:Y:S04]  /*14410*/  STL [R1+0x40c], R11 ;  /* 0x00040c0b01007387 */ /* 0x0209e80000100800 */
        /* <DEDUP_REMOVED lines=20> */
[----:B------:R-:W-:-:S03]  /*14560*/  ISETP.GT.AND P1, PT, R3, 0x58, PT ;  /* 0x000000580300780c */ /* 0x000fc60003f24270 */
        /* <DEDUP_REMOVED lines=10> */
.L_x_306:
[----:B------:R-:W-:Y:S05]  /*14610*/  BSYNC B1 ;  /* 0x0000000000017941 */ /* 0x000fea0003800000 */
.L_x_305:
        /* <DEDUP_REMOVED lines=36> */
.L_x_308:
[----:B------:R-:W-:Y:S05]  /*14860*/  BSYNC B1 ;  /* 0x0000000000017941 */ /* 0x000fea0003800000 */
.L_x_307:
        /* <DEDUP_REMOVED lines=35> */
.L_x_310:
[----:B------:R-:W-:Y:S05]  /*14aa0*/  BSYNC B1 ;  /* 0x0000000000017941 */ /* 0x000fea0003800000 */
.L_x_309:
        /* <DEDUP_REMOVED lines=32> */
.L_x_312:
[----:B------:R-:W-:Y:S05]  /*14cb0*/  BSYNC B1 ;  /* 0x0000000000017941 */ /* 0x000fea0003800000 */
.L_x_311:
        /* <DEDUP_REMOVED lines=33> */
.L_x_314:
[----:B------:R-:W-:Y:S05]  /*14ed0*/  BSYNC B1 ;  /* 0x0000000000017941 */ /* 0x000fea0003800000 */
.L_x_313:
        /* <DEDUP_REMOVED lines=36> */
.L_x_316:
[----:B------:R-:W-:Y:S05]  /*15120*/  BSYNC B1 ;  /* 0x0000000000017941 */ /* 0x000fea0003800000 */
.L_x_315:
        /* <DEDUP_REMOVED lines=36> */
.L_x_318:
[----:B------:R-:W-:Y:S05]  /*15370*/  BSYNC B1 ;  /* 0x0000000000017941 */ /* 0x000fea0003800000 */
.L_x_317:
        /* <DEDUP_REMOVED lines=36> */
.L_x_320:
[----:B------:R-:W-:Y:S05]  /*155c0*/  BSYNC B1 ;  /* 0x0000000000017941 */ /* 0x000fea0003800000 */
.L_x_319:
        /* <DEDUP_REMOVED lines=35> */
.L_x_322:
[----:B------:R-:W-:Y:S05]  /*15800*/  BSYNC B1 ;  /* 0x0000000000017941 */ /* 0x000fea0003800000 */
.L_x_321:
        /* <DEDUP_REMOVED lines=35> */
.L_x_324:
[----:B------:R-:W-:Y:S05]  /*15a40*/  BSYNC B1 ;  /* 0x0000000000017941 */ /* 0x000fea0003800000 */
.L_x_323:
        /* <DEDUP_REMOVED lines=35> */
.L_x_326:
[----:B------:R-:W-:Y:S05]  /*15c80*/  BSYNC B1 ;  /* 0x0000000000017941 */ /* 0x000fea0003800000 */
.L_x_325:
        /* <DEDUP_REMOVED lines=35> */
.L_x_328:
[----:B------:R-:W-:Y:S05]  /*15ec0*/  BSYNC B1 ;  /* 0x0000000000017941 */ /* 0x000fea0003800000 */
.L_x_327:
        /* <DEDUP_REMOVED lines=35> */
.L_x_330:
[----:B------:R-:W-:Y:S05]  /*16100*/  BSYNC B1 ;  /* 0x0000000000017941 */ /* 0x000fea0003800000 */
.L_x_329:
        /* <DEDUP_REMOVED lines=35> */
.L_x_332:
[----:B------:R-:W-:Y:S05]  /*16340*/  BSYNC B1 ;  /* 0x0000000000017941 */ /* 0x000fea0003800000 */
.L_x_331:
        /* <DEDUP_REMOVED lines=35> */
.L_x_334:
[----:B------:R-:W-:Y:S05]  /*16580*/  BSYNC B1 ;  /* 0x0000000000017941 */ /* 0x000fea0003800000 */
.L_x_333:
        /* <DEDUP_REMOVED lines=35> */
.L_x_336:
[----:B------:R-:W-:Y:S05]  /*167c0*/  BSYNC B1 ;  /* 0x0000000000017941 */ /* 0x000fea0003800000 */
.L_x_335:
        /* <DEDUP_REMOVED lines=35> */
.L_x_338:
[----:B------:R-:W-:Y:S05]  /*16a00*/  BSYNC B1 ;  /* 0x0000000000017941 */ /* 0x000fea0003800000 */
.L_x_337:
        /* <DEDUP_REMOVED lines=35> */
.L_x_340:
[----:B------:R-:W-:Y:S05]  /*16c40*/  BSYNC B1 ;  /* 0x0000000000017941 */ /* 0x000fea0003800000 */
.L_x_339:
        /* <DEDUP_REMOVED lines=35> */
.L_x_342:
[----:B------:R-:W-:Y:S05]  /*16e80*/  BSYNC B1 ;  /* 0x0000000000017941 */ /* 0x000fea0003800000 */
.L_x_341:
        /* <DEDUP_REMOVED lines=35> */
.L_x_344:
[----:B------:R-:W-:Y:S05]  /*170c0*/  BSYNC B1 ;  /* 0x0000000000017941 */ /* 0x000fea0003800000 */
.L_x_343:
        /* <DEDUP_REMOVED lines=36> */
.L_x_346:
[----:B------:R-:W-:Y:S05]  /*17310*/  BSYNC B1 ;  /* 0x0000000000017941 */ /* 0x000fea0003800000 */
.L_x_345:
        /* <DEDUP_REMOVED lines=33> */
.L_x_348:
[----:B------:R-:W-:Y:S05]  /*17530*/  BSYNC B1 ;  /* 0x0000000000017941 */ /* 0x000fea0003800000 */
.L_x_347:
        /* <DEDUP_REMOVED lines=33> */
.L_x_350:
[----:B------:R-:W-:Y:S05]  /*17750*/  BSYNC B1 ;  /* 0x0000000000017941 */ /* 0x000fea0003800000 */
.L_x_349:
        /* <DEDUP_REMOVED lines=36> */
.L_x_352:
[----:B------:R-:W-:Y:S05]  /*179a0*/  BSYNC B1 ;  /* 0x0000000000017941 */ /* 0x000fea0003800000 */
.L_x_351:
        /* <DEDUP_REMOVED lines=35> */
.L_x_354:
[----:B------:R-:W-:Y:S05]  /*17be0*/  BSYNC B1 ;  /* 0x0000000000017941 */ /* 0x000fea0003800000 */
.L_x_353:
        /* <DEDUP_REMOVED lines=32> */
.L_x_356:
[----:B------:R-:W-:Y:S05]  /*17df0*/  BSYNC B1 ;  /* 0x0000000000017941 */ /* 0x000fea0003800000 */
.L_x_355:
        /* <DEDUP_REMOVED lines=32> */
.L_x_358:
[----:B------:R-:W-:Y:S05]  /*18000*/  BSYNC B1 ;  /* 0x0000000000017941 */ /* 0x000fea0003800000 */
.L_x_357:
        /* <DEDUP_REMOVED lines=35> */
.L_x_360:
[----:B------:R-:W-:Y:S05]  /*18240*/  BSYNC B1 ;  /* 0x0000000000017941 */ /* 0x000fea0003800000 */
.L_x_359:
        /* <DEDUP_REMOVED lines=35> */
.L_x_362:
[----:B------:R-:W-:Y:S05]  /*18480*/  BSYNC B1 ;  /* 0x0000000000017941 */ /* 0x000fea0003800000 */
.L_x_361:
        /* <DEDUP_REMOVED lines=32> */
.L_x_364:
[----:B------:R-:W-:Y:S05]  /*18690*/  BSYNC B1 ;  /* 0x0000000000017941 */ /* 0x000fea0003800000 */
.L_x_363:
        /* <DEDUP_REMOVED lines=32> */
.L_x_366:
[----:B------:R-:W-:Y:S05]  /*188a0*/  BSYNC B1 ;  /* 0x0000000000017941 */ /* 0x000fea0003800000 */
.L_x_365:
        /* <DEDUP_REMOVED lines=35> */
.L_x_368:
[----:B------:R-:W-:Y:S05]  /*18ae0*/  BSYNC B1 ;  /* 0x0000000000017941 */ /* 0x000fea0003800000 */
.L_x_367:
        /* <DEDUP_REMOVED lines=35> */
.L_x_370:
[----:B------:R-:W-:Y:S05]  /*18d20*/  BSYNC B1 ;  /* 0x0000000000017941 */ /* 0x000fea0003800000 */
.L_x_369:
        /* <DEDUP_REMOVED lines=32> */
.L_x_372:
[----:B------:R-:W-:Y:S05]  /*18f30*/  BSYNC B1 ;  /* 0x0000000000017941 */ /* 0x000fea0003800000 */
.L_x_371:
        /* <DEDUP_REMOVED lines=32> */
.L_x_374:
[----:B------:R-:W-:Y:S05]  /*19140*/  BSYNC B1 ;  /* 0x0000000000017941 */ /* 0x000fea0003800000 */
.L_x_373:
        /* <DEDUP_REMOVED lines=35> */
.L_x_376:
[----:B------:R-:W-:Y:S05]  /*19380*/  BSYNC B1 ;  /* 0x0000000000017941 */ /* 0x000fea0003800000 */
.L_x_375:
        /* <DEDUP_REMOVED lines=36> */
.L_x_378:
[----:B------:R-:W-:Y:S05]  /*195d0*/  BSYNC B1 ;  /* 0x0000000000017941 */ /* 0x000fea0003800000 */
.L_x_377:
        /* <DEDUP_REMOVED lines=33> */
.L_x_380:
[----:B------:R-:W-:Y:S05]  /*197f0*/  BSYNC B1 ;  /* 0x0000000000017941 */ /* 0x000fea0003800000 */
.L_x_379:
        /* <DEDUP_REMOVED lines=33> */
.L_x_382:
[----:B------:R-:W-:Y:S05]  /*19a10*/  BSYNC B1 ;  /* 0x0000000000017941 */ /* 0x000fea0003800000 */
.L_x_381:
        /* <DEDUP_REMOVED lines=33> */
.L_x_384:
[----:B------:R-:W-:Y:S05]  /*19c30*/  BSYNC B1 ;  /* 0x0000000000017941 */ /* 0x000fea0003800000 */
.L_x_383:
        /* <DEDUP_REMOVED lines=32> */
.L_x_386:
[----:B------:R-:W-:Y:S05]  /*19e40*/  BSYNC B1 ;  /* 0x0000000000017941 */ /* 0x000fea0003800000 */
.L_x_385:
        /* <DEDUP_REMOVED lines=32> */
.L_x_388:
[----:B------:R-:W-:Y:S05]  /*1a050*/  BSYNC B1 ;  /* 0x0000000000017941 */ /* 0x000fea0003800000 */
.L_x_387:
        /* <DEDUP_REMOVED lines=32> */
.L_x_390:
[----:B------:R-:W-:Y:S05]  /*1a260*/  BSYNC B1 ;  /* 0x0000000000017941 */ /* 0x000fea0003800000 */
.L_x_389:
        /* <DEDUP_REMOVED lines=32> */
.L_x_392:
[----:B------:R-:W-:Y:S05]  /*1a470*/  BSYNC B1 ;  /* 0x0000000000017941 */ /* 0x000fea0003800000 */
.L_x_391:
        /* <DEDUP_REMOVED lines=32> */
.L_x_394:
[----:B------:R-:W-:Y:S05]  /*1a680*/  BSYNC B1 ;  /* 0x0000000000017941 */ /* 0x000fea0003800000 */
.L_x_393:
        /* <DEDUP_REMOVED lines=32> */
.L_x_396:
[----:B------:R-:W-:Y:S05]  /*1a890*/  BSYNC B1 ;  /* 0x0000000000017941 */ /* 0x000fea0003800000 */
.L_x_395:
        /* <DEDUP_REMOVED lines=32> */
.L_x_398:
[----:B------:R-:W-:Y:S05]  /*1aaa0*/  BSYNC B1 ;  /* 0x0000000000017941 */ /* 0x000fea0003800000 */
.L_x_397:
        /* <DEDUP_REMOVED lines=32> */
.L_x_400:
[----:B------:R-:W-:Y:S05]  /*1acb0*/  BSYNC B1 ;  /* 0x0000000000017941 */ /* 0x000fea0003800000 */
.L_x_399:
        /* <DEDUP_REMOVED lines=32> */
.L_x_402:
[----:B------:R-:W-:Y:S05]  /*1aec0*/  BSYNC B1 ;  /* 0x0000000000017941 */ /* 0x000fea0003800000 */
.L_x_401:
        /* <DEDUP_REMOVED lines=32> */
.L_x_404:
[----:B------:R-:W-:Y:S05]  /*1b0d0*/  BSYNC B1 ;  /* 0x0000000000017941 */ /* 0x000fea0003800000 */
.L_x_403:
        /* <DEDUP_REMOVED lines=32> */
.L_x_406:
[----:B------:R-:W-:Y:S05]  /*1b2e0*/  BSYNC B1 ;  /* 0x0000000000017941 */ /* 0x000fea0003800000 */
.L_x_405:
        /* <DEDUP_REMOVED lines=32> */
.L_x_408:
[----:B------:R-:W-:Y:S05]  /*1b4f0*/  BSYNC B1 ;  /* 0x0000000000017941 */ /* 0x000fea0003800000 */
.L_x_407:
        /* <DEDUP_REMOVED lines=35> */
.L_x_410:
[----:B------:R-:W-:Y:S05]  /*1b730*/  BSYNC B1 ;  /* 0x0000000000017941 */ /* 0x000fea0003800000 */
.L_x_409:
        /* <DEDUP_REMOVED lines=38> */
.L_x_412:
[----:B------:R-:W-:Y:S05]  /*1b9a0*/  BSYNC B1 ;  /* 0x0000000000017941 */ /* 0x000fea0003800000 */
.L_x_411:
        /* <DEDUP_REMOVED lines=35> */
.L_x_414:
[----:B------:R-:W-:Y:S05]  /*1bbe0*/  BSYNC B1 ;  /* 0x0000000000017941 */ /* 0x000fea0003800000 */
.L_x_413:
        /* <DEDUP_REMOVED lines=32> */
.L_x_416:
[----:B------:R-:W-:Y:S05]  /*1bdf0*/  BSYNC B1 ;  /* 0x0000000000017941 */ /* 0x000fea0003800000 */
.L_x_415:
        /* <DEDUP_REMOVED lines=35> */
.L_x_418:
[----:B------:R-:W-:Y:S05]  /*1c030*/  BSYNC B1 ;  /* 0x0000000000017941 */ /* 0x000fea0003800000 */
.L_x_417:
        /* <DEDUP_REMOVED lines=36> */
.L_x_420:
[----:B------:R-:W-:Y:S05]  /*1c280*/  BSYNC B1 ;  /* 0x0000000000017941 */ /* 0x000fea0003800000 */
.L_x_419:
        /* <DEDUP_REMOVED lines=35> */
.L_x_422:
[----:B------:R-:W-:Y:S05]  /*1c4c0*/  BSYNC B1 ;  /* 0x0000000000017941 */ /* 0x000fea0003800000 */
.L_x_421:
        /* <DEDUP_REMOVED lines=32> */
.L_x_424:
[----:B------:R-:W-:Y:S05]  /*1c6d0*/  BSYNC B1 ;  /* 0x0000000000017941 */ /* 0x000fea0003800000 */
.L_x_423:
        /* <DEDUP_REMOVED lines=33> */
.L_x_426:
[----:B------:R-:W-:Y:S05]  /*1c8f0*/  BSYNC B1 ;  /* 0x0000000000017941 */ /* 0x000fea0003800000 */
.L_x_425:
        /* <DEDUP_REMOVED lines=36> */
.L_x_428:
[----:B------:R-:W-:Y:S05]  /*1cb40*/  BSYNC B1 ;  /* 0x0000000000017941 */ /* 0x000fea0003800000 */
.L_x_427:
        /* <DEDUP_REMOVED lines=35> */
.L_x_430:
[----:B------:R-:W-:Y:S05]  /*1cd80*/  BSYNC B1 ;  /* 0x0000000000017941 */ /* 0x000fea0003800000 */
.L_x_429:
        /* <DEDUP_REMOVED lines=32> */
.L_x_432:
[----:B------:R-:W-:Y:S05]  /*1cf90*/  BSYNC B1 ;  /* 0x0000000000017941 */ /* 0x000fea0003800000 */
.L_x_431:
        /* <DEDUP_REMOVED lines=33> */
.L_x_434:
[----:B------:R-:W-:Y:S05]  /*1d1b0*/  BSYNC B1 ;  /* 0x0000000000017941 */ /* 0x000fea0003800000 */
.L_x_433:
        /* <DEDUP_REMOVED lines=36> */
.L_x_436:
[----:B------:R-:W-:Y:S05]  /*1d400*/  BSYNC B1 ;  /* 0x0000000000017941 */ /* 0x000fea0003800000 */
.L_x_435:
        /* <DEDUP_REMOVED lines=35> */
.L_x_438:
[----:B------:R-:W-:Y:S05]  /*1d640*/  BSYNC B1 ;  /* 0x0000000000017941 */ /* 0x000fea0003800000 */
.L_x_437:
        /* <DEDUP_REMOVED lines=32> */
.L_x_440:
[----:B------:R-:W-:Y:S05]  /*1d850*/  BSYNC B1 ;  /* 0x0000000000017941 */ /* 0x000fea0003800000 */
.L_x_439:
        /* <DEDUP_REMOVED lines=33> */
.L_x_442:
[----:B------:R-:W-:Y:S05]  /*1da70*/  BSYNC B1 ;  /* 0x0000000000017941 */ /* 0x000fea0003800000 */
.L_x_441:
        /* <DEDUP_REMOVED lines=36> */
.L_x_444:
[----:B------:R-:W-:Y:S05]  /*1dcc0*/  BSYNC B1 ;  /* 0x0000000000017941 */ /* 0x000fea0003800000 */
.L_x_443:
        /* <DEDUP_REMOVED lines=36> */
.L_x_446:
[----:B------:R-:W-:Y:S05]  /*1df10*/  BSYNC B1 ;  /* 0x0000000000017941 */ /* 0x000fea0003800000 */
.L_x_445:
        /* <DEDUP_REMOVED lines=36> */
.L_x_448:
[----:B------:R-:W-:Y:S05]  /*1e160*/  BSYNC B1 ;  /* 0x0000000000017941 */ /* 0x000fea0003800000 */
.L_x_447:
        /* <DEDUP_REMOVED lines=35> */
.L_x_450:
[----:B------:R-:W-:Y:S05]  /*1e3a0*/  BSYNC B1 ;  /* 0x0000000000017941 */ /* 0x000fea0003800000 */
.L_x_449:
        /* <DEDUP_REMOVED lines=35> */
.L_x_452:
[----:B------:R-:W-:Y:S05]  /*1e5e0*/  BSYNC B1 ;  /* 0x0000000000017941 */ /* 0x000fea0003800000 */
.L_x_451:
        /* <DEDUP_REMOVED lines=35> */
.L_x_454:
[----:B------:R-:W-:Y:S05]  /*1e820*/  BSYNC B1 ;  /* 0x0000000000017941 */ /* 0x000fea0003800000 */
.L_x_453:
        /* <DEDUP_REMOVED lines=35> */
.L_x_456:
[----:B------:R-:W-:Y:S05]  /*1ea60*/  BSYNC B1 ;  /* 0x0000000000017941 */ /* 0x000fea0003800000 */
.L_x_455:
        /* <DEDUP_REMOVED lines=35> */
.L_x_458:
[----:B------:R-:W-:Y:S05]  /*1eca0*/  BSYNC B1 ;  /* 0x0000000000017941 */ /* 0x000fea0003800000 */
.L_x_457:
        /* <DEDUP_REMOVED lines=35> */
.L_x_460:
[----:B------:R-:W-:Y:S05]  /*1eee0*/  BSYNC B1 ;  /* 0x0000000000017941 */ /* 0x000fea0003800000 */
.L_x_459:
        /* <DEDUP_REMOVED lines=35> */
.L_x_462:
[----:B------:R-:W-:Y:S05]  /*1f120*/  BSYNC B1 ;  /* 0x0000000000017941 */ /* 0x000fea0003800000 */
.L_x_461:
        /* <DEDUP_REMOVED lines=35> */
.L_x_464:
[----:B------:R-:W-:Y:S05]  /*1f360*/  BSYNC B1 ;  /* 0x0000000000017941 */ /* 0x000fea0003800000 */
.L_x_463:
        /* <DEDUP_REMOVED lines=35> */
.L_x_466:
[----:B------:R-:W-:Y:S05]  /*1f5a0*/  BSYNC B1 ;  /* 0x0000000000017941 */ /* 0x000fea0003800000 */
.L_x_465:
        /* <DEDUP_REMOVED lines=35> */
.L_x_468:
[----:B------:R-:W-:Y:S05]  /*1f7e0*/  BSYNC B1 ;  /* 0x0000000000017941 */ /* 0x000fea0003800000 */
.L_x_467:
        /* <DEDUP_REMOVED lines=35> */
.L_x_470:
[----:B------:R-:W-:Y:S05]  /*1fa20*/  BSYNC B1 ;  /* 0x0000000000017941 */ /* 0x000fea0003800000 */
.L_x_469:
        /* <DEDUP_REMOVED lines=35> */
.L_x_472:
[----:B------:R-:W-:Y:S05]  /*1fc60*/  BSYNC B1 ;  /* 0x0000000000017941 */ /* 0x000fea0003800000 */
.L_x_471:
        /* <DEDUP_REMOVED lines=36> */
.L_x_474:
[----:B------:R-:W-:Y:S05]  /*1feb0*/  BSYNC B1 ;  /* 0x0000000000017941 */ /* 0x000fea0003800000 */
.L_x_473:
[----:B-----5:R-:W-:Y:S04]  /*1fec0*/  STL [R1+0x410], R9 ;  /* 0x0004100901007387 */ /* 0x020fe80000100800 */
[----:B------:R2:W-:Y:S04]  /*1fed0*/  STL [R1+0x40c], R8 ;  /* 0x00040c0801007387 */ /* 0x0005e80000100800 */
[----:B--2---:R-:W2:Y:S04]  /*1fee0*/  LDL.LU R8, [R1] ;  /* 0x0000000001087983 */ /* 0x004ea80000300800 */
        /* <DEDUP_REMOVED lines=21> */
[----:B------:R3:W-:Y:S04]  /*20040*/  STL.S16 [R1], R3 ;  /* 0x0000000301007387 */ /* 0x0007e80000100600 */
[----:B---3--:R2:W5:Y:S01]  /*20050*/  LDL.LU R3, [R1+0x3f8] ;  /* 0x0003f80001037983 */ /* 0x0085620000300800 */
[----:B------:R-:W-:Y:S01]  /*20060*/  ISETP.GT.AND P5, PT, R0, 0x100, P5 ;  /* 0x000001000000780c */ /* 0x000fe20002fa4270 */
[----:B------:R-:W-:-:S12]  /*20070*/  BSSY B1, `(.L_x_475) ;  /* 0x0000006000017945 */ /* 0x000fd80003800000 */
[----:B--2---:R-:W-:Y:S05]  /*20080*/  @!P5 BRA `(.L_x_476) ;  /* 0x000000000010d947 */ /* 0x004fea0003800000 */
[----:B------:R2:W-:Y:S04]  /*20090*/  STL [R1+0x3f8], R0 ;  /* 0x0003f80001007387 */ /* 0x0005e80000100800 */
[----:B--2---:R-:W2:Y:S04]  /*200a0*/  LDG.E.LTC128B.U16 R0, desc[UR46][R18.64+0xc2] ;  /* 0x0000c22e12007981 */ /* 0x004ea8000c1e1520 */
[----:B--2---:R2:W-:Y:S04]  /*200b0*/  STL [R1], R0 ;  /* 0x0000000001007387 */ /* 0x0045e80000100800 */
[----:B--2---:R2:W5:Y:S02]  /*200c0*/  LDL.LU R0, [R1+0x3f8] ;  /* 0x0003f80001007983 */ /* 0x0045640000300800 */
.L_x_476:
[----:B------:R-:W-:Y:S05]  /*200d0*/  BSYNC B1 ;  /* 0x0000000000017941 */ /* 0x000fea0003800000 */
.L_x_475:
[----:B-----5:R-:W-:Y:S04]  /*200e0*/  STL [R1+0x410], R9 ;  /* 0x0004100901007387 */ /* 0x020fe80000100800 */
[----:B------:R3:W-:Y:S04]  /*200f0*/  STL [R1+0x40c], R8 ;  /* 0x00040c0801007387 */ /* 0x0007e80000100800 */
[----:B---3--:R-:W3:Y:S04]  /*20100*/  LDL.LU R8, [R1+0x4] ;  /* 0x0000040001087983 */ /* 0x008ee80000300800 */
[----:B------:R-:W-:Y:S04]  /*20110*/  STL [R1+0x408], R7 ;  /* 0x0004080701007387 */ /* 0x000fe80000100800 */
[----:B------:R-:W-:Y:S04]  /*20120*/  STL [R1+0x404], R6 ;  /* 0x0004040601007387 */ /* 0x000fe80000100800 */
[----:B------:R-:W-:Y:S04]  /*20130*/  STL [R1+0x400], R5 ;  /* 0x0004000501007387 */ /* 0x000fe80000100800 */
[----:B------:R4:W-:Y:S04]  /*20140*/  STL [R1+0x3fc], R4 ;  /* 0x0003fc0401007387 */ /* 0x0009e80000100800 */
[----:B----4-:R-:W4:Y:S04]  /*20150*/  LDL.LU R4, [R1] ;  /* 0x0000000001047983 */ /* 0x010f280000300800 */
        /* <DEDUP_REMOVED lines=20> */
[----:B0-----:R-:W-:Y:S05]  /*202a0*/  @!P5 BRA `(.L_x_478) ;  /* 0x000000000010d947 */ /* 0x001fea0003800000 */
[----:B------:R0:W-:Y:S04]  /*202b0*/  STL [R1+0x3f8], R0 ;  /* 0x0003f80001007387 */ /* 0x0001e80000100800 */
[----:B0-----:R-:W3:Y:S04]  /*202c0*/  LDG.E.LTC128B.U16 R0, desc[UR46][R14.64+0xc0] ;  /* 0x0000c02e0e007981 */ /* 0x001ee8000c1e1520 */
[----:B---3--:R0:W-:Y:S04]  /*202d0*/  STL [R1], R0 ;  /* 0x0000000001007387 */ /* 0x0081e80000100800 */
[----:B0-----:R0:W5:Y:S02]  /*202e0*/  LDL.LU R0, [R1+0x3f8] ;  /* 0x0003f80001007983 */ /* 0x0011640000300800 */
.L_x_478:
[----:B------:R-:W-:Y:S05]  /*202f0*/  BSYNC B1 ;  /* 0x0000000000017941 */ /* 0x000fea0003800000 */
.L_x_477:
        /* <DEDUP_REMOVED lines=9> */
[----:B-1----:R-:W2:Y:S04]  /*20390*/  LDL.LU R4, [R1] ;  /* 0x0000000001047983 */ /* 0x002ea80000300800 */
        /* <DEDUP_REMOVED lines=17> */
[----:B------:R1:W-:Y:S04]  /*204b0*/  STL.S16 [R1], R3 ;  /* 0x0000000301007387 */ /* 0x0003e80000100600 */
[----:B-1----:R2:W5:Y:S01]  /*204c0*/  LDL.LU R3, [R1+0x3f8] ;  /* 0x0003f80001037983 */ /* 0x0025620000300800 */
[----:B------:R-:W-:Y:S01]  /*204d0*/  ISETP.GT.AND P5, PT, R0, 0x108, P5 ;  /* 0x000001080000780c */ /* 0x000fe20002fa4270 */
[----:B------:R-:W-:-:S12]  /*204e0*/  BSSY B1, `(.L_x_479) ;  /* 0x0000006000017945 */ /* 0x000fd80003800000 */
[----:B--2---:R-:W-:Y:S05]  /*204f0*/  @!P5 BRA `(.L_x_480) ;  /* 0x000000000010d947 */ /* 0x004fea0003800000 */
[----:B------:R1:W-:Y:S04]  /*20500*/  STL [R1+0x3f8], R0 ;  /* 0x0003f80001007387 */ /* 0x0003e80000100800 */
[----:B-1----:R-:W2:Y:S04]  /*20510*/  LDG.E.LTC128B.U16 R0, desc[UR46][R14.64+0xc2] ;  /* 0x0000c22e0e007981 */ /* 0x002ea8000c1e1520 */
[----:B--2---:R1:W-:Y:S04]  /*20520*/  STL [R1], R0 ;  /* 0x0000000001007387 */ /* 0x0043e80000100800 */
[----:B-1----:R1:W5:Y:S02]  /*20530*/  LDL.LU R0, [R1+0x3f8] ;  /* 0x0003f80001007983 */ /* 0x0023640000300800 */
.L_x_480:
[----:B------:R-:W-:Y:S05]  /*20540*/  BSYNC B1 ;  /* 0x0000000000017941 */ /* 0x000fea0003800000 */
.L_x_479:
        /* <DEDUP_REMOVED lines=9> */
[----:B----4-:R-:W4:Y:S04]  /*205e0*/  LDL.LU R4, [R1] ;  /* 0x0000000001047983 */ /* 0x010f280000300800 */
        /* <DEDUP_REMOVED lines=16> */
[----:B------:R0:W-:Y:S04]  /*206f0*/  STL.S16 [R1], R3 ;  /* 0x0000000301007387 */ /* 0x0001e80000100600 */
[----:B0-----:R2:W5:Y:S01]  /*20700*/  LDL.LU R3, [R1+0x3f8] ;  /* 0x0003f80001037983 */ /* 0x0015620000300800 */
[----:B------:R-:W-:Y:S01]  /*20710*/  ISETP.GT.AND P5, PT, R0, 0x100, P6 ;  /* 0x000001000000780c */ /* 0x000fe200037a4270 */
[----:B------:R-:W-:-:S12]  /*20720*/  BSSY B1, `(.L_x_481) ;  /* 0x0000006000017945 */ /* 0x000fd80003800000 */
[----:B--2---:R-:W-:Y:S05]  /*20730*/  @!P5 BRA `(.L_x_482) ;  /* 0x000000000010d947 */ /* 0x004fea0003800000 */
[----:B------:R0:W-:Y:S04]  /*20740*/  STL [R1+0x3f8], R0 ;  /* 0x0003f80001007387 */ /* 0x0001e80000100800 */
[----:B0-----:R-:W2:Y:S04]  /*20750*/  LDG.E.LTC128B.U16 R0, desc[UR46][R18.64+0xd0] ;  /* 0x0000d02e12007981 */ /* 0x001ea8000c1e1520 */
[----:B--2---:R0:W-:Y:S04]  /*20760*/  STL [R1], R0 ;  /* 0x0000000001007387 */ /* 0x0041e80000100800 */
[----:B0-----:R0:W5:Y:S02]  /*20770*/  LDL.LU R0, [R1+0x3f8] ;  /* 0x0003f80001007983 */ /* 0x0011640000300800 */
.L_x_482:
[----:B------:R-:W-:Y:S05]  /*20780*/  BSYNC B1 ;  /* 0x0000000000017941 */ /* 0x000fea0003800000 */
.L_x_481:
[----:B-----5:R-:W-:Y:S04]  /*20790*/  STL [R1+0x410], R9 ;  /* 0x0004100901007387 */ /* 0x020fe80000100800 */
[----:B------:R2:W-:Y:S04]  /*207a0*/  STL [R1+0x40c], R8 ;  /* 0x00040c0801007387 */ /* 0x0005e80000100800 */
[----:B--2---:R-:W2:Y:S04]  /*207b0*/  LDL.LU R8, [R1+0x10] ;  /* 0x0000100001087983 */ /* 0x004ea80000300800 */
[----:B------:R-:W-:Y:S04]  /*207c0*/  STL [R1+0x408], R7 ;  /* 0x0004080701007387 */ /* 0x000fe80000100800 */
[----:B------:R-:W-:Y:S04]  /*207d0*/  STL [R1+0x404], R6 ;  /* 0x0004040601007387 */ /* 0x000fe80000100800 */
[----:B------:R-:W-:Y:S04]  /*207e0*/  STL [R1+0x400], R5 ;  /* 0x0004000501007387 */ /* 0x000fe80000100800 */
[----:B------:R3:W-:Y:S04]  /*207f0*/  STL [R1+0x3fc], R4 ;  /* 0x0003fc0401007387 */ /* 0x0007e80000100800 */
[----:B---3--:R-:W3:Y:S04]  /*20800*/  LDL.LU R4, [R1] ;  /* 0x0000000001047983 */ /* 0x008ee80000300800 */
        /* <DEDUP_REMOVED lines=24> */
.L_x_484:
[----:B------:R-:W-:Y:S05]  /*20990*/  BSYNC B1 ;  /* 0x0000000000017941 */ /* 0x000fea0003800000 */
.L_x_483:
        /* <DEDUP_REMOVED lines=32> */
.L_x_486:
[----:B------:R-:W-:Y:S05]  /*20ba0*/  BSYNC B1 ;  /* 0x0000000000017941 */ /* 0x000fea0003800000 */
.L_x_485:
        /* <DEDUP_REMOVED lines=35> */
.L_x_488:
[----:B------:R-:W-:Y:S05]  /*20de0*/  BSYNC B1 ;  /* 0x0000000000017941 */ /* 0x000fea0003800000 */
.L_x_487:
        /* <DEDUP_REMOVED lines=35> */
.L_x_490:
[----:B------:R-:W-:Y:S05]  /*21020*/  BSYNC B1 ;  /* 0x0000000000017941 */ /* 0x000fea0003800000 */
.L_x_489:
        /* <DEDUP_REMOVED lines=32> */
.L_x_492:
[----:B------:R-:W-:Y:S05]  /*21230*/  BSYNC B1 ;  /* 0x0000000000017941 */ /* 0x000fea0003800000 */
.L_x_491:
        /* <DEDUP_REMOVED lines=32> */
.L_x_494:
[----:B------:R-:W-:Y:S05]  /*21440*/  BSYNC B1 ;  /* 0x0000000000017941 */ /* 0x000fea0003800000 */
.L_x_493:
        /* <DEDUP_REMOVED lines=35> */
.L_x_496:
[----:B------:R-:W-:Y:S05]  /*21680*/  BSYNC B1 ;  /* 0x0000000000017941 */ /* 0x000fea0003800000 */
.L_x_495:
        /* <DEDUP_REMOVED lines=35> */
.L_x_498:
[----:B------:R-:W-:Y:S05]  /*218c0*/  BSYNC B1 ;  /* 0x0000000000017941 */ /* 0x000fea0003800000 */
.L_x_497:
        /* <DEDUP_REMOVED lines=32> */
.L_x_500:
[----:B------:R-:W-:Y:S05]  /*21ad0*/  BSYNC B1 ;  /* 0x0000000000017941 */ /* 0x000fea0003800000 */
.L_x_499:
        /* <DEDUP_REMOVED lines=32> */
.L_x_502:
[----:B------:R-:W-:Y:S05]  /*21ce0*/  BSYNC B1 ;  /* 0x0000000000017941 */ /* 0x000fea0003800000 */
.L_x_501:
        /* <DEDUP_REMOVED lines=35> */
.L_x_504:
[----:B------:R-:W-:Y:S05]  /*21f20*/  BSYNC B1 ;  /* 0x0000000000017941 */ /* 0x000fea0003800000 */
.L_x_503:
        /* <DEDUP_REMOVED lines=36> */
.L_x_506:
[----:B------:R-:W-:Y:S05]  /*22170*/  BSYNC B1 ;  /* 0x0000000000017941 */ /* 0x000fea0003800000 */
.L_x_505:
[----:B-----5:R-:W-:Y:S04]  /*22180*/  STL [R1+0x3fc], R4 ;  /* 0x0003fc0401007387 */ /* 0x020fe80000100800 */
[----:B------:R2:W-:Y:S04]  /*22190*/  STL [R1+0x3f8], R3 ;  /* 0x0003f80301007387 */ /* 0x0005e80000100800 */
[----:B--2---:R-:W2:Y:S02]  /*221a0*/  LDL.LU R3, [R1] ;  /* 0x0000000001037983 */ /* 0x004ea40000300800 */
[----:B--2---:R-:W-:-:S04]  /*221b0*/  IMAD.U32 R4, R3, 0x10000, RZ ;  /* 0x0001000003047824 */ /* 0x004fc800078e00ff */
[----:B------:R-:W-:-:S04]  /*221c0*/  FMUL R4, R4, R16 ;  /* 0x0000001004047220 */ /* 0x000fc80000400000 */
[----:B------:R-:W-:Y:S02]  /*221d0*/  FFMA R216, R216, R2, R4 ;  /* 0x00000002d8d87223 */ /* 0x000fe40000000004 */
[----:B------:R2:W5:Y:S03]  /*221e0*/  LDL.LU R4, [R1+0x3fc] ;  /* 0x0003fc0001047983 */ /* 0x0005660000300800 */
[----:B------:R-:W-:-:S05]  /*221f0*/  F2FP.BF16.F32.PACK_AB R216, RZ, R216 ;  /* 0x000000d8ffd8723e */ /* 0x000fca00000010ff */
[----:B------:R3:W-:Y:S01]  /*22200*/  @P5 STG.E.U16 desc[UR46][R6.64+0xc0], R216 ;  /* 0x0000c0d806005986 */ /* 0x0007e2000c10152e */
[----:B------:R-:W-:Y:S02]  /*22210*/  LOP3.LUT P5, RZ, R17, 0x4, RZ, 0xc0, !PT ;  /* 0x0000000411ff7812 */ /* 0x000fe400078ac0ff */
[----:B---3--:R-:W-:Y:S02]  /*22220*/  PRMT R216, R3, 0x7610, R216 ;  /* 0x0000761003d87816 */ /* 0x008fe400000000d8 */
[----:B------:R2:W5:Y:S01]  /*22230*/  LDL.LU R3, [R1+0x3f8] ;  /* 0x0003f80001037983 */ /* 0x0005620000300800 */
[----:B------:R-:W-:Y:S01]  /*22240*/  ISETP.GT.AND P5, PT, R0, 0x180, P5 ;  /* 0x000001800000780c */ /* 0x000fe20002fa4270 */
[----:B------:R-:W-:-:S12]  /*22250*/  BSSY B1, `(.L_x_507) ;  /* 0x0000003000017945 */ /* 0x000fd80003800000 */
[----:B--2---:R-:W-:Y:S05]  /*22260*/  @!P5 BRA `(.L_x_508) ;  /* 0x000000000004d947 */ /* 0x004fea0003800000 */
[----:B------:R2:W5:Y:S02]  /*22270*/  LDG.E.LTC128B.U16 R216, desc[UR46][R12.64+0xc2] ;  /* 0x0000c22e0cd87981 */ /* 0x000564000c1e1520 */
.L_x_508:
[----:B------:R-:W-:Y:S05]  /*22280*/  BSYNC B1 ;  /* 0x0000000000017941 */ /* 0x000fea0003800000 */
.L_x_507:
[----:B-----5:R3:W-:Y:S02]  /*22290*/  STL [R1+0x3f8], R3 ;  /* 0x0003f80301007387 */ /* 0x0207e40000100800 */
[----:B---3--:R-:W-:-:S04]  /*222a0*/  IMAD.U32 R3, R216, 0x10000, RZ ;  /* 0x00010000d8037824 */ /* 0x008fc800078e00ff */
[----:B------:R-:W-:-:S04]  /*222b0*/  FMUL R3, R3, R16 ;  /* 0x0000001003037220 */ /* 0x000fc80000400000 */
[----:B------:R-:W-:Y:S02]  /*222c0*/  FFMA R217, R217, R2, R3 ;  /* 0x00000002d9d97223 */ /* 0x000fe40000000003 */
[----:B------:R3:W5:Y:S01]  /*222d0*/  LDL.LU R3, [R1+0x3f8] ;  /* 0x0003f80001037983 */ /* 0x0007620000300800 */
[----:B------:R-:W-:Y:S02]  /*222e0*/  BSSY B1, `(.L_x_509) ;  /* 0x0000007000017945 */ /* 0x000fe40003800000 */
[----:B------:R-:W-:-:S05]  /*222f0*/  F2FP.BF16.F32.PACK_AB R217, RZ, R217 ;  /* 0x000000d9ffd9723e */ /* 0x000fca00000010ff */
[----:B------:R3:W-:Y:S01]  /*22300*/  @P5 STG.E.U16 desc[UR46][R6.64+0xc2], R217 ;  /* 0x0000c2d906005986 */ /* 0x0007e2000c10152e */
[----:B------:R-:W-:-:S04]  /*22310*/  LOP3.LUT P5, RZ, R17, 0x1, RZ, 0xc0, !PT ;  /* 0x0000000111ff7812 */ /* 0x000fc800078ac0ff */
[----:B------:R-:W-:-:S13]  /*22320*/  ISETP.GT.AND P5, PT, R0, 0x188, P5 ;  /* 0x000001880000780c */ /* 0x000fda0002fa4270 */
[----:B---3--:R-:W-:Y:S05]  /*22330*/  @!P5 BRA `(.L_x_510) ;  /* 0x000000000004d947 */ /* 0x008fea0003800000 */
[----:B------:R3:W5:Y:S02]  /*22340*/  LDG.E.LTC128B.U16 R216, desc[UR46][R10.64+0xc0] ;  /* 0x0000c02e0ad87981 */ /* 0x000764000c1e1520 */
.L_x_510:
[----:B------:R-:W-:Y:S05]  /*22350*/  BSYNC B1 ;  /* 0x0000000000017941 */ /* 0x000fea0003800000 */
.L_x_509:
[----:B-----5:R-:W-:Y:S01]  /*22360*/  IMAD.U32 R217, R216, 0x10000, RZ ;  /* 0x00010000d8d97824 */ /* 0x020fe200078e00ff */
[----:B------:R-:W-:Y:S03]  /*22370*/  BSSY B1, `(.L_x_511) ;  /* 0x0000009000017945 */ /* 0x000fe60003800000 */
[----:B------:R-:W-:-:S04]  /*22380*/  FMUL R217, R217, R16 ;  /* 0x00000010d9d97220 */ /* 0x000fc80000400000 */
[----:B------:R-:W-:-:S05]  /*22390*/  FFMA R217, R218, R2, R217 ;  /* 0x00000002dad97223 */ /* 0x000fca00000000d9 */
[----:B------:R-:W-:-:S05]  /*223a0*/  F2FP.BF16.F32.PACK_AB R217, RZ, R217 ;  /* 0x000000d9ffd9723e */ /* 0x000fca00000010ff */
[----:B------:R4:W-:Y:S01]  /*223b0*/  @P5 STG.E.U16 desc[UR46][R8.64+0xc0], R217 ;  /* 0x0000c0d908005986 */ /* 0x0009e2000c10152e */
[----:B------:R-:W-:-:S04]  /*223c0*/  LOP3.LUT P5, RZ, R17, 0x4, RZ, 0xc0, !PT ;  /* 0x0000000411ff7812 */ /* 0x000fc800078ac0ff */
[----:B------:R-:W-:-:S13]  /*223d0*/  ISETP.GT.AND P5, PT, R0, 0x188, P5 ;  /* 0x000001880000780c */ /* 0x000fda0002fa4270 */
[----:B----4-:R-:W-:Y:S05]  /*223e0*/  @!P5 BRA `(.L_x_512) ;  /* 0x000000000004d947 */ /* 0x010fea0003800000 */
[----:B------:R4:W5:Y:S02]  /*223f0*/  LDG.E.LTC128B.U16 R216, desc[UR46][R10.64+0xc2] ;  /* 0x0000c22e0ad87981 */ /* 0x000964000c1e1520 */
.L_x_512:
[----:B------:R-:W-:Y:S05]  /*22400*/  BSYNC B1 ;  /* 0x0000000000017941 */ /* 0x000fea0003800000 */
.L_x_511:
[----:B-----5:R-:W-:Y:S01]  /*22410*/  IMAD.U32 R217, R216, 0x10000, RZ ;  /* 0x00010000d8d97824 */ /* 0x020fe200078e00ff */
[----:B------:R-:W-:Y:S03]  /*22420*/  BSSY B1, `(.L_x_513) ;  /* 0x0000008000017945 */ /* 0x000fe60003800000 */
[----:B------:R-:W-:-:S04]  /*22430*/  FMUL R217, R217, R16 ;  /* 0x00000010d9d97220 */ /* 0x000fc80000400000 */
[----:B------:R-:W-:-:S05]  /*22440*/  FFMA R217, R219, R2, R217 ;  /* 0x00000002dbd97223 */ /* 0x000fca00000000d9 */
[----:B------:R-:W-:-:S05]  /*22450*/  F2FP.BF16.F32.PACK_AB R217, RZ, R217 ;  /* 0x000000d9ffd9723e */ /* 0x000fca00000010ff */
[----:B------:R0:W-:Y:S01]  /*22460*/  @P5 STG.E.U16 desc[UR46][R8.64+0xc2], R217 ;  /* 0x0000c2d908005986 */ /* 0x0001e2000c10152e */
[----:B------:R-:W-:-:S13]  /*22470*/  ISETP.GT.AND P5, PT, R0, 0x180, P6 ;  /* 0x000001800000780c */ /* 0x000fda00037a4270 */
[----:B0-----:R-:W-:Y:S05]  /*22480*/  @!P5 BRA `(.L_x_514) ;  /* 0x000000000004d947 */ /* 0x001fea0003800000 */
[----:B------:R0:W5:Y:S02]  /*22490*/  LDG.E.LTC128B.U16 R216, desc[UR46][R12.64+0xd0] ;  /* 0x0000d02e0cd87981 */ /* 0x000164000c1e1520 */
.L_x_514:
[----:B------:R-:W-:Y:S05]  /*224a0*/  BSYNC B1 ;  /* 0x0000000000017941 */ /* 0x000fea0003800000 */
.L_x_513:
        /* <DEDUP_REMOVED lines=9> */
.L_x_516:
[----:B------:R-:W-:Y:S05]  /*22540*/  BSYNC B1 ;  /* 0x0000000000017941 */ /* 0x000fea0003800000 */
.L_x_515:
[----:B-----5:R-:W-:Y:S01]  /*22550*/  IMAD.U32 R217, R216, 0x10000, RZ ;  /* 0x00010000d8d97824 */ /* 0x020fe200078e00ff */
[----:B------:R-:W-:Y:S01]  /*22560*/  ISETP.GT.AND P6, PT, R0, 0x188, P6 ;  /* 0x000001880000780c */ /* 0x000fe200037c4270 */
[----:B------:R-:W-:Y:S02]  /*22570*/  BSSY B1, `(.L_x_517) ;  /* 0x0000007000017945 */ /* 0x000fe40003800000 */
[----:B------:R-:W-:-:S04]  /*22580*/  FMUL R217, R217, R16 ;  /* 0x00000010d9d97220 */ /* 0x000fc80000400000 */
[----:B------:R-:W-:-:S05]  /*22590*/  FFMA R217, R221, R2, R217 ;  /* 0x00000002ddd97223 */ /* 0x000fca00000000d9 */
[----:B------:R-:W-:-:S05]  /*225a0*/  F2FP.BF16.F32.PACK_AB R217, RZ, R217 ;  /* 0x000000d9ffd9723e */ /* 0x000fca00000010ff */
[----:B------:R0:W-:Y:S01]  /*225b0*/  @P5 STG.E.U16 desc[UR46][R6.64+0xd2], R217 ;  /* 0x0000d2d906005986 */ /* 0x0001e2000c10152e */
[----:B------:R-:W-:Y:S05]  /*225c0*/  @!P6 BRA `(.L_x_518) ;  /* 0x000000000004e947 */ /* 0x000fea0003800000 */
[----:B------:R0:W5:Y:S02]  /*225d0*/  LDG.E.LTC128B.U16 R216, desc[UR46][R10.64+0xd0] ;  /* 0x0000d02e0ad87981 */ /* 0x000164000c1e1520 */
.L_x_518:
[----:B------:R-:W-:Y:S05]  /*225e0*/  BSYNC B1 ;  /* 0x0000000000017941 */ /* 0x000fea0003800000 */
.L_x_517:
[----:B0----5:R-:W-:Y:S01]  /*225f0*/  IMAD.U32 R217, R216, 0x10000, RZ ;  /* 0x00010000d8d97824 */ /* 0x021fe200078e00ff */
        /* <DEDUP_REMOVED lines=8> */
.L_x_520:
[----:B------:R-:W-:Y:S05]  /*22680*/  BSYNC B1 ;  /* 0x0000000000017941 */ /* 0x000fea0003800000 */
.L_x_519:
        /* <DEDUP_REMOVED lines=9> */
.L_x_522:
[----:B------:R-:W-:Y:S05]  /*22720*/  BSYNC B1 ;  /* 0x0000000000017941 */ /* 0x000fea0003800000 */
.L_x_521:
        /* <DEDUP_REMOVED lines=9> */
.L_x_524:
[----:B------:R-:W-:Y:S05]  /*227c0*/  BSYNC B1 ;  /* 0x0000000000017941 */ /* 0x000fea0003800000 */
.L_x_523:
        /* <DEDUP_REMOVED lines=9> */
.L_x_526:
[----:B------:R-:W-:Y:S05]  /*22860*/  BSYNC B1 ;  /* 0x0000000000017941 */ /* 0x000fea0003800000 */
.L_x_525:
        /* <DEDUP_REMOVED lines=9> */
.L_x_528:
[----:B------:R-:W-:Y:S05]  /*22900*/  BSYNC B1 ;  /* 0x0000000000017941 */ /* 0x000fea0003800000 */
.L_x_527:
        /* <DEDUP_REMOVED lines=9> */
.L_x_530:
[----:B------:R-:W-:Y:S05]  /*229a0*/  BSYNC B1 ;  /* 0x0000000000017941 */ /* 0x000fea0003800000 */
.L_x_529:
        /* <DEDUP_REMOVED lines=9> */
.L_x_532:
[----:B------:R-:W-:Y:S05]  /*22a40*/  BSYNC B1 ;  /* 0x0000000000017941 */ /* 0x000fea0003800000 */
.L_x_531:
        /* <DEDUP_REMOVED lines=9> */
.L_x_534:
[----:B------:R-:W-:Y:S05]  /*22ae0*/  BSYNC B1 ;  /* 0x0000000000017941 */ /* 0x000fea0003800000 */
.L_x_533:
        /* <DEDUP_REMOVED lines=9> */
.L_x_536:
[----:B------:R-:W-:Y:S05]  /*22b80*/  BSYNC B1 ;  /* 0x0000000000017941 */ /* 0x000fea0003800000 */
.L_x_535:
[----:B0----5:R-:W-:Y:S01]  /*22b90*/  IMAD.U32 R217, R216, 0x10000, RZ ;  /* 0x00010000d8d97824 */ /* 0x021fe200078e00ff */
[----:B------:R-:W-:Y:S01]  /*22ba0*/  ISETP.GT.AND P3, PT, R3, 0x80, PT ;  /* 0x000000800300780c */ /* 0x000fe20003f64270 */
[----:B------:R-:W-:Y:S01]  /*22bb0*/  BSSY B1, `(.L_x_537) ;  /* 0x000000a000017945 */ /* 0x000fe20003800000 */
[----:B------:R-:W-:Y:S01]  /*22bc0*/  LOP3.LUT R17, R17, 0xfffffffe, RZ, 0xc0, !PT ;  /* 0xfffffffe11117812 */ /* 0x000fe200078ec0ff */
[----:B------:R-:W-:Y:S01]  /*22bd0*/  FMUL R218, R217, R16 ;  /* 0x00000010d9da7220 */ /* 0x000fe20000400000 */
[----:B------:R-:W-:-:S03]  /*22be0*/  ISETP.GT.AND P1, PT, R0, RZ, P3 ;  /* 0x000000ff0000720c */ /* 0x000fc60001f24270 */
[----:B------:R-:W-:-:S05]  /*22bf0*/  FFMA R218, R231, R2, R218 ;  /* 0x00000002e7da7223 */ /* 0x000fca00000000da */
[----:B------:R-:W-:Y:S02]  /*22c00*/  F2FP.BF16.F32.PACK_AB R218, RZ, R218 ;  /* 0x000000daffda723e */ /* 0x000fe400000010ff */
[----:B------:R-:W-:-:S03]  /*22c10*/  @P3 LOP3.LUT R17, R17, 0x1, RZ, 0xfc, !PT ;  /* 0x0000000111113812 */ /* 0x000fc600078efcff */
[----:B------:R0:W-:Y:S01]  /*22c20*/  @P0 STG.E.U16 desc[UR46][R8.64+0xf2], R218 ;  /* 0x0000f2da08000986 */ /* 0x0001e2000c10152e */
[----:B------:R-:W-:Y:S05]  /*22c30*/  @!P1 BRA `(.L_x_538) ;  /* 0x0000000000049947 */ /* 0x000fea0003800000 */
[----:B------:R0:W5:Y:S02]  /*22c40*/  LDG.E.LTC128B.U16 R216, desc[UR46][R236.64+0x100] ;  /* 0x0001002eecd87981 */ /* 0x000164000c1e1520 */
.L_x_538:
[----:B------:R-:W-:Y:S05]  /*22c50*/  BSYNC B1 ;  /* 0x0000000000017941 */ /* 0x000fea0003800000 */
.L_x_537:
[----:B0-----:R-:W2:Y:S01]  /*22c60*/  LDL.64 R218, [R1+0x308] ;  /* 0x0003080001da7983 */ /* 0x001ea20000100a00 */
[----:B-----5:R-:W-:Y:S01]  /*22c70*/  IMAD.U32 R217, R216, 0x10000, RZ ;  /* 0x00010000d8d97824 */ /* 0x020fe200078e00ff */
[----:B------:R-:W-:Y:S01]  /*22c80*/  ISETP.GT.AND P2, PT, R3, 0x81, PT ;  /* 0x000000810300780c */ /* 0x000fe20003f44270 */
[----:B------:R-:W-:Y:S01]  /*22c90*/  BSSY B1, `(.L_x_539) ;  /* 0x000000b000017945 */ /* 0x000fe20003800000 */
[----:B------:R-:W-:Y:S01]  /*22ca0*/  LOP3.LUT R17, R17, 0xfffffffb, RZ, 0xc0, !PT ;  /* 0xfffffffb11117812 */ /* 0x000fe200078ec0ff */
[----:B------:R-:W-:Y:S01]  /*22cb0*/  FMUL R217, R217, R16 ;  /* 0x00000010d9d97220 */ /* 0x000fe20000400000 */
[----:B------:R-:W-:-:S03]  /*22cc0*/  ISETP.GT.AND P0, PT, R0, RZ, P2 ;  /* 0x000000ff0000720c */ /* 0x000fc60001704270 */
[----:B------:R-:W-:Y:S01]  /*22cd0*/  FFMA R217, R200, R2, R217 ;  /* 0x00000002c8d97223 */ /* 0x000fe200000000d9 */
[----:B------:R-:W-:-:S04]  /*22ce0*/  PRMT R200, R216, 0x7610, R200 ;  /* 0x00007610d8c87816 */ /* 0x000fc800000000c8 */
[----:B------:R-:W-:Y:S02]  /*22cf0*/  F2FP.BF16.F32.PACK_AB R217, RZ, R217 ;  /* 0x000000d9ffd9723e */ /* 0x000fe400000010ff */
[----:B------:R-:W-:-:S03]  /*22d00*/  @P2 LOP3.LUT R17, R17, 0x4, RZ, 0xfc, !PT ;  /* 0x0000000411112812 */ /* 0x000fc600078efcff */
[----:B--2---:R0:W-:Y:S01]  /*22d10*/  @P1 STG.E.U16 desc[UR46][R218.64+0x100], R217 ;  /* 0x000100d9da001986 */ /* 0x0041e2000c10152e */
[----:B------:R-:W-:Y:S05]  /*22d20*/  @!P0 BRA `(.L_x_540) ;  /* 0x0000000000048947 */ /* 0x000fea0003800000 */
[----:B------:R2:W5:Y:S02]  /*22d30*/  LDG.E.LTC128B.U16 R200, desc[UR46][R236.64+0x102] ;  /* 0x0001022eecc87981 */ /* 0x000564000c1e1520 */
.L_x_540:
[----:B------:R-:W-:Y:S05]  /*22d40*/  BSYNC B1 ;  /* 0x0000000000017941 */ /* 0x000fea0003800000 */
.L_x_539:
        /* <DEDUP_REMOVED lines=9> */
.L_x_542:
[----:B------:R-:W-:Y:S05]  /*22de0*/  BSYNC B1 ;  /* 0x0000000000017941 */ /* 0x000fea0003800000 */
.L_x_541:
        /* <DEDUP_REMOVED lines=9> */
.L_x_544:
[----:B------:R-:W-:Y:S05]  /*22e80*/  BSYNC B1 ;  /* 0x0000000000017941 */ /* 0x000fea0003800000 */
.L_x_543:
        /* <DEDUP_REMOVED lines=12> */
.L_x_546:
[----:B------:R-:W-:Y:S05]  /*22f50*/  BSYNC B1 ;  /* 0x0000000000017941 */ /* 0x000fea0003800000 */
.L_x_545:
[----:B-----5:R-:W-:Y:S01]  /*22f60*/  IMAD.U32 R201, R200, 0x10000, RZ ;  /* 0x00010000c8c97824 */ /* 0x020fe200078e00ff */
[----:B------:R-:W-:Y:S01]  /*22f70*/  ISETP.GT.AND P4, PT, R3, 0x89, PT ;  /* 0x000000890300780c */ /* 0x000fe20003f84270 */
[----:B------:R-:W-:Y:S02]  /*22f80*/  BSSY B1, `(.L_x_547) ;  /* 0x0000008000017945 */ /* 0x000fe40003800000 */
[----:B------:R-:W-:Y:S01]  /*22f90*/  FMUL R201, R201, R16 ;  /* 0x00000010c9c97220 */ /* 0x000fe20000400000 */
[----:B------:R-:W-:-:S03]  /*22fa0*/  ISETP.GT.AND P0, PT, R0, RZ, P4 ;  /* 0x000000ff0000720c */ /* 0x000fc60002704270 */
[----:B------:R-:W-:-:S05]  /*22fb0*/  FFMA R201, R204, R2, R201 ;  /* 0x00000002ccc97223 */ /* 0x000fca00000000c9 */
[----:B------:R-:W-:-:S05]  /*22fc0*/  F2FP.BF16.F32.PACK_AB R201, RZ, R201 ;  /* 0x000000c9ffc9723e */ /* 0x000fca00000010ff */
[----:B------:R0:W-:Y:S01]  /*22fd0*/  @P1 STG.E.U16 desc[UR46][R218.64+0x110], R201 ;  /* 0x000110c9da001986 */ /* 0x0001e2000c10152e */
[----:B------:R-:W-:Y:S05]  /*22fe0*/  @!P0 BRA `(.L_x_548) ;  /* 0x0000000000048947 */ /* 0x000fea0003800000 */
[----:B------:R0:W5:Y:S02]  /*22ff0*/  LDG.E.LTC128B.U16 R200, desc[UR46][R236.64+0x112] ;  /* 0x0001122eecc87981 */ /* 0x000164000c1e1520 */
.L_x_548:
[----:B------:R-:W-:Y:S05]  /*23000*/  BSYNC B1 ;  /* 0x0000000000017941 */ /* 0x000fea0003800000 */
.L_x_547:
        /* <DEDUP_REMOVED lines=9> */
.L_x_550:
[----:B------:R-:W-:Y:S05]  /*230a0*/  BSYNC B1 ;  /* 0x0000000000017941 */ /* 0x000fea0003800000 */
.L_x_549:
        /* <DEDUP_REMOVED lines=9> */
.L_x_552:
[----:B------:R-:W-:Y:S05]  /*23140*/  BSYNC B1 ;  /* 0x0000000000017941 */ /* 0x000fea0003800000 */
.L_x_551:
[----:B0----5:R-:W-:Y:S01]  /*23150*/  IMAD.U32 R201, R200, 0x10000, RZ ;  /* 0x00010000c8c97824 */ /* 0x021fe200078e00ff */
        /* <DEDUP_REMOVED lines=9> */
.L_x_554:
[----:B------:R-:W-:Y:S05]  /*231f0*/  BSYNC B1 ;  /* 0x0000000000017941 */ /* 0x000fea0003800000 */
.L_x_553:
[----:B-----5:R-:W-:Y:S01]  /*23200*/  IMAD.U32 R201, R200, 0x10000, RZ ;  /* 0x00010000c8c97824 */ /* 0x020fe200078e00ff */
[----:B------:R-:W-:Y:S01]  /*23210*/  ISETP.GT.AND P2, PT, R3, 0x91, PT ;  /* 0x000000910300780c */ /* 0x000fe20003f44270 */
[----:B------:R-:W-:Y:S02]  /*23220*/  BSSY B1, `(.L_x_555) ;  /* 0x0000008000017945 */ /* 0x000fe40003800000 */
[----:B------:R-:W-:-:S04]  /*23230*/  FMUL R201, R201, R16 ;  /* 0x00000010c9c97220 */ /* 0x000fc80000400000 */
[----:B------:R-:W-:-:S05]  /*23240*/  FFMA R201, R208, R2, R201 ;  /* 0x00000002d0c97223 */ /* 0x000fca00000000c9 */
[----:B------:R-:W-:-:S05]  /*23250*/  F2FP.BF16.F32.PACK_AB R201, RZ, R201 ;  /* 0x000000c9ffc9723e */ /* 0x000fca00000010ff */
[----:B------:R0:W-:Y:S01]  /*23260*/  @P0 STG.E.U16 desc[UR46][R218.64+0x120], R201 ;  /* 0x000120c9da000986 */ /* 0x0001e2000c10152e */
[----:B------:R-:W-:-:S13]  /*23270*/  ISETP.GT.AND P0, PT, R0, RZ, P2 ;  /* 0x000000ff0000720c */ /* 0x000fda0001704270 */
[----:B0-----:R-:W-:Y:S05]  /*23280*/  @!P0 BRA `(.L_x_556) ;  /* 0x0000000000048947 */ /* 0x001fea0003800000 */
[----:B------:R0:W5:Y:S02]  /*23290*/  LDG.E.LTC128B.U16 R200, desc[UR46][R236.64+0x122] ;  /* 0x0001222eecc87981 */ /* 0x000164000c1e1520 */
.L_x_556:
[----:B------:R-:W-:Y:S05]  /*232a0*/  BSYNC B1 ;  /* 0x0000000000017941 */ /* 0x000fea0003800000 */
.L_x_555:
        /* <DEDUP_REMOVED lines=9> */
.L_x_558:
[----:B------:R-:W-:Y:S05]  /*23340*/  BSYNC B1 ;  /* 0x0000000000017941 */ /* 0x000fea0003800000 */
.L_x_557:
        /* <DEDUP_REMOVED lines=9> */
.L_x_560:
[----:B------:R-:W-:Y:S05]  /*233e0*/  BSYNC B1 ;  /* 0x0000000000017941 */ /* 0x000fea0003800000 */
.L_x_559:
        /* <DEDUP_REMOVED lines=10> */
.L_x_562:
[----:B------:R-:W-:Y:S05]  /*23490*/  BSYNC B1 ;  /* 0x0000000000017941 */ /* 0x000fea0003800000 */
.L_x_561:
[----:B-----5:R-:W-:Y:S01]  /*234a0*/  IMAD.U32 R201, R200, 0x10000, RZ ;  /* 0x00010000c8c97824 */ /* 0x020fe200078e00ff */
[----:B------:R-:W-:Y:S03]  /*234b0*/  BSSY B1, `(.L_x_563) ;  /* 0x0000009000017945 */ /* 0x000fe60003800000 */
[----:B------:R-:W-:-:S04]  /*234c0*/  FMUL R201, R201, R16 ;  /* 0x00000010c9c97220 */ /* 0x000fc80000400000 */
[----:B------:R-:W-:-:S05]  /*234d0*/  FFMA R201, R212, R2, R201 ;  /* 0x00000002d4c97223 */ /* 0x000fca00000000c9 */
[----:B------:R-:W-:-:S05]  /*234e0*/  F2FP.BF16.F32.PACK_AB R201, RZ, R201 ;  /* 0x000000c9ffc9723e */ /* 0x000fca00000010ff */
[----:B------:R0:W-:Y:S01]  /*234f0*/  @P0 STG.E.U16 desc[UR46][R218.64+0x130], R201 ;  /* 0x000130c9da000986 */ /* 0x0001e2000c10152e */
[----:B------:R-:W-:-:S04]  /*23500*/  ISETP.GT.AND P0, PT, R3, 0x99, PT ;  /* 0x000000990300780c */ /* 0x000fc80003f04270 */
[----:B------:R-:W-:-:S13]  /*23510*/  ISETP.GT.AND P5, PT, R0, RZ, P0 ;  /* 0x000000ff0000720c */ /* 0x000fda00007a4270 */
[----:B0-----:R-:W-:Y:S05]  /*23520*/  @!P5 BRA `(.L_x_564) ;  /* 0x000000000004d947 */ /* 0x001fea0003800000 */
[----:B------:R0:W5:Y:S02]  /*23530*/  LDG.E.LTC128B.U16 R200, desc[UR46][R236.64+0x132] ;  /* 0x0001322eecc87981 */ /* 0x000164000c1e1520 */
.L_x_564:
[----:B------:R-:W-:Y:S05]  /*23540*/  BSYNC B1 ;  /* 0x0000000000017941 */ /* 0x000fea0003800000 */
.L_x_563:
        /* <DEDUP_REMOVED lines=9> */
.L_x_566:
[----:B------:R-:W-:Y:S05]  /*235e0*/  BSYNC B1 ;  /* 0x0000000000017941 */ /* 0x000fea0003800000 */
.L_x_565:
        /* <DEDUP_REMOVED lines=9> */
.L_x_568:
[----:B------:R-:W-:Y:S05]  /*23680*/  BSYNC B1 ;  /* 0x0000000000017941 */ /* 0x000fea0003800000 */
.L_x_567:
        /* <DEDUP_REMOVED lines=8> */
[----:B0-----:R-:W-:Y:S05]  /*23710*/  @!P5 BRA `(.L_x_570) ;  /* 0x000000000004d947 */ /* 0x001fea0003800000 */
[----:B------:R0:W5:Y:S02]  /*23720*/  LDG.E.LTC128B.U16 R200, desc[UR46][R22.64+0x100] ;  /* 0x0001002e16c87981 */ /* 0x000164000c1e1520 */
.L_x_570:
[----:B------:R-:W-:Y:S05]  /*23730*/  BSYNC B1 ;  /* 0x0000000000017941 */ /* 0x000fea0003800000 */
.L_x_569:
[----:B------:R-:W2:Y:S01]  /*23740*/  LDL.64 R204, [R1+0x340] ;  /* 0x0003400001cc7983 */ /* 0x000ea20000100a00 */
[----:B-----5:R-:W-:Y:S01]  /*23750*/  IMAD.U32 R201, R200, 0x10000, RZ ;  /* 0x00010000c8c97824 */ /* 0x020fe200078e00ff */
[----:B------:R-:W-:Y:S03]  /*23760*/  BSSY B1, `(.L_x_571) ;  /* 0x0000009000017945 */ /* 0x000fe60003800000 */
[----:B------:R-:W-:-:S04]  /*23770*/  FMUL R201, R201, R16 ;  /* 0x00000010c9c97220 */ /* 0x000fc80000400000 */
[----:B------:R-:W-:-:S05]  /*23780*/  FFMA R201, R184, R2, R201 ;  /* 0x00000002b8c97223 */ /* 0x000fca00000000c9 */
[----:B------:R-:W-:-:S05]  /*23790*/  F2FP.BF16.F32.PACK_AB R201, RZ, R201 ;  /* 0x000000c9ffc9723e */ /* 0x000fca00000010ff */
[----:B--2---:R2:W-:Y:S01]  /*237a0*/  @P5 STG.E.U16 desc[UR46][R204.64+0x100], R201 ;  /* 0x000100c9cc005986 */ /* 0x0045e2000c10152e */
[----:B------:R-:W-:-:S04]  /*237b0*/  LOP3.LUT P5, RZ, R17, 0x4, RZ, 0xc0, !PT ;  /* 0x0000000411ff7812 */ /* 0x000fc800078ac0ff */
[----:B------:R-:W-:-:S13]  /*237c0*/  ISETP.GT.AND P5, PT, R0, 0x80, P5 ;  /* 0x000000800000780c */ /* 0x000fda0002fa4270 */
[----:B--2---:R-:W-:Y:S05]  /*237d0*/  @!P5 BRA `(.L_x_572) ;  /* 0x000000000004d947 */ /* 0x004fea0003800000 */
[----:B------:R2:W5:Y:S02]  /*237e0*/  LDG.E.LTC128B.U16 R200, desc[UR46][R22.64+0x102] ;  /* 0x0001022e16c87981 */ /* 0x000564000c1e1520 */
.L_x_572:
[----:B------:R-:W-:Y:S05]  /*237f0*/  BSYNC B1 ;  /* 0x0000000000017941 */ /* 0x000fea0003800000 */
.L_x_571:
        /* <DEDUP_REMOVED lines=10> */
.L_x_574:
[----:B------:R-:W-:Y:S05]  /*238a0*/  BSYNC B1 ;  /* 0x0000000000017941 */ /* 0x000fea0003800000 */
.L_x_573:
        /* <DEDUP_REMOVED lines=11> */
.L_x_576:
[----:B------:R-:W-:Y:S05]  /*23960*/  BSYNC B1 ;  /* 0x0000000000017941 */ /* 0x000fea0003800000 */
.L_x_575:
        /* <DEDUP_REMOVED lines=9> */
.L_x_578:
[----:B------:R-:W-:Y:S05]  /*23a00*/  BSYNC B1 ;  /* 0x0000000000017941 */ /* 0x000fea0003800000 */
.L_x_577:
        /* <DEDUP_REMOVED lines=9> */
.L_x_580:
[----:B------:R-:W-:Y:S05]  /*23aa0*/  BSYNC B1 ;  /* 0x0000000000017941 */ /* 0x000fea0003800000 */
.L_x_579:
        /* <DEDUP_REMOVED lines=9> */
.L_x_582:
[----:B------:R-:W-:Y:S05]  /*23b40*/  BSYNC B1 ;  /* 0x0000000000017941 */ /* 0x000fea0003800000 */
.L_x_581:
        /* <DEDUP_REMOVED lines=9> */
.L_x_584:
[----:B------:R-:W-:Y:S05]  /*23be0*/  BSYNC B1 ;  /* 0x0000000000017941 */ /* 0x000fea0003800000 */
.L_x_583:
        /* <DEDUP_REMOVED lines=9> */
.L_x_586:
[----:B------:R-:W-:Y:S05]  /*23c80*/  BSYNC B1 ;  /* 0x0000000000017941 */ /* 0x000fea0003800000 */
.L_x_585:
        /* <DEDUP_REMOVED lines=9> */
.L_x_588:
[----:B------:R-:W-:Y:S05]  /*23d20*/  BSYNC B1 ;  /* 0x0000000000017941 */ /* 0x000fea0003800000 */
.L_x_587:
        /* <DEDUP_REMOVED lines=9> */
.L_x_590:
[----:B------:R-:W-:Y:S05]  /*23dc0*/  BSYNC B1 ;  /* 0x0000000000017941 */ /* 0x000fea0003800000 */
.L_x_589:
        /* <DEDUP_REMOVED lines=9> */
.L_x_592:
[----:B------:R-:W-:Y:S05]  /*23e60*/  BSYNC B1 ;  /* 0x0000000000017941 */ /* 0x000fea0003800000 */
.L_x_591:
        /* <DEDUP_REMOVED lines=9> */
.L_x_594:
[----:B------:R-:W-:Y:S05]  /*23f00*/  BSYNC B1 ;  /* 0x0000000000017941 */ /* 0x000fea0003800000 */
.L_x_593:
        /* <DEDUP_REMOVED lines=9> */
.L_x_596:
[----:B------:R-:W-:Y:S05]  /*23fa0*/  BSYNC B1 ;  /* 0x0000000000017941 */ /* 0x000fea0003800000 */
.L_x_595:
        /* <DEDUP_REMOVED lines=9> */
.L_x_598:
[----:B------:R-:W-:Y:S05]  /*24040*/  BSYNC B1 ;  /* 0x0000000000017941 */ /* 0x000fea0003800000 */
.L_x_597:
        /* <DEDUP_REMOVED lines=9> */
.L_x_600:
[----:B------:R-:W-:Y:S05]  /*240e0*/  BSYNC B1 ;  /* 0x0000000000017941 */ /* 0x000fea0003800000 */
.L_x_599:
        /* <DEDUP_REMOVED lines=10> */
.L_x_602:
[----:B------:R-:W-:Y:S05]  /*24190*/  BSYNC B1 ;  /* 0x0000000000017941 */ /* 0x000fea0003800000 */
.L_x_601:
        /* <DEDUP_REMOVED lines=10> */
.L_x_604:
[----:B------:R-:W-:Y:S05]  /*24240*/  BSYNC B1 ;  /* 0x0000000000017941 */ /* 0x000fea0003800000 */
.L_x_603:
        /* <DEDUP_REMOVED lines=10> */
.L_x_606:
[----:B------:R-:W-:Y:S05]  /*242f0*/  BSYNC B1 ;  /* 0x0000000000017941 */ /* 0x000fea0003800000 */
.L_x_605:
        /* <DEDUP_REMOVED lines=11> */
.L_x_608:
[----:B------:R-:W-:Y:S05]  /*243b0*/  BSYNC B1 ;  /* 0x0000000000017941 */ /* 0x000fea0003800000 */
.L_x_607:
        /* <DEDUP_REMOVED lines=9> */
.L_x_610:
[----:B------:R-:W-:Y:S05]  /*24450*/  BSYNC B1 ;  /* 0x0000000000017941 */ /* 0x000fea0003800000 */
.L_x_609:
        /* <DEDUP_REMOVED lines=9> */
.L_x_612:
[----:B------:R-:W-:Y:S05]  /*244f0*/  BSYNC B1 ;  /* 0x0000000000017941 */ /* 0x000fea0003800000 */
.L_x_611:
        /* <DEDUP_REMOVED lines=9> */
.L_x_614:
[----:B------:R-:W-:Y:S05]  /*24590*/  BSYNC B1 ;  /* 0x0000000000017941 */ /* 0x000fea0003800000 */
.L_x_613:
        /* <DEDUP_REMOVED lines=9> */
.L_x_616:
[----:B------:R-:W-:Y:S05]  /*24630*/  BSYNC B1 ;  /* 0x0000000000017941 */ /* 0x000fea0003800000 */
.L_x_615:
        /* <DEDUP_REMOVED lines=9> */
.L_x_618:
[----:B------:R-:W-:Y:S05]  /*246d0*/  BSYNC B1 ;  /* 0x0000000000017941 */ /* 0x000fea0003800000 */
.L_x_617:
        /* <DEDUP_REMOVED lines=9> */
.L_x_620:
[----:B------:R-:W-:Y:S05]  /*24770*/  BSYNC B1 ;  /* 0x0000000000017941 */ /* 0x000fea0003800000 */
.L_x_619:
        /* <DEDUP_REMOVED lines=9> */
.L_x_622:
[----:B------:R-:W-:Y:S05]  /*24810*/  BSYNC B1 ;  /* 0x0000000000017941 */ /* 0x000fea0003800000 */
.L_x_621:
        /* <DEDUP_REMOVED lines=9> */
.L_x_624:
[----:B------:R-:W-:Y:S05]  /*248b0*/  BSYNC B1 ;  /* 0x0000000000017941 */ /* 0x000fea0003800000 */
.L_x_623:
        /* <DEDUP_REMOVED lines=9> */
.L_x_626:
[----:B------:R-:W-:Y:S05]  /*24950*/  BSYNC B1 ;  /* 0x0000000000017941 */ /* 0x000fea0003800000 */
.L_x_625:
        /* <DEDUP_REMOVED lines=9> */
.L_x_628:
[----:B------:R-:W-:Y:S05]  /*249f0*/  BSYNC B1 ;  /* 0x0000000000017941 */ /* 0x000fea0003800000 */
.L_x_627:
        /* <DEDUP_REMOVED lines=9> */
.L_x_630:
[----:B------:R-:W-:Y:S05]  /*24a90*/  BSYNC B1 ;  /* 0x0000000000017941 */ /* 0x000fea0003800000 */
.L_x_629:
        /* <DEDUP_REMOVED lines=9> */
.L_x_632:
[----:B------:R-:W-:Y:S05]  /*24b30*/  BSYNC B1 ;  /* 0x0000000000017941 */ /* 0x000fea0003800000 */
.L_x_631:
        /* <DEDUP_REMOVED lines=10> */
.L_x_634:
[----:B------:R-:W-:Y:S05]  /*24be0*/  BSYNC B1 ;  /* 0x0000000000017941 */ /* 0x000fea0003800000 */
.L_x_633:
        /* <DEDUP_REMOVED lines=10> */
.L_x_636:
[----:B------:R-:W-:Y:S05]  /*24c90*/  BSYNC B1 ;  /* 0x0000000000017941 */ /* 0x000fea0003800000 */
.L_x_635:
        /* <DEDUP_REMOVED lines=10> */
.L_x_638:
[----:B------:R-:W-:Y:S05]  /*24d40*/  BSYNC B1 ;  /* 0x0000000000017941 */ /* 0x000fea0003800000 */
.L_x_637:
        /* <DEDUP_REMOVED lines=10> */
.L_x_640:
[----:B------:R-:W-:Y:S05]  /*24df0*/  BSYNC B1 ;  /* 0x0000000000017941 */ /* 0x000fea0003800000 */
.L_x_639:
        /* <DEDUP_REMOVED lines=9> */
.L_x_642:
[----:B------:R-:W-:Y:S05]  /*24e90*/  BSYNC B1 ;  /* 0x0000000000017941 */ /* 0x000fea0003800000 */
.L_x_641:
        /* <DEDUP_REMOVED lines=9> */
.L_x_644:
[----:B------:R-:W-:Y:S05]  /*24f30*/  BSYNC B1 ;  /* 0x0000000000017941 */ /* 0x000fea0003800000 */
.L_x_643:
        /* <DEDUP_REMOVED lines=9> */
.L_x_646:
[----:B------:R-:W-:Y:S05]  /*24fd0*/  BSYNC B1 ;  /* 0x0000000000017941 */ /* 0x000fea0003800000 */
.L_x_645:
        /* <DEDUP_REMOVED lines=9> */
.L_x_648:
[----:B------:R-:W-:Y:S05]  /*25070*/  BSYNC B1 ;  /* 0x0000000000017941 */ /* 0x000fea0003800000 */
.L_x_647:
        /* <DEDUP_REMOVED lines=9> */
.L_x_650:
[----:B------:R-:W-:Y:S05]  /*25110*/  BSYNC B1 ;  /* 0x0000000000017941 */ /* 0x000fea0003800000 */
.L_x_649:
        /* <DEDUP_REMOVED lines=9> */
.L_x_652:
[----:B------:R-:W-:Y:S05]  /*251b0*/  BSYNC B1 ;  /* 0x0000000000017941 */ /* 0x000fea0003800000 */
.L_x_651:
        /* <DEDUP_REMOVED lines=9> */
.L_x_654:
[----:B------:R-:W-:Y:S05]  /*25250*/  BSYNC B1 ;  /* 0x0000000000017941 */ /* 0x000fea0003800000 */
.L_x_653:
        /* <DEDUP_REMOVED lines=9> */
.L_x_656:
[----:B------:R-:W-:Y:S05]  /*252f0*/  BSYNC B1 ;  /* 0x0000000000017941 */ /* 0x000fea0003800000 */
.L_x_655:
        /* <DEDUP_REMOVED lines=9> */
.L_x_658:
[----:B------:R-:W-:Y:S05]  /*25390*/  BSYNC B1 ;  /* 0x0000000000017941 */ /* 0x000fea0003800000 */
.L_x_657:
        /* <DEDUP_REMOVED lines=9> */
.L_x_660:
[----:B------:R-:W-:Y:S05]  /*25430*/  BSYNC B1 ;  /* 0x0000000000017941 */ /* 0x000fea0003800000 */
.L_x_659:
        /* <DEDUP_REMOVED lines=9> */
.L_x_662:
[----:B------:R-:W-:Y:S05]  /*254d0*/  BSYNC B1 ;  /* 0x0000000000017941 */ /* 0x000fea0003800000 */
.L_x_661:
        /* <DEDUP_REMOVED lines=9> */
.L_x_664:
[----:B------:R-:W-:Y:S05]  /*25570*/  BSYNC B1 ;  /* 0x0000000000017941 */ /* 0x000fea0003800000 */
.L_x_663:
[----:B0----5:R-:W-:Y:S01]  /*25580*/  IMAD.U32 R153, R200, 0x10000, RZ ;  /* 0x00010000c8997824 */ /* 0x021fe200078e00ff */
[----:B------:R-:W-:Y:S01]  /*25590*/  ISETP.GT.AND P3, PT, R3, 0xa0, PT ;  /* 0x000000a00300780c */ /* 0x000fe20003f64270 */
[----:B------:R-:W-:Y:S02]  /*255a0*/  BSSY B1, `(.L_x_665) ;  /* 0x0000009000017945 */ /* 0x000fe40003800000 */
[----:B------:R-:W-:Y:S01]  /*255b0*/  FMUL R152, R153, R16 ;  /* 0x0000001099987220 */ /* 0x000fe20000400000 */
[----:B------:R-:W-:-:S03]  /*255c0*/  ISETP.GT.AND P1, PT, R0, RZ, P3 ;  /* 0x000000ff0000720c */ /* 0x000fc60001f24270 */
[----:B------:R-:W-:-:S05]  /*255d0*/  FFMA R152, R167, R2, R152 ;  /* 0x00000002a7987223 */ /* 0x000fca0000000098 */
[----:B------:R-:W-:Y:S02]  /*255e0*/  F2FP.BF16.F32.PACK_AB R153, RZ, R152 ;  /* 0x00000098ff99723e */ /* 0x000fe400000010ff */
[----:B------:R-:W-:-:S03]  /*255f0*/  P2R R152, PR, RZ, 0x8 ;  /* 0x00000008ff987803 */ /* 0x000fc60000000000 */
[----:B------:R0:W-:Y:S01]  /*25600*/  @P0 STG.E.U16 desc[UR46][R8.64+0x132], R153 ;  /* 0x0001329908000986 */ /* 0x0001e2000c10152e */
[----:B------:R-:W-:Y:S05]  /*25610*/  @!P1 BRA `(.L_x_666) ;  /* 0x0000000000049947 */ /* 0x000fea0003800000 */
[----:B------:R0:W5:Y:S02]  /*25620*/  LDG.E.LTC128B.U16 R200, desc[UR46][R236.64+0x140] ;  /* 0x0001402eecc87981 */ /* 0x000164000c1e1520 */
.L_x_666:
[----:B------:R-:W-:Y:S05]  /*25630*/  BSYNC B1 ;  /* 0x0000000000017941 */ /* 0x000fea0003800000 */
.L_x_665:
[----:B0----5:R-:W-:Y:S01]  /*25640*/  IMAD.U32 R153, R200, 0x10000, RZ ;  /* 0x00010000c8997824 */ /* 0x021fe200078e00ff */
[----:B------:R-:W-:Y:S01]  /*25650*/  ISETP.GT.AND P2, PT, R3, 0xa1, PT ;  /* 0x000000a10300780c */ /* 0x000fe20003f44270 */
[----:B------:R-:W-:Y:S02]  /*25660*/  BSSY B1, `(.L_x_667) ;  /* 0x0000009000017945 */ /* 0x000fe40003800000 */
[----:B------:R-:W-:Y:S01]  /*25670*/  FMUL R153, R153, R16 ;  /* 0x0000001099997220 */ /* 0x000fe20000400000 */
[----:B------:R-:W-:Y:S02]  /*25680*/  ISETP.GT.AND P0, PT, R0, RZ, P2 ;  /* 0x000000ff0000720c */ /* 0x000fe40001704270 */
[----:B------:R-:W-:Y:S01]  /*25690*/  P2R R154, PR, RZ, 0x4 ;  /* 0x00000004ff9a7803 */ /* 0x000fe20000000000 */
[----:B------:R-:W-:-:S05]  /*256a0*/  FFMA R153, R136, R2, R153 ;  /* 0x0000000288997223 */ /* 0x000fca0000000099 */
[----:B------:R-:W-:-:S05]  /*256b0*/  F2FP.BF16.F32.PACK_AB R153, RZ, R153 ;  /* 0x00000099ff99723e */ /* 0x000fca00000010ff */
[----:B------:R0:W-:Y:S01]  /*256c0*/  @P1 STG.E.U16 desc[UR46][R218.64+0x140], R153 ;  /* 0x00014099da001986 */ /* 0x0001e2000c10152e */
[----:B------:R-:W-:Y:S05]  /*256d0*/  @!P0 BRA `(.L_x_668) ;  /* 0x0000000000048947 */ /* 0x000fea0003800000 */
[----:B------:R0:W5:Y:S02]  /*256e0*/  LDG.E.LTC128B.U16 R200, desc[UR46][R236.64+0x142] ;  /* 0x0001422eecc87981 */ /* 0x000164000c1e1520 */
.L_x_668:
[----:B------:R-:W-:Y:S05]  /*256f0*/  BSYNC B1 ;  /* 0x0000000000017941 */ /* 0x000fea0003800000 */
.L_x_667:
        /* <DEDUP_REMOVED lines=9> */
.L_x_670:
[----:B------:R-:W-:Y:S05]  /*25790*/  BSYNC B1 ;  /* 0x0000000000017941 */ /* 0x000fea0003800000 */
.L_x_669:
        /* <DEDUP_REMOVED lines=9> */
.L_x_672:
[----:B------:R-:W-:Y:S05]  /*25830*/  BSYNC B1 ;  /* 0x0000000000017941 */ /* 0x000fea0003800000 */
.L_x_671:
        /* <DEDUP_REMOVED lines=10> */
.L_x_674:
[----:B------:R-:W-:Y:S05]  /*258e0*/  BSYNC B1 ;  /* 0x0000000000017941 */ /* 0x000fea0003800000 */
.L_x_673:
        /* <DEDUP_REMOVED lines=10> */
.L_x_676:
[----:B------:R-:W-:Y:S05]  /*25990*/  BSYNC B1 ;  /* 0x0000000000017941 */ /* 0x000fea0003800000 */
.L_x_675:
        /* <DEDUP_REMOVED lines=9> */
.L_x_678:
[----:B------:R-:W-:Y:S05]  /*25a30*/  BSYNC B1 ;  /* 0x0000000000017941 */ /* 0x000fea0003800000 */
.L_x_677:
        /* <DEDUP_REMOVED lines=9> */
.L_x_680:
[----:B------:R-:W-:Y:S05]  /*25ad0*/  BSYNC B1 ;  /* 0x0000000000017941 */ /* 0x000fea0003800000 */
.L_x_679:
        /* <DEDUP_REMOVED lines=10> */
.L_x_682:
[----:B------:R-:W-:Y:S05]  /*25b80*/  BSYNC B1 ;  /* 0x0000000000017941 */ /* 0x000fea0003800000 */
.L_x_681:
        /* <DEDUP_REMOVED lines=10> */
.L_x_684:
[----:B------:R-:W-:Y:S05]  /*25c30*/  BSYNC B1 ;  /* 0x0000000000017941 */ /* 0x000fea0003800000 */
.L_x_683:
        /* <DEDUP_REMOVED lines=9> */
.L_x_686:
[----:B------:R-:W-:Y:S05]  /*25cd0*/  BSYNC B1 ;  /* 0x0000000000017941 */ /* 0x000fea0003800000 */
.L_x_685:
        /* <DEDUP_REMOVED lines=9> */
.L_x_688:
[----:B------:R-:W-:Y:S05]  /*25d70*/  BSYNC B1 ;  /* 0x0000000000017941 */ /* 0x000fea0003800000 */
.L_x_687:
        /* <DEDUP_REMOVED lines=10> */
.L_x_690:
[----:B------:R-:W-:Y:S05]  /*25e20*/  BSYNC B1 ;  /* 0x0000000000017941 */ /* 0x000fea0003800000 */
.L_x_689:
        /* <DEDUP_REMOVED lines=10> */
.L_x_692:
[----:B------:R-:W-:Y:S05]  /*25ed0*/  BSYNC B1 ;  /* 0x0000000000017941 */ /* 0x000fea0003800000 */
.L_x_691:
        /* <DEDUP_REMOVED lines=9> */
.L_x_694:
[----:B------:R-:W-:Y:S05]  /*25f70*/  BSYNC B1 ;  /* 0x0000000000017941 */ /* 0x000fea0003800000 */
.L_x_693:
        /* <DEDUP_REMOVED lines=9> */
.L_x_696:
[----:B------:R-:W-:Y:S05]  /*26010*/  BSYNC B1 ;  /* 0x0000000000017941 */ /* 0x000fea0003800000 */
.L_x_695:
[----:B-----5:R-:W-:Y:S01]  /*26020*/  IMAD.U32 R137, R200, 0x10000, RZ ;  /* 0x00010000c8897824 */ /* 0x020fe200078e00ff */
[----:B------:R-:W-:Y:S03]  /*26030*/  BSSY B1, `(.L_x_697) ;  /* 0x0000009000017945 */ /* 0x000fe60003800000 */
[----:B------:R-:W-:-:S04]  /*26040*/  FMUL R136, R137, R16 ;  /* 0x0000001089887220 */ /* 0x000fc80000400000 */
[----:B------:R-:W-:-:S05]  /*26050*/  FFMA R136, R151, R2, R136 ;  /* 0x0000000297887223 */ /* 0x000fca0000000088 */
[----:B------:R-:W-:-:S05]  /*26060*/  F2FP.BF16.F32.PACK_AB R136, RZ, R136 ;  /* 0x00000088ff88723e */ /* 0x000fca00000010ff */
[----:B------:R0:W-:Y:S01]  /*26070*/  @P5 STG.E.U16 desc[UR46][R4.64+0x172], R136 ;  /* 0x0001728804005986 */ /* 0x0001e2000c10152e */
[----:B------:R-:W-:-:S04]  /*26080*/  ISETP.NE.AND P5, PT, R152, RZ, PT ;  /* 0x000000ff9800720c */ /* 0x000fc80003fa5270 */
[----:B------:R-:W-:-:S13]  /*26090*/  ISETP.GT.AND P5, PT, R0, 0x80, P5 ;  /* 0x000000800000780c */ /* 0x000fda0002fa4270 */
[----:B0-----:R-:W-:Y:S05]  /*260a0*/  @!P5 BRA `(.L_x_698) ;  /* 0x000000000004d947 */ /* 0x001fea0003800000 */
[----:B------:R0:W5:Y:S02]  /*260b0*/  LDG.E.LTC128B.U16 R200, desc[UR46][R22.64+0x140] ;  /* 0x0001402e16c87981 */ /* 0x000164000c1e1520 */
.L_x_698:
[----:B------:R-:W-:Y:S05]  /*260c0*/  BSYNC B1 ;  /* 0x0000000000017941 */ /* 0x000fea0003800000 */
.L_x_697:
        /* <DEDUP_REMOVED lines=10> */
.L_x_700:
[----:B------:R-:W-:Y:S05]  /*26170*/  BSYNC B1 ;  /* 0x0000000000017941 */ /* 0x000fea0003800000 */
.L_x_699:
        /* <DEDUP_REMOVED lines=10> */
.L_x_702:
[----:B------:R-:W-:Y:S05]  /*26220*/  BSYNC B1 ;  /* 0x0000000000017941 */ /* 0x000fea0003800000 */
.L_x_701:
        /* <DEDUP_REMOVED lines=10> */
.L_x_704:
[----:B------:R-:W-:Y:S05]  /*262d0*/  BSYNC B1 ;  /* 0x0000000000017941 */ /* 0x000fea0003800000 */
.L_x_703:
        /* <DEDUP_REMOVED lines=9> */
.L_x_706:
[----:B------:R-:W-:Y:S05]  /*26370*/  BSYNC B1 ;  /* 0x0000000000017941 */ /* 0x000fea0003800000 */
.L_x_705:
        /* <DEDUP_REMOVED lines=9> */
.L_x_708:
[----:B------:R-:W-:Y:S05]  /*26410*/  BSYNC B1 ;  /* 0x0000000000017941 */ /* 0x000fea0003800000 */
.L_x_707:
        /* <DEDUP_REMOVED lines=9> */
.L_x_710:
[----:B------:R-:W-:Y:S05]  /*264b0*/  BSYNC B1 ;  /* 0x0000000000017941 */ /* 0x000fea0003800000 */
.L_x_709:
        /* <DEDUP_REMOVED lines=9> */
.L_x_712:
[----:B------:R-:W-:Y:S05]  /*26550*/  BSYNC B1 ;  /* 0x0000000000017941 */ /* 0x000fea0003800000 */
.L_x_711:
        /* <DEDUP_REMOVED lines=9> */
.L_x_714:
[----:B------:R-:W-:Y:S05]  /*265f0*/  BSYNC B1 ;  /* 0x0000000000017941 */ /* 0x000fea0003800000 */
.L_x_713:
        /* <DEDUP_REMOVED lines=9> */
.L_x_716:
[----:B------:R-:W-:Y:S05]  /*26690*/  BSYNC B1 ;  /* 0x0000000000017941 */ /* 0x000fea0003800000 */
.L_x_715:
        /* <DEDUP_REMOVED lines=9> */
.L_x_718:
[----:B------:R-:W-:Y:S05]  /*26730*/  BSYNC B1 ;  /* 0x0000000000017941 */ /* 0x000fea0003800000 */
.L_x_717:
        /* <DEDUP_REMOVED lines=9> */
.L_x_720:
[----:B------:R-:W-:Y:S05]  /*267d0*/  BSYNC B1 ;  /* 0x0000000000017941 */ /* 0x000fea0003800000 */
.L_x_719:
        /* <DEDUP_REMOVED lines=9> */
.L_x_722:
[----:B------:R-:W-:Y:S05]  /*26870*/  BSYNC B1 ;  /* 0x0000000000017941 */ /* 0x000fea0003800000 */
.L_x_721:
        /* <DEDUP_REMOVED lines=9> */
.L_x_724:
[----:B------:R-:W-:Y:S05]  /*26910*/  BSYNC B1 ;  /* 0x0000000000017941 */ /* 0x000fea0003800000 */
.L_x_723:
        /* <DEDUP_REMOVED lines=9> */
.L_x_726:
[----:B------:R-:W-:Y:S05]  /*269b0*/  BSYNC B1 ;  /* 0x0000000000017941 */ /* 0x000fea0003800000 */
.L_x_725:
        /* <DEDUP_REMOVED lines=9> */
.L_x_728:
[----:B------:R-:W-:Y:S05]  /*26a50*/  BSYNC B1 ;  /* 0x0000000000017941 */ /* 0x000fea0003800000 */
.L_x_727:
        /* <DEDUP_REMOVED lines=10> */
.L_x_730:
[----:B------:R-:W-:Y:S05]  /*26b00*/  BSYNC B1 ;  /* 0x0000000000017941 */ /* 0x000fea0003800000 */
.L_x_729:
        /* <DEDUP_REMOVED lines=10> */
.L_x_732:
[----:B------:R-:W-:Y:S05]  /*26bb0*/  BSYNC B1 ;  /* 0x0000000000017941 */ /* 0x000fea0003800000 */
.L_x_731:
        /* <DEDUP_REMOVED lines=10> */
.L_x_734:
[----:B------:R-:W-:Y:S05]  /*26c60*/  BSYNC B1 ;  /* 0x0000000000017941 */ /* 0x000fea0003800000 */
.L_x_733:
        /* <DEDUP_REMOVED lines=10> */
.L_x_736:
[----:B------:R-:W-:Y:S05]  /*26d10*/  BSYNC B1 ;  /* 0x0000000000017941 */ /* 0x000fea0003800000 */
.L_x_735:
        /* <DEDUP_REMOVED lines=9> */
.L_x_738:
[----:B------:R-:W-:Y:S05]  /*26db0*/  BSYNC B1 ;  /* 0x0000000000017941 */ /* 0x000fea0003800000 */
.L_x_737:
        /* <DEDUP_REMOVED lines=9> */
.L_x_740:
[----:B------:R-:W-:Y:S05]  /*26e50*/  BSYNC B1 ;  /* 0x0000000000017941 */ /* 0x000fea0003800000 */
.L_x_739:
        /* <DEDUP_REMOVED lines=9> */
.L_x_742:
[----:B------:R-:W-:Y:S05]  /*26ef0*/  BSYNC B1 ;  /* 0x0000000000017941 */ /* 0x000fea0003800000 */
.L_x_741:
        /* <DEDUP_REMOVED lines=9> */
.L_x_744:
[----:B------:R-:W-:Y:S05]  /*26f90*/  BSYNC B1 ;  /* 0x0000000000017941 */ /* 0x000fea0003800000 */
.L_x_743:
        /* <DEDUP_REMOVED lines=9> */
.L_x_746:
[----:B------:R-:W-:Y:S05]  /*27030*/  BSYNC B1 ;  /* 0x0000000000017941 */ /* 0x000fea0003800000 */
.L_x_745:
        /* <DEDUP_REMOVED lines=9> */
.L_x_748:
[----:B------:R-:W-:Y:S05]  /*270d0*/  BSYNC B1 ;  /* 0x0000000000017941 */ /* 0x000fea0003800000 */
.L_x_747:
        /* <DEDUP_REMOVED lines=9> */
.L_x_750:
[----:B------:R-:W-:Y:S05]  /*27170*/  BSYNC B1 ;  /* 0x0000000000017941 */ /* 0x000fea0003800000 */
.L_x_749:
        /* <DEDUP_REMOVED lines=9> */
.L_x_752:
[----:B------:R-:W-:Y:S05]  /*27210*/  BSYNC B1 ;  /* 0x0000000000017941 */ /* 0x000fea0003800000 */
.L_x_751:
        /* <DEDUP_REMOVED lines=9> */
.L_x_754:
[----:B------:R-:W-:Y:S05]  /*272b0*/  BSYNC B1 ;  /* 0x0000000000017941 */ /* 0x000fea0003800000 */
.L_x_753:
        /* <DEDUP_REMOVED lines=9> */
.L_x_756:
[----:B------:R-:W-:Y:S05]  /*27350*/  BSYNC B1 ;  /* 0x0000000000017941 */ /* 0x000fea0003800000 */
.L_x_755:
        /* <DEDUP_REMOVED lines=9> */
.L_x_758:
[----:B------:R-:W-:Y:S05]  /*273f0*/  BSYNC B1 ;  /* 0x0000000000017941 */ /* 0x000fea0003800000 */
.L_x_757:
        /* <DEDUP_REMOVED lines=9> */
.L_x_760:
[----:B------:R-:W-:Y:S05]  /*27490*/  BSYNC B1 ;  /* 0x0000000000017941 */ /* 0x000fea0003800000 */
.L_x_759:
        /* <DEDUP_REMOVED lines=10> */
.L_x_762:
[----:B------:R-:W-:Y:S05]  /*27540*/  BSYNC B1 ;  /* 0x0000000000017941 */ /* 0x000fea0003800000 */
.L_x_761:
        /* <DEDUP_REMOVED lines=10> */
.L_x_764:
[----:B------:R-:W-:Y:S05]  /*275f0*/  BSYNC B1 ;  /* 0x0000000000017941 */ /* 0x000fea0003800000 */
.L_x_763:
        /* <DEDUP_REMOVED lines=10> */
.L_x_766:
[----:B------:R-:W-:Y:S05]  /*276a0*/  BSYNC B1 ;  /* 0x0000000000017941 */ /* 0x000fea0003800000 */
.L_x_765:
        /* <DEDUP_REMOVED lines=10> */
.L_x_768:
[----:B------:R-:W-:Y:S05]  /*27750*/  BSYNC B1 ;  /* 0x0000000000017941 */ /* 0x000fea0003800000 */
.L_x_767:
        /* <DEDUP_REMOVED lines=9> */
.L_x_770:
[----:B------:R-:W-:Y:S05]  /*277f0*/  BSYNC B1 ;  /* 0x0000000000017941 */ /* 0x000fea0003800000 */
.L_x_769:
        /* <DEDUP_REMOVED lines=9> */
.L_x_772:
[----:B------:R-:W-:Y:S05]  /*27890*/  BSYNC B1 ;  /* 0x0000000000017941 */ /* 0x000fea0003800000 */
.L_x_771:
        /* <DEDUP_REMOVED lines=9> */
.L_x_774:
[----:B------:R-:W-:Y:S05]  /*27930*/  BSYNC B1 ;  /* 0x0000000000017941 */ /* 0x000fea0003800000 */
.L_x_773:
        /* <DEDUP_REMOVED lines=9> */
.L_x_776:
[----:B------:R-:W-:Y:S05]  /*279d0*/  BSYNC B1 ;  /* 0x0000000000017941 */ /* 0x000fea0003800000 */
.L_x_775:
        /* <DEDUP_REMOVED lines=9> */
.L_x_778:
[----:B------:R-:W-:Y:S05]  /*27a70*/  BSYNC B1 ;  /* 0x0000000000017941 */ /* 0x000fea0003800000 */
.L_x_777:
        /* <DEDUP_REMOVED lines=9> */
.L_x_780:
[----:B------:R-:W-:Y:S05]  /*27b10*/  BSYNC B1 ;  /* 0x0000000000017941 */ /* 0x000fea0003800000 */
.L_x_779:
        /* <DEDUP_REMOVED lines=9> */
.L_x_782:
[----:B------:R-:W-:Y:S05]  /*27bb0*/  BSYNC B1 ;  /* 0x0000000000017941 */ /* 0x000fea0003800000 */
.L_x_781:
        /* <DEDUP_REMOVED lines=9> */
.L_x_784:
[----:B------:R-:W-:Y:S05]  /*27c50*/  BSYNC B1 ;  /* 0x0000000000017941 */ /* 0x000fea0003800000 */
.L_x_783:
        /* <DEDUP_REMOVED lines=9> */
.L_x_786:
[----:B------:R-:W-:Y:S05]  /*27cf0*/  BSYNC B1 ;  /* 0x0000000000017941 */ /* 0x000fea0003800000 */
.L_x_785:
        /* <DEDUP_REMOVED lines=9> */
.L_x_788:
[----:B------:R-:W-:Y:S05]  /*27d90*/  BSYNC B1 ;  /* 0x0000000000017941 */ /* 0x000fea0003800000 */
.L_x_787:
        /* <DEDUP_REMOVED lines=9> */
.L_x_790:
[----:B------:R-:W-:Y:S05]  /*27e30*/  BSYNC B1 ;  /* 0x0000000000017941 */ /* 0x000fea0003800000 */
.L_x_789:
        /* <DEDUP_REMOVED lines=9> */
.L_x_792:
[----:B------:R-:W-:Y:S05]  /*27ed0*/  BSYNC B1 ;  /* 0x0000000000017941 */ /* 0x000fea0003800000 */
.L_x_791:
        /* <DEDUP_REMOVED lines=11> */
.L_x_794:
[----:B------:R-:W-:Y:S05]  /*27f90*/  BSYNC B1 ;  /* 0x0000000000017941 */ /* 0x000fea0003800000 */
.L_x_793:
        /* <DEDUP_REMOVED lines=11> */
.L_x_796:
[----:B------:R-:W-:Y:S05]  /*28050*/  BSYNC B1 ;  /* 0x0000000000017941 */ /* 0x000fea0003800000 */
.L_x_795:
        /* <DEDUP_REMOVED lines=9> */
.L_x_798:
[----:B------:R-:W-:Y:S05]  /*280f0*/  BSYNC B1 ;  /* 0x0000000000017941 */ /* 0x000fea0003800000 */
.L_x_797:
        /* <DEDUP_REMOVED lines=9> */
.L_x_800:
[----:B------:R-:W-:Y:S05]  /*28190*/  BSYNC B1 ;  /* 0x0000000000017941 */ /* 0x000fea0003800000 */
.L_x_799:
        /* <DEDUP_REMOVED lines=10> */
.L_x_802:
[----:B------:R-:W-:Y:S05]  /*28240*/  BSYNC B1 ;  /* 0x0000000000017941 */ /* 0x000fea0003800000 */
.L_x_801:
        /* <DEDUP_REMOVED lines=10> */
.L_x_804:
[----:B------:R-:W-:Y:S05]  /*282f0*/  BSYNC B1 ;  /* 0x0000000000017941 */ /* 0x000fea0003800000 */
.L_x_803:
        /* <DEDUP_REMOVED lines=9> */
.L_x_806:
[----:B------:R-:W-:Y:S05]  /*28390*/  BSYNC B1 ;  /* 0x0000000000017941 */ /* 0x000fea0003800000 */
.L_x_805:
        /* <DEDUP_REMOVED lines=9> */
.L_x_808:
[----:B------:R-:W-:Y:S05]  /*28430*/  BSYNC B1 ;  /* 0x0000000000017941 */ /* 0x000fea0003800000 */
.L_x_807:
        /* <DEDUP_REMOVED lines=10> */
.L_x_810:
[----:B------:R-:W-:Y:S05]  /*284e0*/  BSYNC B1 ;  /* 0x0000000000017941 */ /* 0x000fea0003800000 */
.L_x_809:
        /* <DEDUP_REMOVED lines=10> */
.L_x_812:
[----:B------:R-:W-:Y:S05]  /*28590*/  BSYNC B1 ;  /* 0x0000000000017941 */ /* 0x000fea0003800000 */
.L_x_811:
        /* <DEDUP_REMOVED lines=9> */
.L_x_814:
[----:B------:R-:W-:Y:S05]  /*28630*/  BSYNC B1 ;  /* 0x0000000000017941 */ /* 0x000fea0003800000 */
.L_x_813:
        /* <DEDUP_REMOVED lines=9> */
.L_x_816:
[----:B------:R-:W-:Y:S05]  /*286d0*/  BSYNC B1 ;  /* 0x0000000000017941 */ /* 0x000fea0003800000 */
.L_x_815:
        /* <DEDUP_REMOVED lines=10> */
.L_x_818:
[----:B------:R-:W-:Y:S05]  /*28780*/  BSYNC B1 ;  /* 0x0000000000017941 */ /* 0x000fea0003800000 */
.L_x_817:
        /* <DEDUP_REMOVED lines=10> */
.L_x_820:
[----:B------:R-:W-:Y:S05]  /*28830*/  BSYNC B1 ;  /* 0x0000000000017941 */ /* 0x000fea0003800000 */
.L_x_819:
        /* <DEDUP_REMOVED lines=9> */
.L_x_822:
[----:B------:R-:W-:Y:S05]  /*288d0*/  BSYNC B1 ;  /* 0x0000000000017941 */ /* 0x000fea0003800000 */
.L_x_821:
        /* <DEDUP_REMOVED lines=9> */
.L_x_824:
[----:B------:R-:W-:Y:S05]  /*28970*/  BSYNC B1 ;  /* 0x0000000000017941 */ /* 0x000fea0003800000 */
.L_x_823:
        /* <DEDUP_REMOVED lines=10> */
.L_x_826:
[----:B------:R-:W-:Y:S05]  /*28a20*/  BSYNC B1 ;  /* 0x0000000000017941 */ /* 0x000fea0003800000 */
.L_x_825:
        /* <DEDUP_REMOVED lines=10> */
.L_x_828:
[----:B------:R-:W-:Y:S05]  /*28ad0*/  BSYNC B1 ;  /* 0x0000000000017941 */ /* 0x000fea0003800000 */
.L_x_827:
        /* <DEDUP_REMOVED lines=10> */
.L_x_830:
[----:B------:R-:W-:Y:S05]  /*28b80*/  BSYNC B1 ;  /* 0x0000000000017941 */ /* 0x000fea0003800000 */
.L_x_829:
        /* <DEDUP_REMOVED lines=10> */
.L_x_832:
[----:B------:R-:W-:Y:S05]  /*28c30*/  BSYNC B1 ;  /* 0x0000000000017941 */ /* 0x000fea0003800000 */
.L_x_831:
        /* <DEDUP_REMOVED lines=9> */
.L_x_834:
[----:B------:R-:W-:Y:S05]  /*28cd0*/  BSYNC B1 ;  /* 0x0000000000017941 */ /* 0x000fea0003800000 */
.L_x_833:
        /* <DEDUP_REMOVED lines=9> */
.L_x_836:
[----:B------:R-:W-:Y:S05]  /*28d70*/  BSYNC B1 ;  /* 0x0000000000017941 */ /* 0x000fea0003800000 */
.L_x_835:
        /* <DEDUP_REMOVED lines=9> */
.L_x_838:
[----:B------:R-:W-:Y:S05]  /*28e10*/  BSYNC B1 ;  /* 0x0000000000017941 */ /* 0x000fea0003800000 */
.L_x_837:
        /* <DEDUP_REMOVED lines=9> */
.L_x_840:
[----:B------:R-:W-:Y:S05]  /*28eb0*/  BSYNC B1 ;  /* 0x0000000000017941 */ /* 0x000fea0003800000 */
.L_x_839:
        /* <DEDUP_REMOVED lines=9> */
.L_x_842:
[----:B------:R-:W-:Y:S05]  /*28f50*/  BSYNC B1 ;  /* 0x0000000000017941 */ /* 0x000fea0003800000 */
.L_x_841:
        /* <DEDUP_REMOVED lines=9> */
.L_x_844:
[----:B------:R-:W-:Y:S05]  /*28ff0*/  BSYNC B1 ;  /* 0x0000000000017941 */ /* 0x000fea0003800000 */
.L_x_843:
        /* <DEDUP_REMOVED lines=9> */
.L_x_846:
[----:B------:R-:W-:Y:S05]  /*29090*/  BSYNC B1 ;  /* 0x0000000000017941 */ /* 0x000fea0003800000 */
.L_x_845:
        /* <DEDUP_REMOVED lines=9> */
.L_x_848:
[----:B------:R-:W-:Y:S05]  /*29130*/  BSYNC B1 ;  /* 0x0000000000017941 */ /* 0x000fea0003800000 */
.L_x_847:
        /* <DEDUP_REMOVED lines=9> */
.L_x_850:
[----:B------:R-:W-:Y:S05]  /*291d0*/  BSYNC B1 ;  /* 0x0000000000017941 */ /* 0x000fea0003800000 */
.L_x_849:
        /* <DEDUP_REMOVED lines=9> */
.L_x_852:
[----:B------:R-:W-:Y:S05]  /*29270*/  BSYNC B1 ;  /* 0x0000000000017941 */ /* 0x000fea0003800000 */
.L_x_851:
        /* <DEDUP_REMOVED lines=9> */
.L_x_854:
[----:B------:R-:W-:Y:S05]  /*29310*/  BSYNC B1 ;  /* 0x0000000000017941 */ /* 0x000fea0003800000 */
.L_x_853:
        /* <DEDUP_REMOVED lines=9> */
.L_x_856:
[----:B------:R-:W-:Y:S05]  /*293b0*/  BSYNC B1 ;  /* 0x0000000000017941 */ /* 0x000fea0003800000 */
.L_x_855:
        /* <DEDUP_REMOVED lines=10> */
.L_x_858:
[----:B------:R-:W-:Y:S05]  /*29460*/  BSYNC B1 ;  /* 0x0000000000017941 */ /* 0x000fea0003800000 */
.L_x_857:
        /* <DEDUP_REMOVED lines=10> */
.L_x_860:
[----:B------:R-:W-:Y:S05]  /*29510*/  BSYNC B1 ;  /* 0x0000000000017941 */ /* 0x000fea0003800000 */
.L_x_859:
        /* <DEDUP_REMOVED lines=10> */
.L_x_862:
[----:B------:R-:W-:Y:S05]  /*295c0*/  BSYNC B1 ;  /* 0x0000000000017941 */ /* 0x000fea0003800000 */
.L_x_861:
        /* <DEDUP_REMOVED lines=10> */
.L_x_864:
[----:B------:R-:W-:Y:S05]  /*29670*/  BSYNC B1 ;  /* 0x0000000000017941 */ /* 0x000fea0003800000 */
.L_x_863:
        /* <DEDUP_REMOVED lines=9> */
.L_x_866:
[----:B------:R-:W-:Y:S05]  /*29710*/  BSYNC B1 ;  /* 0x0000000000017941 */ /* 0x000fea0003800000 */
.L_x_865:
        /* <DEDUP_REMOVED lines=9> */
.L_x_868:
[----:B------:R-:W-:Y:S05]  /*297b0*/  BSYNC B1 ;  /* 0x0000000000017941 */ /* 0x000fea0003800000 */
.L_x_867:
        /* <DEDUP_REMOVED lines=9> */
.L_x_870:
[----:B------:R-:W-:Y:S05]  /*29850*/  BSYNC B1 ;  /* 0x0000000000017941 */ /* 0x000fea0003800000 */
.L_x_869:
        /* <DEDUP_REMOVED lines=9> */
.L_x_872:
[----:B------:R-:W-:Y:S05]  /*298f0*/  BSYNC B1 ;  /* 0x0000000000017941 */ /* 0x000fea0003800000 */
.L_x_871:
        /* <DEDUP_REMOVED lines=9> */
.L_x_874:
[----:B------:R-:W-:Y:S05]  /*29990*/  BSYNC B1 ;  /* 0x0000000000017941 */ /* 0x000fea0003800000 */
.L_x_873:
        /* <DEDUP_REMOVED lines=9> */
.L_x_876:
[----:B------:R-:W-:Y:S05]  /*29a30*/  BSYNC B1 ;  /* 0x0000000000017941 */ /* 0x000fea0003800000 */
.L_x_875:
        /* <DEDUP_REMOVED lines=9> */
.L_x_878:
[----:B------:R-:W-:Y:S05]  /*29ad0*/  BSYNC B1 ;  /* 0x0000000000017941 */ /* 0x000fea0003800000 */
.L_x_877:
        /* <DEDUP_REMOVED lines=9> */
.L_x_880:
[----:B------:R-:W-:Y:S05]  /*29b70*/  BSYNC B1 ;  /* 0x0000000000017941 */ /* 0x000fea0003800000 */
.L_x_879:
        /* <DEDUP_REMOVED lines=9> */
.L_x_882:
[----:B------:R-:W-:Y:S05]  /*29c10*/  BSYNC B1 ;  /* 0x0000000000017941 */ /* 0x000fea0003800000 */
.L_x_881:
        /* <DEDUP_REMOVED lines=9> */
.L_x_884:
[----:B------:R-:W-:Y:S05]  /*29cb0*/  BSYNC B1 ;  /* 0x0000000000017941 */ /* 0x000fea0003800000 */
.L_x_883:
        /* <DEDUP_REMOVED lines=9> */
.L_x_886:
[----:B------:R-:W-:Y:S05]  /*29d50*/  BSYNC B1 ;  /* 0x0000000000017941 */ /* 0x000fea0003800000 */
.L_x_885:
        /* <DEDUP_REMOVED lines=9> */
.L_x_888:
[----:B------:R-:W-:Y:S05]  /*29df0*/  BSYNC B1 ;  /* 0x0000000000017941 */ /* 0x000fea0003800000 */
.L_x_887:
        /* <DEDUP_REMOVED lines=10> */
.L_x_890:
[----:B------:R-:W-:Y:S05]  /*29ea0*/  BSYNC B1 ;  /* 0x0000000000017941 */ /* 0x000fea0003800000 */
.L_x_889:
        /* <DEDUP_REMOVED lines=10> */
.L_x_892:
[----:B------:R-:W-:Y:S05]  /*29f50*/  BSYNC B1 ;  /* 0x0000000000017941 */ /* 0x000fea0003800000 */
.L_x_891:
        /* <DEDUP_REMOVED lines=10> */
.L_x_894:
[----:B------:R-:W-:Y:S05]  /*2a000*/  BSYNC B1 ;  /* 0x0000000000017941 */ /* 0x000fea0003800000 */
.L_x_893:
        /* <DEDUP_REMOVED lines=10> */
.L_x_896:
[----:B------:R-:W-:Y:S05]  /*2a0b0*/  BSYNC B1 ;  /* 0x0000000000017941 */ /* 0x000fea0003800000 */
.L_x_895:
        /* <DEDUP_REMOVED lines=9> */
.L_x_898:
[----:B------:R-:W-:Y:S05]  /*2a150*/  BSYNC B1 ;  /* 0x0000000000017941 */ /* 0x000fea0003800000 */
.L_x_897:
        /* <DEDUP_REMOVED lines=9> */
.L_x_900:
[----:B------:R-:W-:Y:S05]  /*2a1f0*/  BSYNC B1 ;  /* 0x0000000000017941 */ /* 0x000fea0003800000 */
.L_x_899:
        /* <DEDUP_REMOVED lines=9> */
.L_x_902:
[----:B------:R-:W-:Y:S05]  /*2a290*/  BSYNC B1 ;  /* 0x0000000000017941 */ /* 0x000fea0003800000 */
.L_x_901:
        /* <DEDUP_REMOVED lines=9> */
.L_x_904:
[----:B------:R-:W-:Y:S05]  /*2a330*/  BSYNC B1 ;  /* 0x0000000000017941 */ /* 0x000fea0003800000 */
.L_x_903:
        /* <DEDUP_REMOVED lines=9> */
.L_x_906:
[----:B------:R-:W-:Y:S05]  /*2a3d0*/  BSYNC B1 ;  /* 0x0000000000017941 */ /* 0x000fea0003800000 */
.L_x_905:
        /* <DEDUP_REMOVED lines=9> */
.L_x_908:
[----:B------:R-:W-:Y:S05]  /*2a470*/  BSYNC B1 ;  /* 0x0000000000017941 */ /* 0x000fea0003800000 */
.L_x_907:
        /* <DEDUP_REMOVED lines=9> */
.L_x_910:
[----:B------:R-:W-:Y:S05]  /*2a510*/  BSYNC B1 ;  /* 0x0000000000017941 */ /* 0x000fea0003800000 */
.L_x_909:
        /* <DEDUP_REMOVED lines=9> */
.L_x_912:
[----:B------:R-:W-:Y:S05]  /*2a5b0*/  BSYNC B1 ;  /* 0x0000000000017941 */ /* 0x000fea0003800000 */
.L_x_911:
        /* <DEDUP_REMOVED lines=9> */
.L_x_914:
[----:B------:R-:W-:Y:S05]  /*2a650*/  BSYNC B1 ;  /* 0x0000000000017941 */ /* 0x000fea0003800000 */
.L_x_913:
        /* <DEDUP_REMOVED lines=9> */
.L_x_916:
[----:B------:R-:W-:Y:S05]  /*2a6f0*/  BSYNC B1 ;  /* 0x0000000000017941 */ /* 0x000fea0003800000 */
.L_x_915:
        /* <DEDUP_REMOVED lines=9> */
.L_x_918:
[----:B------:R-:W-:Y:S05]  /*2a790*/  BSYNC B1 ;  /* 0x0000000000017941 */ /* 0x000fea0003800000 */
.L_x_917:
        /* <DEDUP_REMOVED lines=9> */
.L_x_920:
[----:B------:R-:W-:Y:S05]  /*2a830*/  BSYNC B1 ;  /* 0x0000000000017941 */ /* 0x000fea0003800000 */
.L_x_919:
[----:B------:R-:W-:Y:S05]  /*2a840*/  @!P0 BRA `(.L_x_921) ;  /* 0x0000009000208947 */ /* 0x000fea0003800000 */
[----:B0----5:R-:W-:-:S04]  /*2a850*/  IMAD.U32 R3, R200, 0x10000, RZ ;  /* 0x00010000c8037824 */ /* 0x021fc800078e00ff */
[----:B------:R-:W-:-:S04]  /*2a860*/  FMUL R0, R3, R16 ;  /* 0x0000001003007220 */ /* 0x000fc80000400000 */
[----:B------:R-:W-:-:S05]  /*2a870*/  FFMA R0, R39, R2, R0 ;  /* 0x0000000227007223 */ /* 0x000fca0000000000 */
[----:B------:R-:W-:-:S05]  /*2a880*/  F2FP.BF16.F32.PACK_AB R0, RZ, R0 ;  /* 0x00000000ff00723e */ /* 0x000fca00000010ff */
[----:B------:R0:W-:Y:S01]  /*2a890*/  STG.E.U16 desc[UR46][R8.64+0x1b2], R0 ;  /* 0x0001b20008007986 */ /* 0x0001e2000c10152e */
[----:B------:R-:W-:Y:S05]  /*2a8a0*/  BRA `(.L_x_921) ;  /* 0x0000009000087947 */ /* 0x000fea0003800000 */
.L_x_34:
[----:B------:R-:W3:Y:S01]  /*2a8b0*/  LDL.LU R6, [R1+0x384] ;  /* 0x0003840001067983 */ /* 0x000ee20000300800 */
[----:B------:R-:W-:-:S03]  /*2a8c0*/  ULDC.64 UR4, c[0x0][0x5c0] ;  /* 0x0001700000047ab9 */ /* 0x000fc60000000a00 */
[----:B------:R-:W2:Y:S04]  /*2a8d0*/  LDL.LU R7, [R1+0x388] ;  /* 0x0003880001077983 */ /* 0x000ea80000300800 */
[----:B------:R-:W4:Y:S04]  /*2a8e0*/  LDL.LU R21, [R1+0x38c] ;  /* 0x00038c0001157983 */ /* 0x000f280000300800 */
        /* <DEDUP_REMOVED lines=12> */
[----:B------:R-:W4:Y:S01]  /*2a9b0*/  LDL.LU R8, [R1+0x3bc] ;  /* 0x0003bc0001087983 */ /* 0x000f220000300800 */
[C---:B------:R-:W-:Y:S01]  /*2a9c0*/  LEA R18, P1, R4.reuse, UR4, 0x1 ;  /* 0x0000000404127c11 */ /* 0x040fe2000f8208ff */
[----:B------:R-:W-:Y:S01]  /*2a9d0*/  USHF.L.U32 UR11, UR8, 0x4, URZ ;  /* 0x00000004080b7899 */ /* 0x000fe2000800063f */
[----:B------:R-:W-:Y:S01]  /*2a9e0*/  ISETP.GT.AND P2, PT, R3, 0x1, PT ;  /* 0x000000010300780c */ /* 0x000fe20003f44270 */
[----:B------:R-:W-:Y:S01]  /*2a9f0*/  STL [R1+0x400], R39 ;  /* 0x0004002701007387 */ /* 0x000fe20000100800 */
[----:B------:R-:W-:Y:S01]  /*2aa00*/  LEA.HI.X R19, R4, UR5, R19, 0x1, P1 ;  /* 0x0000000504137c11 */ /* 0x000fe200088f0c13 */
[----:B------:R-:W-:Y:S01]  /*2aa10*/  USHF.L.U64.HI UR5, UR8, 0x4, UR9 ;  /* 0x0000000408057899 */ /* 0x000fe20008010209 */
[C---:B------:R-:W-:Y:S01]  /*2aa20*/  ISETP.GT.AND P1, PT, R0.reuse, RZ, P2 ;  /* 0x000000ff0000720c */ /* 0x040fe20001724270 */
[----:B------:R-:W-:Y:S01]  /*2aa30*/  STL [R1+0x3fc], R17 ;  /* 0x0003fc1101007387 */ /* 0x000fe20000100800 */
[----:B------:R-:W-:-:S02]  /*2aa40*/  ISETP.GT.AND P2, PT, R0, 0x8, P2 ;  /* 0x000000080000780c */ /* 0x000fc40001744270 */
[----:B------:R-:W-:Y:S01]  /*2aa50*/  ISETP.GT.AND P4, PT, R0, 0x8, P5 ;  /* 0x000000080000780c */ /* 0x000fe20002f84270 */
[----:B------:R-:W-:Y:S01]  /*2aa60*/  STL [R1+0x3f8], R16 ;  /* 0x0003f81001007387 */ /* 0x000fe20000100800 */
[-C--:B---3--:R-:W-:Y:S01]  /*2aa70*/  FMUL R6, R6, R2.reuse ;  /* 0x0000000206067220 */ /* 0x088fe20000400000 */
[----:B--2---:R-:W-:-:S04]  /*2aa80*/  FMUL R7, R7, R2 ;  /* 0x0000000207077220 */ /* 0x004fc80000400000 */
[----:B------:R-:W-:Y:S01]  /*2aa90*/  F2FP.BF16.F32.PACK_AB R6, RZ, R6 ;  /* 0x00000006ff06723e */ /* 0x000fe200000010ff */
[----:B----4-:R-:W-:Y:S01]  /*2aaa0*/  FMUL R5, R21, R2 ;  /* 0x0000000215057220 */ /* 0x010fe20000400000 */
[----:B------:R-:W-:-:S03]  /*2aab0*/  F2FP.BF16.F32.PACK_AB R7, RZ, R7 ;  /* 0x00000007ff07723e */ /* 0x000fc600000010ff */
[----:B------:R0:W-:Y:S01]  /*2aac0*/  @P1 STG.E.U16 desc[UR46][R18.64+0x2], R6 ;  /* 0x0000020612001986 */ /* 0x0001e2000c10152e */
[----:B------:R-:W-:Y:S01]  /*2aad0*/  FMUL R4, R20, R2 ;  /* 0x0000000214047220 */ /* 0x000fe20000400000 */
[----:B------:R-:W-:Y:S02]  /*2aae0*/  IADD3 R20, P3, R18, UR11, RZ ;  /* 0x0000000b12147c10 */ /* 0x000fe4000ff7e0ff */
[----:B------:R-:W-:Y:S02]  /*2aaf0*/  F2FP.BF16.F32.PACK_AB R5, RZ, R5 ;  /* 0x00000005ff05723e */ /* 0x000fe400000010ff */
[----:B------:R-:W-:Y:S02]  /*2ab00*/  F2FP.BF16.F32.PACK_AB R4, RZ, R4 ;  /* 0x00000004ff04723e */ /* 0x000fe400000010ff */
[----:B------:R-:W-:-:S03]  /*2ab10*/  IADD3.X R21, R19, UR5, RZ, P3, !PT ;  /* 0x0000000513157c10 */ /* 0x000fc60009ffe4ff */
[----:B------:R1:W-:Y:S01]  /*2ab20*/  @P0 STG.E.U16 desc[UR46][R18.64], R4 ;  /* 0x0000000412000986 */ /* 0x0003e2000c10152e */
[----:B0-----:R-:W-:-:S03]  /*2ab30*/  FMUL R6, R234, R2 ;  /* 0x00000002ea067220 */ /* 0x001fc60000400000 */
[----:B------:R0:W-:Y:S01]  /*2ab40*/  @P2 STG.E.U16 desc[UR46][R20.64+0x2], R5 ;  /* 0x0000020514002986 */ /* 0x0001e2000c10152e */
[C---:B------:R-:W-:Y:S02]  /*2ab50*/  ISETP.GT.AND P2, PT, R3.reuse, 0x8, PT ;  /* 0x000000080300780c */ /* 0x040fe40003f44270 */
[----:B------:R-:W-:Y:S01]  /*2ab60*/  F2FP.BF16.F32.PACK_AB R6, RZ, R6 ;  /* 0x00000006ff06723e */ /* 0x000fe200000010ff */
[----:B------:R-:W-:Y:S01]  /*2ab70*/  @P4 STG.E.U16 desc[UR46][R20.64], R7 ;  /* 0x0000000714004986 */ /* 0x000fe2000c10152e */
[----:B------:R-:W-:Y:S02]  /*2ab80*/  ISETP.GT.AND P4, PT, R3, 0x9, PT ;  /* 0x000000090300780c */ /* 0x000fe40003f84270 */
[----:B------:R-:W-:Y:S01]  /*2ab90*/  ISETP.GT.AND P0, PT, R0, RZ, P2 ;  /* 0x000000ff0000720c */ /* 0x000fe20001704270 */
[-C--:B-1----:R-:W-:Y:S01]  /*2aba0*/  FMUL R4, R232, R2.reuse ;  /* 0x00000002e8047220 */ /* 0x082fe20000400000 */
[C---:B------:R-:W-:Y:S02]  /*2abb0*/  ISETP.GT.AND P1, PT, R0.reuse, RZ, P4 ;  /* 0x000000ff0000720c */ /* 0x040fe40002724270 */
[----:B------:R-:W-:Y:S01]  /*2abc0*/  ISETP.GT.AND P3, PT, R0, 0x8, P2 ;  /* 0x000000080000780c */ /* 0x000fe20001764270 */
[----:B0-----:R-:W-:Y:S01]  /*2abd0*/  FMUL R5, R233, R2 ;  /* 0x00000002e9057220 */ /* 0x001fe20000400000 */
[----:B------:R-:W-:-:S04]  /*2abe0*/  F2FP.BF16.F32.PACK_AB R4, RZ, R4 ;  /* 0x00000004ff04723e */ /* 0x000fc800000010ff */
[----:B------:R-:W-:-:S03]  /*2abf0*/  F2FP.BF16.F32.PACK_AB R5, RZ, R5 ;  /* 0x00000005ff05723e */ /* 0x000fc600000010ff */
[----:B------:R-:W-:Y:S01]  /*2ac00*/  @P0 STG.E.U16 desc[UR46][R18.64+0x10], R6 ;  /* 0x0000100612000986 */ /* 0x000fe2000c10152e */
[----:B------:R-:W-:-:S03]  /*2ac10*/  ISETP.GT.AND P0, PT, R3, 0x10, PT ;  /* 0x000000100300780c */ /* 0x000fc60003f04270 */
[----:B------:R0:W-:Y:S01]  /*2ac20*/  @P1 STG.E.U16 desc[UR46][R18.64+0x12], R5 ;  /* 0x0000120512001986 */ /* 0x0001e2000c10152e */
[----:B------:R-:W-:-:S03]  /*2ac30*/  ISETP.GT.AND P1, PT, R0, 0x8, P4 ;  /* 0x000000080000780c */ /* 0x000fc60002724270 */
[----:B------:R1:W-:Y:S01]  /*2ac40*/  @P3 STG.E.U16 desc[UR46][R20.64+0x10], R4 ;  /* 0x0000100414003986 */ /* 0x0003e2000c10152e */
[----:B------:R-:W-:Y:S01]  /*2ac50*/  ISETP.GT.AND P3, PT, R0, RZ, P0 ;  /* 0x000000ff0000720c */ /* 0x000fe20000764270 */
[-C--:B0-----:R-:W-:Y:S01]  /*2ac60*/  FMUL R5, R23, R2.reuse ;  /* 0x0000000217057220 */ /* 0x081fe20000400000 */
[----:B-1----:R-:W-:-:S04]  /*2ac70*/  FMUL R4, R22, R2 ;  /* 0x0000000216047220 */ /* 0x002fc80000400000 */
[----:B------:R-:W-:Y:S02]  /*2ac80*/  F2FP.BF16.F32.PACK_AB R5, RZ, R5 ;  /* 0x00000005ff05723e */ /* 0x000fe400000010ff */
[----:B------:R-:W-:-:S03]  /*2ac90*/  F2FP.BF16.F32.PACK_AB R4, RZ, R4 ;  /* 0x00000004ff04723e */ /* 0x000fc600000010ff */
[----:B------:R0:W-:Y:S04]  /*2aca0*/  @P1 STG.E.U16 desc[UR46][R20.64+0x12], R5 ;  /* 0x0000120514001986 */ /* 0x0001e8000c10152e */
[----:B------:R1:W-:Y:S01]  /*2acb0*/  @P3 STG.E.U16 desc[UR46][R18.64+0x20], R4 ;  /* 0x0000200412003986 */ /* 0x0003e2000c10152e */
[----:B------:R-:W-:-:S04]  /*2acc0*/  ISETP.GT.AND P3, PT, R3, 0x11, PT ;  /* 0x000000110300780c */ /* 0x000fc80003f64270 */
[----:B------:R-:W-:Y:S01]  /*2acd0*/  ISETP.GT.AND P1, PT, R0, RZ, P3 ;  /* 0x000000ff0000720c */ /* 0x000fe20001f24270 */
[-C--:B0-----:R-:W-:Y:S01]  /*2ace0*/  FMUL R5, R11, R2.reuse ;  /* 0x000000020b057220 */ /* 0x081fe20000400000 */
[----:B-1----:R-:W-:-:S05]  /*2acf0*/  FMUL R4, R15, R2 ;  /* 0x000000020f047220 */ /* 0x002fca0000400000 */
[----:B------:R-:W-:-:S06]  /*2ad00*/  F2FP.BF16.F32.PACK_AB R4, RZ, R4 ;  /* 0x00000004ff04723e */ /* 0x000fcc00000010ff */
[----:B------:R0:W-:Y:S01]  /*2ad10*/  @P1 STG.E.U16 desc[UR46][R18.64+0x22], R4 ;  /* 0x0000220412001986 */ /* 0x0001e2000c10152e */
[----:B------:R-:W-:Y:S01]  /*2ad20*/  ISETP.GT.AND P1, PT, R0, 0x8, P0 ;  /* 0x000000080000780c */ /* 0x000fe20000724270 */
[----:B0-----:R-:W-:-:S05]  /*2ad30*/  FMUL R4, R14, R2 ;  /* 0x000000020e047220 */ /* 0x001fca0000400000 */
[----:B------:R-:W-:-:S07]  /*2ad40*/  F2FP.BF16.F32.PACK_AB R4, RZ, R4 ;  /* 0x00000004ff04723e */ /* 0x000fce00000010ff */
[----:B------:R0:W-:Y:S01]  /*2ad50*/  @P1 STG.E.U16 desc[UR46][R20.64+0x20], R4 ;  /* 0x0000200414001986 */ /* 0x0001e2000c10152e */
[----:B------:R-:W-:Y:S01]  /*2ad60*/  ISETP.GT.AND P1, PT, R0, 0x8, P3 ;  /* 0x000000080000780c */ /* 0x000fe20001f24270 */
[----:B0-----:R-:W-:-:S05]  /*2ad70*/  FMUL R4, R13, R2 ;  /* 0x000000020d047220 */ /* 0x001fca0000400000 */
[----:B------:R-:W-:-:S04]  /*2ad80*/  F2FP.BF16.F32.PACK_AB R4, RZ, R4 ;  /* 0x00000004ff04723e */ /* 0x000fc800000010ff */
[----:B------:R-:W-:Y:S02]  /*2ad90*/  PRMT R6, R4, 0x7610, R6 ;  /* 0x0000761004067816 */ /* 0x000fe40000000006 */
[----:B------:R-:W-:Y:S02]  /*2ada0*/  F2FP.BF16.F32.PACK_AB R4, RZ, R5 ;  /* 0x00000005ff04723e */ /* 0x000fe400000010ff */
[----:B------:R-:W2:Y:S04]  /*2adb0*/  LDL.LU R5, [R1+0x340] ;  /* 0x0003400001057983 */ /* 0x000ea80000300800 */
[----:B------:R-:W-:Y:S01]  /*2adc0*/  @P1 STG.E.U16 desc[UR46][R20.64+0x22], R6 ;  /* 0x0000220614001986 */ /* 0x000fe2000c10152e */
[----:B------:R-:W-:-:S03]  /*2add0*/  ISETP.GT.AND P1, PT, R3, 0x18, PT ;  /* 0x000000180300780c */ /* 0x000fc60003f24270 */
[----:B------:R-:W3:Y:S01]  /*2ade0*/  LDL.LU R7, [R1+0x344] ;  /* 0x0003440001077983 */ /* 0x000ee20000300800 */
[----:B------:R-:W-:-:S13]  /*2adf0*/  ISETP.GT.AND P6, PT, R0, RZ, P1 ;  /* 0x000000ff0000720c */ /* 0x000fda0000fc4270 */
[----:B------:R0:W-:Y:S01]  /*2ae00*/  @P6 STG.E.U16 desc[UR46][R18.64+0x30], R4 ;  /* 0x0000300412006986 */ /* 0x0001e2000c10152e */
[----:B------:R-:W-:-:S04]  /*2ae10*/  ISETP.GT.AND P6, PT, R3, 0x19, PT ;  /* 0x000000190300780c */ /* 0x000fc80003fc4270 */
[----:B------:R-:W-:Y:S01]  /*2ae20*/  ISETP.GT.AND P6, PT, R0, RZ, P6 ;  /* 0x000000ff0000720c */ /* 0x000fe200037c4270 */
[----:B0-----:R-:W-:-:S05]  /*2ae30*/  FMUL R4, R10, R2 ;  /* 0x000000020a047220 */ /* 0x001fca0000400000 */
[----:B------:R-:W-:-:S07]  /*2ae40*/  F2FP.BF16.F32.PACK_AB R4, RZ, R4 ;  /* 0x00000004ff04723e */ /* 0x000fce00000010ff */
[----:B------:R0:W-:Y:S01]  /*2ae50*/  @P6 STG.E.U16 desc[UR46][R18.64+0x32], R4 ;  /* 0x0000320412006986 */ /* 0x0001e2000c10152e */
[----:B------:R-:W-:Y:S01]  /*2ae60*/  ISETP.GT.AND P6, PT, R0, 0x8, P1 ;  /* 0x000000080000780c */ /* 0x000fe20000fc4270 */
[----:B0-----:R-:W-:-:S05]  /*2ae70*/  FMUL R4, R9, R2 ;  /* 0x0000000209047220 */ /* 0x001fca0000400000 */
[----:B------:R-:W-:-:S07]  /*2ae80*/  F2FP.BF16.F32.PACK_AB R4, RZ, R4 ;  /* 0x00000004ff04723e */ /* 0x000fce00000010ff */
[----:B------:R0:W-:Y:S01]  /*2ae90*/  @P6 STG.E.U16 desc[UR46][R20.64+0x30], R4 ;  /* 0x0000300414006986 */ /* 0x0001e2000c10152e */
[----:B------:R-:W-:Y:S01]  /*2aea0*/  ISETP.GT.AND P6, PT, R3, 0x19, PT ;  /* 0x000000190300780c */ /* 0x000fe20003fc4270 */
[----:B0-----:R-:W-:Y:S02]  /*2aeb0*/  FMUL R4, R8, R2 ;  /* 0x0000000208047220 */ /* 0x001fe40000400000 */
[----:B------:R-:W4:Y:S01]  /*2aec0*/  LDL.LU R8, [R1+0x348] ;  /* 0x0003480001087983 */ /* 0x000f220000300800 */
[C---:B------:R-:W-:Y:S02]  /*2aed0*/  ISETP.GT.AND P6, PT, R0.reuse, 0x8, P6 ;  /* 0x000000080000780c */ /* 0x040fe400037c4270 */
[----:B------:R-:W-:Y:S01]  /*2aee0*/  F2FP.BF16.F32.PACK_AB R4, RZ, R4 ;  /* 0x00000004ff04723e */ /* 0x000fe200000010ff */
[----:B------:R-:W-:Y:S01]  /*2aef0*/  UIMAD UR4, UR9, 0xf0, URZ ;  /* 0x000000f0090478a4 */ /* 0x000fe2000f8e023f */
[----:B------:R-:W4:Y:S04]  /*2af00*/  LDL.LU R16, [R1+0x350] ;  /* 0x0003500001107983 */ /* 0x000f280000300800 */
[----:B------:R-:W4:Y:S04]  /*2af10*/  LDL.LU R17, [R1+0x354] ;  /* 0x0003540001117983 */ /* 0x000f280000300800 */
[----:B------:R-:W4:Y:S04]  /*2af20*/  LDL.LU R39, [R1+0x358] ;  /* 0x0003580001277983 */ /* 0x000f280000300800 */
[----:B------:R0:W-:Y:S01]  /*2af30*/  @P6 STG.E.U16 desc[UR46][R20.64+0x32], R4 ;  /* 0x0000320414006986 */ /* 0x0001e2000c10152e */
[----:B------:R-:W-:-:S03]  /*2af40*/  ISETP.GT.AND P6, PT, R0, 0x80, P5 ;  /* 0x000000800000780c */ /* 0x000fc60002fc4270 */
[----:B------:R-:W4:Y:S04]  /*2af50*/  LDL.LU R234, [R1+0x35c] ;  /* 0x00035c0001ea7983 */ /* 0x000f280000300800 */
[----:B------:R-:W4:Y:S01]  /*2af60*/  LDL.LU R233, [R1+0x360] ;  /* 0x0003600001e97983 */ /* 0x000f220000300800 */
[----:B0-----:R-:W-:-:S03]  /*2af70*/  IMAD.U32 R4, RZ, RZ, UR8 ;  /* 0x00000008ff047e24 */ /* 0x001fc6000f8e00ff */
        /* <DEDUP_REMOVED lines=9> */
[----:B--2---:R-:W-:Y:S01]  /*2b010*/  FMUL R6, R5, R2 ;  /* 0x0000000205067220 */ /* 0x004fe20000400000 */
[----:B------:R-:W-:-:S04]  /*2b020*/  IMAD.WIDE.U32 R4, R4, 0xf0, R20 ;  /* 0x000000f004047825 */ /* 0x000fc800078e0014 */
[----:B------:R-:W-:Y:S01]  /*2b030*/  F2FP.BF16.F32.PACK_AB R6, RZ, R6 ;  /* 0x00000006ff06723e */ /* 0x000fe200000010ff */
[----:B------:R-:W-:-:S05]  /*2b040*/  VIADD R5, R5, UR4 ;  /* 0x0000000405057c36 */ /* 0x000fca0008000000 */
[----:B------:R3:W-:Y:S01]  /*2b050*/  @P6 STG.E.U16 desc[UR46][R4.64], R6 ;  /* 0x0000000604006986 */ /* 0x0007e2000c10152e */
[----:B------:R-:W-:-:S04]  /*2b060*/  ISETP.GT.AND P6, PT, R3, 0x1, PT ;  /* 0x000000010300780c */ /* 0x000fc80003fc4270 */
[----:B------:R-:W-:Y:S01]  /*2b070*/  ISETP.GT.AND P6, PT, R0, 0x80, P6 ;  /* 0x000000800000780c */ /* 0x000fe200037c4270 */
[----:B---3--:R-:W-:-:S05]  /*2b080*/  FMUL R6, R7, R2 ;  /* 0x0000000207067220 */ /* 0x008fca0000400000 */
[----:B------:R-:W-:-:S07]  /*2b090*/  F2FP.BF16.F32.PACK_AB R6, RZ, R6 ;  /* 0x00000006ff06723e */ /* 0x000fce00000010ff */
[----:B------:R0:W-:Y:S02]  /*2b0a0*/  @P6 STG.E.U16 desc[UR46][R4.64+0x2], R6 ;  /* 0x0000020604006986 */ /* 0x0001e4000c10152e */
[----:B0-----:R-:W-:-:S04]  /*2b0b0*/  IADD3 R6, P6, R4, UR11, RZ ;  /* 0x0000000b04067c10 */ /* 0x001fc8000ffde0ff */
[----:B------:R-:W-:Y:S02]  /*2b0c0*/  IADD3.X R7, R5, UR5, RZ, P6, !PT ;  /* 0x0000000505077c10 */ /* 0x000fe4000b7fe4ff */
[----:B------:R-:W-:Y:S01]  /*2b0d0*/  ISETP.GT.AND P6, PT, R0, 0x88, P5 ;  /* 0x000000880000780c */ /* 0x000fe20002fc4270 */
[----:B----4-:R-:W-:-:S05]  /*2b0e0*/  FMUL R8, R8, R2 ;  /* 0x0000000208087220 */ /* 0x010fca0000400000 */
[----:B------:R-:W-:-:S07]  /*2b0f0*/  F2FP.BF16.F32.PACK_AB R8, RZ, R8 ;  /* 0x00000008ff08723e */ /* 0x000fce00000010ff */
[----:B------:R0:W-:Y:S04]  /*2b100*/  @P6 STG.E.U16 desc[UR46][R6.64], R8 ;  /* 0x0000000806006986 */ /* 0x0001e8000c10152e */
[----:B0-----:R-:W2:Y:S01]  /*2b110*/  LDL.LU R8, [R1+0x34c] ;  /* 0x00034c0001087983 */ /* 0x001ea20000300800 */
[----:B------:R-:W-:-:S04]  /*2b120*/  ISETP.GT.AND P6, PT, R3, 0x1, PT ;  /* 0x000000010300780c */ /* 0x000fc80003fc4270 */
[----:B------:R-:W-:Y:S01]  /*2b130*/  ISETP.GT.AND P6, PT, R0, 0x88, P6 ;  /* 0x000000880000780c */ /* 0x000fe200037c4270 */
[----:B------:R-:W-:Y:S02]  /*2b140*/  USHF.L.U32 UR13, UR8, 0x8, URZ ;  /* 0x00000008080d7899 */ /* 0x000fe4000800063f */
[----:B------:R-:W-:Y:S01]  /*2b150*/  USHF.L.U64.HI UR12, UR8, 0x8, UR9 ;  /* 0x00000008080c7899 */ /* 0x000fe20008010209 */
[----:B--2---:R-:W-:-:S05]  /*2b160*/  FMUL R8, R8, R2 ;  /* 0x0000000208087220 */ /* 0x004fca0000400000 */
[----:B------:R-:W-:-:S05]  /*2b170*/  F2FP.BF16.F32.PACK_AB R8, RZ, R8 ;  /* 0x00000008ff08723e */ /* 0x000fca00000010ff */
[----:B------:R0:W-:Y:S01]  /*2b180*/  @P6 STG.E.U16 desc[UR46][R6.64+0x2], R8 ;  /* 0x0000020806006986 */ /* 0x0001e2000c10152e */
[----:B------:R-:W-:Y:S01]  /*2b190*/  ISETP.GT.AND P6, PT, R0, 0x80, P2 ;  /* 0x000000800000780c */ /* 0x000fe200017c4270 */
[----:B0-----:R-:W-:Y:S02]  /*2b1a0*/  FMUL R8, R16, R2 ;  /* 0x0000000210087220 */ /* 0x001fe40000400000 */
[----:B------:R-:W2:Y:S03]  /*2b1b0*/  LDL.LU R16, [R1+0x310] ;  /* 0x0003100001107983 */ /* 0x000ea60000300800 */
[----:B------:R-:W-:-:S07]  /*2b1c0*/  F2FP.BF16.F32.PACK_AB R8, RZ, R8 ;  /* 0x00000008ff08723e */ /* 0x000fce00000010ff */
[----:B------:R0:W-:Y:S01]  /*2b1d0*/  @P6 STG.E.U16 desc[UR46][R4.64+0x10], R8 ;  /* 0x0000100804006986 */ /* 0x0001e2000c10152e */
[----:B------:R-:W-:Y:S01]  /*2b1e0*/  ISETP.GT.AND P6, PT, R0, 0x80, P4 ;  /* 0x000000800000780c */ /* 0x000fe200027c4270 */
[----:B0-----:R-:W-:Y:S02]  /*2b1f0*/  FMUL R8, R17, R2 ;  /* 0x0000000211087220 */ /* 0x001fe40000400000 */
[----:B------:R-:W3:Y:S03]  /*2b200*/  LDL.LU R17, [R1+0x314] ;  /* 0x0003140001117983 */ /* 0x000ee60000300800 */
[----:B------:R-:W-:-:S07]  /*2b210*/  F2FP.BF16.F32.PACK_AB R8, RZ, R8 ;  /* 0x00000008ff08723e */ /* 0x000fce00000010ff */
[----:B------:R0:W-:Y:S01]  /*2b220*/  @P6 STG.E.U16 desc[UR46][R4.64+0x12], R8 ;  /* 0x0000120804006986 */ /* 0x0001e2000c10152e */
[----:B------:R-:W-:Y:S01]  /*2b230*/  ISETP.GT.AND P6, PT, R0, 0x88, P2 ;  /* 0x000000880000780c */ /* 0x000fe200017c4270 */
[----:B0-----:R-:W-:-:S05]  /*2b240*/  FMUL R8, R39, R2 ;  /* 0x0000000227087220 */ /* 0x001fca0000400000 */
        /* <DEDUP_REMOVED lines=26> */
[----:B------:R-:W-:-:S04]  /*2b3f0*/  ISETP.GT.AND P6, PT, R3, 0x19, PT ;  /* 0x000000190300780c */ /* 0x000fc80003fc4270 */
        /* <DEDUP_REMOVED lines=10> */
[----:B0-----:R-:W-:Y:S02]  /*2b4a0*/  FMUL R8, R9, R2 ;  /* 0x0000000209087220 */ /* 0x001fe40000400000 */
[----:B------:R-:W4:Y:S03]  /*2b4b0*/  LDL.LU R9, [R1+0x318] ;  /* 0x0003180001097983 */ /* 0x000f260000300800 */
[----:B------:R-:W-:Y:S01]  /*2b4c0*/  F2FP.BF16.F32.PACK_AB R8, RZ, R8 ;  /* 0x00000008ff08723e */ /* 0x000fe200000010ff */
[----:B------:R-:W4:Y:S06]  /*2b4d0*/  LDL.LU R39, [R1+0x31c] ;  /* 0x00031c0001277983 */ /* 0x000f2c0000300800 */
[----:B------:R0:W-:Y:S01]  /*2b4e0*/  @P6 STG.E.U16 desc[UR46][R6.64+0x32], R8 ;  /* 0x0000320806006986 */ /* 0x0001e2000c10152e */
[----:B------:R-:W-:-:S03]  /*2b4f0*/  IADD3 R4, P6, R4, UR13, RZ ;  /* 0x0000000d04047c10 */ /* 0x000fc6000ffde0ff */
[----:B------:R-:W4:Y:S01]  /*2b500*/  LDL.LU R234, [R1+0x320] ;  /* 0x0003200001ea7983 */ /* 0x000f220000300800 */
[----:B------:R-:W-:Y:S02]  /*2b510*/  IADD3.X R5, R5, UR12, RZ, P6, !PT ;  /* 0x0000000c05057c10 */ /* 0x000fe4000b7fe4ff */
[----:B------:R-:W-:Y:S01]  /*2b520*/  ISETP.GT.AND P6, PT, R0, 0x100, P5 ;  /* 0x000001000000780c */ /* 0x000fe20002fc4270 */
[----:B------:R-:W4:Y:S01]  /*2b530*/  LDL.LU R233, [R1+0x324] ;  /* 0x0003240001e97983 */ /* 0x000f220000300800 */
[----:B0-----:R-:W-:-:S03]  /*2b540*/  FMUL R6, R11, R2 ;  /* 0x000000020b067220 */ /* 0x001fc60000400000 */
[----:B------:R-:W4:Y:S02]  /*2b550*/  LDL.LU R232, [R1+0x328] ;  /* 0x0003280001e87983 */ /* 0x000f240000300800 */
[----:B------:R-:W-:Y:S02]  /*2b560*/  F2FP.BF16.F32.PACK_AB R6, RZ, R6 ;  /* 0x00000006ff06723e */ /* 0x000fe400000010ff */
[----:B------:R-:W4:Y:S04]  /*2b570*/  LDL.LU R23, [R1+0x32c] ;  /* 0x00032c0001177983 */ /* 0x000f280000300800 */
[----:B------:R0:W-:Y:S01]  /*2b580*/  @P6 STG.E.U16 desc[UR46][R4.64], R6 ;  /* 0x0000000604006986 */ /* 0x0001e2000c10152e */
[----:B------:R-:W-:-:S03]  /*2b590*/  ISETP.GT.AND P6, PT, R3, 0x1, PT ;  /* 0x000000010300780c */ /* 0x000fc60003fc4270 */
[----:B------:R-:W4:Y:S01]  /*2b5a0*/  LDL.LU R22, [R1+0x330] ;  /* 0x0003300001167983 */ /* 0x000f220000300800 */
[----:B------:R-:W-:-:S03]  /*2b5b0*/  ISETP.GT.AND P6, PT, R0, 0x100, P6 ;  /* 0x000001000000780c */ /* 0x000fc600037c4270 */
[----:B------:R-:W4:Y:S01]  /*2b5c0*/  LDL.LU R15, [R1+0x334] ;  /* 0x00033400010f7983 */ /* 0x000f220000300800 */
[----:B0-----:R-:W-:-:S03]  /*2b5d0*/  FMUL R6, R10, R2 ;  /* 0x000000020a067220 */ /* 0x001fc60000400000 */
[----:B------:R-:W4:Y:S02]  /*2b5e0*/  LDL.LU R14, [R1+0x338] ;  /* 0x00033800010e7983 */ /* 0x000f240000300800 */
[----:B------:R-:W-:Y:S02]  /*2b5f0*/  F2FP.BF16.F32.PACK_AB R6, RZ, R6 ;  /* 0x00000006ff06723e */ /* 0x000fe400000010ff */
[----:B------:R-:W4:Y:S04]  /*2b600*/  LDL.LU R13, [R1+0x33c] ;  /* 0x00033c00010d7983 */ /* 0x000f280000300800 */
[----:B------:R-:W2:Y:S04]  /*2b610*/  LDL.LU R7, [R1+0x30c] ;  /* 0x00030c0001077983 */ /* 0x000ea80000300800 */
[----:B------:R0:W-:Y:S04]  /*2b620*/  @P6 STG.E.U16 desc[UR46][R4.64+0x2], R6 ;  /* 0x0000020604006986 */ /* 0x0001e8000c10152e */
[----:B0-----:R-:W3:Y:S01]  /*2b630*/  LDL.LU R6, [R1+0x308] ;  /* 0x0003080001067983 */ /* 0x001ee20000300800 */
[----:B------:R-:W-:-:S04]  /*2b640*/  IADD3 R10, P6, R4, UR11, RZ ;  /* 0x0000000b040a7c10 */ /* 0x000fc8000ffde0ff */
[----:B------:R-:W-:Y:S02]  /*2b650*/  IADD3.X R11, R5, UR5, RZ, P6, !PT ;  /* 0x00000005050b7c10 */ /* 0x000fe4000b7fe4ff */
[----:B------:R-:W-:Y:S01]  /*2b660*/  ISETP.GT.AND P6, PT, R0, 0x108, P5 ;  /* 0x000001080000780c */ /* 0x000fe20002fc4270 */
[----:B---3--:R-:W-:-:S05]  /*2b670*/  FMUL R6, R6, R2 ;  /* 0x0000000206067220 */ /* 0x008fca0000400000 */
[----:B------:R-:W-:-:S07]  /*2b680*/  F2FP.BF16.F32.PACK_AB R6, RZ, R6 ;  /* 0x00000006ff06723e */ /* 0x000fce00000010ff */
[----:B------:R2:W-:Y:S01]  /*2b690*/  @P6 STG.E.U16 desc[UR46][R10.64], R6 ;  /* 0x000000060a006986 */ /* 0x0005e2000c10152e */
[----:B------:R-:W-:-:S04]  /*2b6a0*/  ISETP.GT.AND P6, PT, R3, 0x1, PT ;  /* 0x000000010300780c */ /* 0x000fc80003fc4270 */
[----:B------:R-:W-:Y:S01]  /*2b6b0*/  ISETP.GT.AND P6, PT, R0, 0x108, P6 ;  /* 0x000001080000780c */ /* 0x000fe200037c4270 */
[----:B--2---:R-:W-:-:S05]  /*2b6c0*/  FMUL R6, R7, R2 ;  /* 0x0000000207067220 */ /* 0x004fca0000400000 */
[----:B------:R-:W-:-:S07]  /*2b6d0*/  F2FP.BF16.F32.PACK_AB R6, RZ, R6 ;  /* 0x00000006ff06723e */ /* 0x000fce00000010ff */
[----:B------:R-:W-:Y:S01]  /*2b6e0*/  @P6 IMAD.MOV.U32 R7, RZ, RZ, R11 ;  /* 0x000000ffff076224 */ /* 0x000fe200078e000b */
[----:B------:R-:W-:Y:S01]  /*2b6f0*/  PRMT R8, R6, 0x7610, R8 ;  /* 0x0000761006087816 */ /* 0x000fe20000000008 */
[----:B------:R-:W-:-:S05]  /*2b700*/  @P6 IMAD.MOV.U32 R6, RZ, RZ, R10 ;  /* 0x000000ffff066224 */ /* 0x000fca00078e000a */
        /* <DEDUP_REMOVED lines=9> */
[----:B----4-:R-:W-:Y:S01]  /*2b7a0*/  FMUL R8, R9, R2 ;  /* 0x0000000209087220 */ /* 0x010fe20000400000 */
[----:B0-----:R-:W-:-:S04]  /*2b7b0*/  IADD3 R6, P6, R4, UR13, RZ ;  /* 0x0000000d04067c10 */ /* 0x001fc8000ffde0ff */
[----:B------:R-:W-:Y:S02]  /*2b7c0*/  IADD3.X R7, R5, UR12, RZ, P6, !PT ;  /* 0x0000000c05077c10 */ /* 0x000fe4000b7fe4ff */
[----:B------:R-:W-:Y:S02]  /*2b7d0*/  ISETP.GT.AND P6, PT, R0, 0x108, P2 ;  /* 0x000001080000780c */ /* 0x000fe400017c4270 */
[----:B------:R-:W-:-:S04]  /*2b7e0*/  F2FP.BF16.F32.PACK_AB R8, RZ, R8 ;  /* 0x00000008ff08723e */ /* 0x000fc800000010ff */
[----:B------:R-:W-:-:S07]  /*2b7f0*/  PRMT R12, R8, 0x7610, R12 ;  /* 0x00007610080c7816 */ /* 0x000fce000000000c */
[----:B------:R-:W-:Y:S02]  /*2b800*/  @P6 IMAD.MOV.U32 R8, RZ, RZ, R10 ;  /* 0x000000ffff086224 */ /* 0x000fe400078e000a */
[----:B------:R-:W-:-:S05]  /*2b810*/  @P6 IMAD.MOV.U32 R9, RZ, RZ, R11 ;  /* 0x000000ffff096224 */ /* 0x000fca00078e000b */
[----:B------:R0:W-:Y:S01]  /*2b820*/  @P6 STG.E.U16 desc[UR46][R8.64+0x10], R12 ;  /* 0x0000100c08006986 */ /* 0x0001e2000c10152e */
[----:B------:R-:W-:Y:S01]  /*2b830*/  ISETP.GT.AND P6, PT, R0, 0x108, P4 ;  /* 0x000001080000780c */ /* 0x000fe200027c4270 */
[----:B0-----:R-:W-:-:S05]  /*2b840*/  FMUL R8, R39, R2 ;  /* 0x0000000227087220 */ /* 0x001fca0000400000 */
[----:B------:R-:W-:-:S07]  /*2b850*/  F2FP.BF16.F32.PACK_AB R8, RZ, R8 ;  /* 0x00000008ff08723e */ /* 0x000fce00000010ff */
[----:B------:R-:W-:Y:S01]  /*2b860*/  @P6 IMAD.MOV.U32 R9, RZ, RZ, R11 ;  /* 0x000000ffff096224 */ /* 0x000fe200078e000b */
[----:B------:R-:W-:Y:S01]  /*2b870*/  PRMT R12, R8, 0x7610, R12 ;  /* 0x00007610080c7816 */ /* 0x000fe2000000000c */
[----:B------:R-:W-:-:S05]  /*2b880*/  @P6 IMAD.MOV.U32 R8, RZ, RZ, R10 ;  /* 0x000000ffff086224 */ /* 0x000fca00078e000a */
[----:B------:R0:W-:Y:S02]  /*2b890*/  @P6 STG.E.U16 desc[UR46][R8.64+0x12], R12 ;  /* 0x0000120c08006986 */ /* 0x0001e4000c10152e */
[----:B0-----:R-:W-:-:S04]  /*2b8a0*/  IADD3 R8, P6, R6, UR11, RZ ;  /* 0x0000000b06087c10 */ /* 0x001fc8000ffde0ff */
[----:B------:R-:W-:Y:S02]  /*2b8b0*/  IADD3.X R9, R7, UR5, RZ, P6, !PT ;  /* 0x0000000507097c10 */ /* 0x000fe4000b7fe4ff */
[----:B------:R-:W-:Y:S01]  /*2b8c0*/  ISETP.GT.AND P6, PT, R0, 0x100, P0 ;  /* 0x000001000000780c */ /* 0x000fe200007c4270 */
[----:B------:R-:W-:-:S05]  /*2b8d0*/  FMUL R12, R234, R2 ;  /* 0x00000002ea0c7220 */ /* 0x000fca0000400000 */
        /* <DEDUP_REMOVED lines=26> */
[----:B------:R-:W-:Y:S01]  /*2ba80*/  @P6 IMAD.MOV.U32 R5, RZ, RZ, R11 ;  /* 0x000000ffff056224 */ /* 0x000fe200078e000b */
[----:B------:R-:W-:Y:S01]  /*2ba90*/  PRMT R12, R4, 0x7610, R12 ;  /* 0x00007610040c7816 */ /* 0x000fe2000000000c */
[----:B------:R-:W-:-:S05]  /*2baa0*/  @P6 IMAD.MOV.U32 R4, RZ, RZ, R10 ;  /* 0x000000ffff046224 */ /* 0x000fca00078e000a */
[----:B------:R0:W-:Y:S01]  /*2bab0*/  @P6 STG.E.U16 desc[UR46][R4.64+0x30], R12 ;  /* 0x0000300c04006986 */ /* 0x0001e2000c10152e */
[----:B------:R-:W-:-:S04]  /*2bac0*/  ISETP.GT.AND P6, PT, R3, 0x19, PT ;  /* 0x000000190300780c */ /* 0x000fc80003fc4270 */
[----:B------:R-:W-:Y:S01]  /*2bad0*/  ISETP.GT.AND P6, PT, R0, 0x108, P6 ;  /* 0x000001080000780c */ /* 0x000fe200037c4270 */
[----:B0-----:R-:W2:Y:S01]  /*2bae0*/  LDL.LU R5, [R1+0x2c4] ;  /* 0x0002c40001057983 */ /* 0x001ea20000300800 */
[----:B------:R-:W-:-:S03]  /*2baf0*/  FMUL R4, R13, R2 ;  /* 0x000000020d047220 */ /* 0x000fc60000400000 */
[----:B------:R-:W3:Y:S04]  /*2bb00*/  LDL.LU R16, [R1+0x2d4] ;  /* 0x0002d40001107983 */ /* 0x000ee80000300800 */
[----:B------:R-:W4:Y:S01]  /*2bb10*/  LDL.LU R17, [R1+0x2d8] ;  /* 0x0002d80001117983 */ /* 0x000f220000300800 */
[----:B------:R-:W-:-:S03]  /*2bb20*/  F2FP.BF16.F32.PACK_AB R4, RZ, R4 ;  /* 0x00000004ff04723e */ /* 0x000fc600000010ff */
[----:B------:R-:W4:Y:S04]  /*2bb30*/  LDL.LU R39, [R1+0x2dc] ;  /* 0x0002dc0001277983 */ /* 0x000f280000300800 */
[----:B------:R-:W3:Y:S04]  /*2bb40*/  LDL.LU R14, [R1+0x2e0] ;  /* 0x0002e000010e7983 */ /* 0x000ee80000300800 */
[----:B------:R-:W4:Y:S04]  /*2bb50*/  LDL.LU R13, [R1+0x2e4] ;  /* 0x0002e400010d7983 */ /* 0x000f280000300800 */
[----:B------:R-:W4:Y:S04]  /*2bb60*/  LDL.LU R15, [R1+0x2e8] ;  /* 0x0002e800010f7983 */ /* 0x000f280000300800 */
[----:B------:R-:W4:Y:S04]  /*2bb70*/  LDL.LU R22, [R1+0x2ec] ;  /* 0x0002ec0001167983 */ /* 0x000f280000300800 */
[----:B------:R-:W4:Y:S04]  /*2bb80*/  LDL.LU R232, [R1+0x2f0] ;  /* 0x0002f00001e87983 */ /* 0x000f280000300800 */
[----:B------:R-:W4:Y:S04]  /*2bb90*/  LDL.LU R23, [R1+0x2f4] ;  /* 0x0002f40001177983 */ /* 0x000f280000300800 */
[----:B------:R-:W4:Y:S04]  /*2bba0*/  LDL.LU R233, [R1+0x2f8] ;  /* 0x0002f80001e97983 */ /* 0x000f280000300800 */
[----:B------:R-:W4:Y:S04]  /*2bbb0*/  LDL.LU R234, [R1+0x2fc] ;  /* 0x0002fc0001ea7983 */ /* 0x000f280000300800 */
[----:B------:R0:W-:Y:S04]  /*2bbc0*/  @P6 STG.E.U16 desc[UR46][R10.64+0x32], R4 ;  /* 0x000032040a006986 */ /* 0x0001e8000c10152e */
[----:B0-----:R-:W2:Y:S01]  /*2bbd0*/  LDL.LU R4, [R1+0x2c0] ;  /* 0x0002c00001047983 */ /* 0x001ea20000300800 */
[----:B------:R-:W-:Y:S01]  /*2bbe0*/  ISETP.GT.AND P6, PT, R0, 0x180, P5 ;  /* 0x000001800000780c */ /* 0x000fe20002fc4270 */
[----:B--2---:R-:W-:-:S05]  /*2bbf0*/  FMUL R4, R4, R2 ;  /* 0x0000000204047220 */ /* 0x004fca0000400000 */
[----:B------:R-:W-:-:S07]  /*2bc00*/  F2FP.BF16.F32.PACK_AB R4, RZ, R4 ;  /* 0x00000004ff04723e */ /* 0x000fce00000010ff */
[----:B------:R0:W-:Y:S01]  /*2bc10*/  @P6 STG.E.U16 desc[UR46][R6.64], R4 ;  /* 0x0000000406006986 */ /* 0x0001e2000c10152e */
[----:B------:R-:W-:-:S04]  /*2bc20*/  ISETP.GT.AND P6, PT, R3, 0x1, PT ;  /* 0x000000010300780c */ /* 0x000fc80003fc4270 */
[----:B------:R-:W-:Y:S01]  /*2bc30*/  ISETP.GT.AND P6, PT, R0, 0x180, P6 ;  /* 0x000001800000780c */ /* 0x000fe200037c4270 */
[----:B0-----:R-:W-:-:S05]  /*2bc40*/  FMUL R4, R5, R2 ;  /* 0x0000000205047220 */ /* 0x001fca0000400000 */
[----:B------:R-:W-:-:S07]  /*2bc50*/  F2FP.BF16.F32.PACK_AB R4, RZ, R4 ;  /* 0x00000004ff04723e */ /* 0x000fce00000010ff */
[----:B------:R-:W-:Y:S01]  /*2bc60*/  @P6 IMAD.MOV.U32 R5, RZ, RZ, R7 ;  /* 0x000000ffff056224 */ /* 0x000fe200078e0007 */
[----:B------:R-:W-:Y:S01]  /*2bc70*/  PRMT R10, R4, 0x7610, R10 ;  /* 0x00007610040a7816 */ /* 0x000fe2000000000a */
[----:B------:R-:W-:-:S05]  /*2bc80*/  @P6 IMAD.MOV.U32 R4, RZ, RZ, R6 ;  /* 0x000000ffff046224 */ /* 0x000fca00078e0006 */
[----:B------:R0:W-:Y:S04]  /*2bc90*/  @P6 STG.E.U16 desc[UR46][R4.64+0x2], R10 ;  /* 0x0000020a04006986 */ /* 0x0001e8000c10152e */
[----:B0-----:R-:W2:Y:S04]  /*2bca0*/  LDL.LU R4, [R1+0x2c8] ;  /* 0x0002c80001047983 */ /* 0x001ea80000300800 */
[----:B------:R-:W2:Y:S04]  /*2bcb0*/  LDL.LU R10, [R1+0x2cc] ;  /* 0x0002cc00010a7983 */ /* 0x000ea80000300800 */
[----:B------:R-:W2:Y:S01]  /*2bcc0*/  LDL.LU R5, [R1+0x2d0] ;  /* 0x0002d00001057983 */ /* 0x000ea20000300800 */
[----:B------:R-:W-:-:S02]  /*2bcd0*/  ISETP.GT.AND P5, PT, R0, 0x188, P5 ;  /* 0x000001880000780c */ /* 0x000fc40002fa4270 */
[----:B------:R-:W-:Y:S01]  /*2bce0*/  ISETP.GT.AND P6, PT, R3, 0x1, PT ;  /* 0x000000010300780c */ /* 0x000fe20003fc4270 */
[-C--:B---3--:R-:W-:Y:S01]  /*2bcf0*/  FMUL R14, R14, R2.reuse ;  /* 0x000000020e0e7220 */ /* 0x088fe20000400000 */
[-C--:B----4-:R-:W-:Y:S01]  /*2bd00*/  FMUL R13, R13, R2.reuse ;  /* 0x000000020d0d7220 */ /* 0x090fe20000400000 */
[-C--:B------:R-:W-:Y:S01]  /*2bd10*/  FMUL R15, R15, R2.reuse ;  /* 0x000000020f0f7220 */ /* 0x080fe20000400000 */
[-C--:B------:R-:W-:Y:S01]  /*2bd20*/  FMUL R232, R232, R2.reuse ;  /* 0x00000002e8e87220 */ /* 0x080fe20000400000 */
[-C--:B------:R-:W-:Y:S01]  /*2bd30*/  FMUL R22, R22, R2.reuse ;  /* 0x0000000216167220 */ /* 0x080fe20000400000 */
[-C--:B------:R-:W-:Y:S01]  /*2bd40*/  FMUL R23, R23, R2.reuse ;  /* 0x0000000217177220 */ /* 0x080fe20000400000 */
[----:B--2---:R-:W-:-:S05]  /*2bd50*/  FMUL R4, R4, R2 ;  /* 0x0000000204047220 */ /* 0x004fca0000400000 */
[----:B------:R-:W-:-:S05]  /*2bd60*/  F2FP.BF16.F32.PACK_AB R4, RZ, R4 ;  /* 0x00000004ff04723e */ /* 0x000fca00000010ff */
[----:B------:R0:W-:Y:S01]  /*2bd70*/  @P5 STG.E.U16 desc[UR46][R8.64], R4 ;  /* 0x0000000408005986 */ /* 0x0001e2000c10152e */
[----:B------:R-:W-:Y:S01]  /*2bd80*/  ISETP.GT.AND P5, PT, R0, 0x188, P6 ;  /* 0x000001880000780c */ /* 0x000fe200037a4270 */
[-C--:B0-----:R-:W-:Y:S01]  /*2bd90*/  FMUL R4, R10, R2.reuse ;  /* 0x000000020a047220 */ /* 0x081fe20000400000 */
[----:B------:R-:W-:-:S04]  /*2bda0*/  FMUL R10, R5, R2 ;  /* 0x00000002050a7220 */ /* 0x000fc80000400000 */
[----:B------:R-:W-:-:S07]  /*2bdb0*/  F2FP.BF16.F32.PACK_AB R4, RZ, R4 ;  /* 0x00000004ff04723e */ /* 0x000fce00000010ff */
[----:B------:R-:W-:Y:S01]  /*2bdc0*/  @P5 IMAD.MOV.U32 R5, RZ, RZ, R9 ;  /* 0x000000ffff055224 */ /* 0x000fe200078e0009 */
[----:B------:R-:W-:Y:S01]  /*2bdd0*/  PRMT R11, R4, 0x7610, R11 ;  /* 0x00007610040b7816 */ /* 0x000fe2000000000b */
[----:B------:R-:W-:-:S05]  /*2bde0*/  @P5 IMAD.MOV.U32 R4, RZ, RZ, R8 ;  /* 0x000000ffff045224 */ /* 0x000fca00078e0008 */
[----:B------:R0:W-:Y:S01]  /*2bdf0*/  @P5 STG.E.U16 desc[UR46][R4.64+0x2], R11 ;  /* 0x0000020b04005986 */ /* 0x0001e2000c10152e */
[----:B------:R-:W-:Y:S02]  /*2be00*/  ISETP.GT.AND P5, PT, R0, 0x180, P2 ;  /* 0x000001800000780c */ /* 0x000fe400017a4270 */
[----:B0-----:R-:W-:-:S11]  /*2be10*/  F2FP.BF16.F32.PACK_AB R4, RZ, R10 ;  /* 0x0000000aff04723e */ /* 0x001fd600000010ff */
[----:B------:R-:W-:Y:S01]  /*2be20*/  @P5 IMAD.MOV.U32 R5, RZ, RZ, R7 ;  /* 0x000000ffff055224 */ /* 0x000fe200078e0007 */
[----:B------:R-:W-:Y:S01]  /*2be30*/  PRMT R12, R4, 0x7610, R12 ;  /* 0x00007610040c7816 */ /* 0x000fe2000000000c */
[----:B------:R-:W-:-:S05]  /*2be40*/  @P5 IMAD.MOV.U32 R4, RZ, RZ, R6 ;  /* 0x000000ffff045224 */ /* 0x000fca00078e0006 */
[----:B------:R0:W-:Y:S01]  /*2be50*/  @P5 STG.E.U16 desc[UR46][R4.64+0x10], R12 ;  /* 0x0000100c04005986 */ /* 0x0001e2000c10152e */
[C---:B------:R-:W-:Y:S02]  /*2be60*/  ISETP.GT.AND P5, PT, R0.reuse, 0x180, P4 ;  /* 0x000001800000780c */ /* 0x040fe400027a4270 */
[----:B------:R-:W-:Y:S01]  /*2be70*/  ISETP.GT.AND P2, PT, R0, 0x188, P2 ;  /* 0x000001880000780c */ /* 0x000fe20001744270 */
[-C--:B------:R-:W-:Y:S01]  /*2be80*/  FMUL R11, R16, R2.reuse ;  /* 0x00000002100b7220 */ /* 0x080fe20000400000 */
[----:B------:R-:W-:Y:S01]  /*2be90*/  FMUL R10, R17, R2 ;  /* 0x00000002110a7220 */ /* 0x000fe20000400000 */
[----:B------:R-:W-:Y:S01]  /*2bea0*/  ISETP.GT.AND P4, PT, R0, 0x188, P4 ;  /* 0x000001880000780c */ /* 0x000fe20002784270 */
[----:B------:R-:W2:Y:S02]  /*2beb0*/  LDL.LU R16, [R1+0x2b4] ;  /* 0x0002b40001107983 */ /* 0x000ea40000300800 */
[----:B------:R-:W-:Y:S02]  /*2bec0*/  F2FP.BF16.F32.PACK_AB R11, RZ, R11 ;  /* 0x0000000bff0b723e */ /* 0x000fe400000010ff */
[----:B------:R-:W-:Y:S01]  /*2bed0*/  F2FP.BF16.F32.PACK_AB R10, RZ, R10 ;  /* 0x0000000aff0a723e */ /* 0x000fe200000010ff */
[----:B0-----:R-:W-:Y:S01]  /*2bee0*/  FMUL R12, R39, R2 ;  /* 0x00000002270c7220 */ /* 0x001fe20000400000 */
[----:B------:R-:W3:Y:S01]  /*2bef0*/  LDL.LU R17, [R1+0x2b8] ;  /* 0x0002b80001117983 */ /* 0x000ee20000300800 */
[----:B------:R-:W-:-:S02]  /*2bf00*/  @P5 IMAD.MOV.U32 R4, RZ, RZ, R6 ;  /* 0x000000ffff045224 */ /* 0x000fc400078e0006 */
[----:B------:R-:W-:Y:S01]  /*2bf10*/  @P5 IMAD.MOV.U32 R5, RZ, RZ, R7 ;  /* 0x000000ffff055224 */ /* 0x000fe200078e0007 */
[----:B------:R-:W-:Y:S01]  /*2bf20*/  PRMT R235, R10, 0x7610, R235 ;  /* 0x000076100aeb7816 */ /* 0x000fe200000000eb */
[----:B------:R-:W4:Y:S04]  /*2bf30*/  LDL.LU R39, [R1+0x2bc] ;  /* 0x0002bc0001277983 */ /* 0x000f280000300800 */
[----:B------:R0:W-:Y:S01]  /*2bf40*/  @P5 STG.E.U16 desc[UR46][R4.64+0x12], R11 ;  /* 0x0000120b04005986 */ /* 0x0001e2000c10152e */
[----:B------:R-:W-:Y:S01]  /*2bf50*/  ISETP.GT.AND P5, PT, R0, 0x180, P0 ;  /* 0x000001800000780c */ /* 0x000fe200007a4270 */
[----:B0-----:R-:W-:Y:S02]  /*2bf60*/  @P2 IMAD.MOV.U32 R4, RZ, RZ, R8 ;  /* 0x000000ffff042224 */ /* 0x001fe400078e0008 */
[----:B------:R-:W-:Y:S01]  /*2bf70*/  @P2 IMAD.MOV.U32 R5, RZ, RZ, R9 ;  /* 0x000000ffff052224 */ /* 0x000fe200078e0009 */
[----:B------:R-:W-:-:S04]  /*2bf80*/  F2FP.BF16.F32.PACK_AB R11, RZ, R13 ;  /* 0x0000000dff0b723e */ /* 0x000fc800000010ff */
[----:B------:R0:W-:Y:S01]  /*2bf90*/  @P2 STG.E.U16 desc[UR46][R4.64+0x10], R235 ;  /* 0x000010eb04002986 */ /* 0x0001e2000c10152e */
[C---:B------:R-:W-:Y:S02]  /*2bfa0*/  ISETP.GT.AND P2, PT, R0.reuse, 0x180, P3 ;  /* 0x000001800000780c */ /* 0x040fe40001f44270 */
[----:B------:R-:W-:Y:S02]  /*2bfb0*/  F2FP.BF16.F32.PACK_AB R10, RZ, R12 ;  /* 0x0000000cff0a723e */ /* 0x000fe400000010ff */
[----:B0-----:R-:W-:Y:S01]  /*2bfc0*/  F2FP.BF16.F32.PACK_AB R4, RZ, R14 ;  /* 0x0000000eff04723e */ /* 0x001fe200000010ff */
[----:B------:R-:W-:Y:S01]  /*2bfd0*/  @P4 IMAD.MOV.U32 R5, RZ, RZ, R9 ;  /* 0x000000ffff054224 */ /* 0x000fe200078e0009 */
[----:B------:R-:W-:Y:S01]  /*2bfe0*/  ISETP.GT.AND P0, PT, R0, 0x188, P0 ;  /* 0x000001880000780c */ /* 0x000fe20000704270 */
[----:B------:R-:W2:Y:S01]  /*2bff0*/  LDL.LU R235, [R1+0x2b0] ;  /* 0x0002b00001eb7983 */ /* 0x000ea20000300800 */
[----:B------:R-:W-:Y:S01]  /*2c000*/  PRMT R13, R4, 0x7610, R13 ;  /* 0x00007610040d7816 */ /* 0x000fe2000000000d */
[----:B------:R-:W-:Y:S01]  /*2c010*/  @P4 IMAD.MOV.U32 R4, RZ, RZ, R8 ;  /* 0x000000ffff044224 */ /* 0x000fe200078e0008 */
[----:B------:R-:W-:Y:S01]  /*2c020*/  PRMT R12, R11, 0x7610, R12 ;  /* 0x000076100b0c7816 */ /* 0x000fe2000000000c */
[----:B------:R-:W3:Y:S04]  /*2c030*/  LDL.LU R14, [R1+0x294] ;  /* 0x00029400010e7983 */ /* 0x000ee80000300800 */
[----:B------:R0:W-:Y:S01]  /*2c040*/  @P4 STG.E.U16 desc[UR46][R4.64+0x12], R10 ;  /* 0x0000120a04004986 */ /* 0x0001e2000c10152e */
[----:B------:R-:W-:Y:S01]  /*2c050*/  ISETP.GT.AND P3, PT, R0, 0x188, P3 ;  /* 0x000001880000780c */ /* 0x000fe20001f64270 */
[----:B0-----:R-:W-:-:S02]  /*2c060*/  @P5 IMAD.MOV.U32 R4, RZ, RZ, R6 ;  /* 0x000000ffff045224 */ /* 0x001fc400078e0006 */
[----:B------:R-:W-:Y:S01]  /*2c070*/  @P5 IMAD.MOV.U32 R5, RZ, RZ, R7 ;  /* 0x000000ffff055224 */ /* 0x000fe200078e0007 */
[----:B------:R-:W-:Y:S02]  /*2c080*/  F2FP.BF16.F32.PACK_AB R10, RZ, R15 ;  /* 0x0000000fff0a723e */ /* 0x000fe400000010ff */
[----:B------:R-:W4:Y:S04]  /*2c090*/  LDL.LU R15, [R1+0x290] ;  /* 0x00029000010f7983 */ /* 0x000f280000300800 */
[----:B------:R0:W-:Y:S01]  /*2c0a0*/  @P5 STG.E.U16 desc[UR46][R4.64+0x20], R13 ;  /* 0x0000200d04005986 */ /* 0x0001e2000c10152e */
[----:B------:R-:W-:Y:S01]  /*2c0b0*/  PRMT R11, R10, 0x7610, R11 ;  /* 0x000076100a0b7816 */ /* 0x000fe2000000000b */
[----:B0-----:R-:W-:Y:S02]  /*2c0c0*/  @P2 IMAD.MOV.U32 R4, RZ, RZ, R6 ;  /* 0x000000ffff042224 */ /* 0x001fe400078e0006 */
[----:B------:R-:W2:Y:S01]  /*2c0d0*/  LDL.LU R13, [R1+0x2ac] ;  /* 0x0002ac00010d7983 */ /* 0x000ea20000300800 */
[----:B------:R-:W-:-:S05]  /*2c0e0*/  @P2 IMAD.MOV.U32 R5, RZ, RZ, R7 ;  /* 0x000000ffff052224 */ /* 0x000fca00078e0007 */
[----:B------:R0:W-:Y:S01]  /*2c0f0*/  @P2 STG.E.U16 desc[UR46][R4.64+0x22], R12 ;  /* 0x0000220c04002986 */ /* 0x0001e2000c10152e */
[----:B------:R-:W-:Y:S01]  /*2c100*/  ISETP.GT.AND P2, PT, R0, 0x180, P1 ;  /* 0x000001800000780c */ /* 0x000fe20000f44270 */
[----:B0-----:R-:W-:Y:S02]  /*2c110*/  @P0 IMAD.MOV.U32 R4, RZ, RZ, R8 ;  /* 0x000000ffff040224 */ /* 0x001fe400078e0008 */
[----:B------:R-:W-:-:S05]  /*2c120*/  @P0 IMAD.MOV.U32 R5, RZ, RZ, R9 ;  /* 0x000000ffff050224 */ /* 0x000fca00078e0009 */
[----:B------:R0:W-:Y:S01]  /*2c130*/  @P0 STG.E.U16 desc[UR46][R4.64+0x20], R11 ;  /* 0x0000200b04000986 */ /* 0x0001e2000c10152e */
[----:B------:R-:W-:-:S03]  /*2c140*/  F2FP.BF16.F32.PACK_AB R10, RZ, R22 ;  /* 0x00000016ff0a723e */ /* 0x000fc600000010ff */
[----:B------:R-:W2:Y:S01]  /*2c150*/  LDL.LU R22, [R1+0x298] ;  /* 0x0002980001167983 */ /* 0x000ea20000300800 */
[----:B0-----:R-:W-:Y:S01]  /*2c160*/  F2FP.BF16.F32.PACK_AB R4, RZ, R232 ;  /* 0x000000e8ff04723e */ /* 0x001fe200000010ff */
[----:B------:R-:W-:Y:S02]  /*2c170*/  @P3 IMAD.MOV.U32 R5, RZ, RZ, R9 ;  /* 0x000000ffff053224 */ /* 0x000fe400078e0009 */
[----:B------:R-:W2:Y:S01]  /*2c180*/  LDL.LU R232, [R1+0x2a8] ;  /* 0x0002a80001e87983 */ /* 0x000ea20000300800 */
[----:B------:R-:W-:Y:S01]  /*2c190*/  PRMT R12, R4, 0x7610, R12 ;  /* 0x00007610040c7816 */ /* 0x000fe2000000000c */
[----:B------:R-:W-:-:S05]  /*2c1a0*/  @P3 IMAD.MOV.U32 R4, RZ, RZ, R8 ;  /* 0x000000ffff043224 */ /* 0x000fca00078e0008 */
[----:B------:R0:W-:Y:S01]  /*2c1b0*/  @P3 STG.E.U16 desc[UR46][R4.64+0x22], R10 ;  /* 0x0000220a04003986 */ /* 0x0001e2000c10152e */
[----:B------:R-:W-:-:S03]  /*2c1c0*/  F2FP.BF16.F32.PACK_AB R11, RZ, R23 ;  /* 0x00000017ff0b723e */ /* 0x000fc600000010ff */
[----:B------:R-:W3:Y:S01]  /*2c1d0*/  LDL.LU R23, [R1+0x28c] ;  /* 0x00028c0001177983 */ /* 0x000ee20000300800 */
[----:B0-----:R-:W-:Y:S02]  /*2c1e0*/  @P2 IMAD.MOV.U32 R4, RZ, RZ, R6 ;  /* 0x000000ffff042224 */ /* 0x001fe400078e0006 */
[----:B------:R-:W-:-:S05]  /*2c1f0*/  @P2 IMAD.MOV.U32 R5, RZ, RZ, R7 ;  /* 0x000000ffff052224 */ /* 0x000fca00078e0007 */
[----:B------:R0:W-:Y:S04]  /*2c200*/  @P2 STG.E.U16 desc[UR46][R4.64+0x30], R12 ;  /* 0x0000300c04002986 */ /* 0x0001e8000c10152e */
[----:B0-----:R-:W4:Y:S01]  /*2c210*/  LDL.LU R5, [R1+0x280] ;  /* 0x0002800001057983 */ /* 0x001f220000300800 */
[----:B------:R-:W-:Y:S02]  /*2c220*/  ISETP.GT.AND P4, PT, R3, 0x19, PT ;  /* 0x000000190300780c */ /* 0x000fe40003f84270 */
[C---:B------:R-:W-:Y:S01]  /*2c230*/  ISETP.GT.AND P1, PT, R0.reuse, 0x188, P1 ;  /* 0x000001880000780c */ /* 0x040fe20000f24270 */
[-C--:B------:R-:W-:Y:S01]  /*2c240*/  FMUL R233, R233, R2.reuse ;  /* 0x00000002e9e97220 */ /* 0x080fe20000400000 */
[----:B------:R-:W-:Y:S01]  /*2c250*/  ISETP.GT.AND P0, PT, R0, 0x180, P4 ;  /* 0x000001800000780c */ /* 0x000fe20002704270 */
[----:B------:R-:W-:Y:S01]  /*2c260*/  FMUL R234, R234, R2 ;  /* 0x00000002eaea7220 */ /* 0x000fe20000400000 */
[----:B------:R-:W2:Y:S02]  /*2c270*/  LDL.LU R12, [R1+0x2a4] ;  /* 0x0002a400010c7983 */ /* 0x000ea40000300800 */
[----:B------:R-:W-:-:S07]  /*2c280*/  F2FP.BF16.F32.PACK_AB R10, RZ, R233 ;  /* 0x000000e9ff0a723e */ /* 0x000fce00000010ff */
[----:B------:R-:W-:Y:S02]  /*2c290*/  @P1 IMAD.MOV.U32 R4, RZ, RZ, R8 ;  /* 0x000000ffff041224 */ /* 0x000fe400078e0008 */
[----:B------:R0:W-:Y:S02]  /*2c2a0*/  @P0 STG.E.U16 desc[UR46][R6.64+0x32], R11 ;  /* 0x0000320b06000986 */ /* 0x0001e4000c10152e */
[----:B0-----:R-:W-:Y:S02]  /*2c2b0*/  F2FP.BF16.F32.PACK_AB R6, RZ, R234 ;  /* 0x000000eaff06723e */ /* 0x001fe400000010ff */
[----:B------:R-:W-:Y:S02]  /*2c2c0*/  ISETP.GT.AND P0, PT, R0, 0x188, P4 ;  /* 0x000001880000780c */ /* 0x000fe40002704270 */
[----:B------:R-:W-:Y:S01]  /*2c2d0*/  PRMT R11, R6, 0x7610, R11 ;  /* 0x00007610060b7816 */ /* 0x000fe2000000000b */
[----:B----4-:R-:W-:Y:S01]  /*2c2e0*/  FMUL R7, R5, R2 ;  /* 0x0000000205077220 */ /* 0x010fe20000400000 */
[----:B------:R-:W-:-:S05]  /*2c2f0*/  @P1 IMAD.MOV.U32 R5, RZ, RZ, R9 ;  /* 0x000000ffff051224 */ /* 0x000fca00078e0009 */
[----:B------:R0:W-:Y:S04]  /*2c300*/  @P1 STG.E.U16 desc[UR46][R4.64+0x30], R10 ;  /* 0x0000300a04001986 */ /* 0x0001e8000c10152e */
[----:B0-----:R-:W4:Y:S01]  /*2c310*/  LDL.LU R4, [R1+0x284] ;  /* 0x0002840001047983 */ /* 0x001f220000300800 */
[----:B------:R-:W-:-:S03]  /*2c320*/  F2FP.BF16.F32.PACK_AB R5, RZ, R7 ;  /* 0x00000007ff05723e */ /* 0x000fc600000010ff */
[----:B------:R-:W2:Y:S04]  /*2c330*/  LDL.LU R234, [R1+0x2a0] ;  /* 0x0002a00001ea7983 */ /* 0x000ea80000300800 */
[----:B------:R-:W3:Y:S04]  /*2c340*/  LDL.LU R7, [R1+0x288] ;  /* 0x0002880001077983 */ /* 0x000ee80000300800 */
[----:B------:R0:W-:Y:S04]  /*2c350*/  @P0 STG.E.U16 desc[UR46][R8.64+0x32], R11 ;  /* 0x0000320b08000986 */ /* 0x0001e8000c10152e */
[----:B0-----:R-:W2:Y:S01]  /*2c360*/  LDL.LU R9, [R1+0x29c] ;  /* 0x00029c0001097983 */ /* 0x001ea20000300800 */
[----:B------:R-:W-:-:S02]  /*2c370*/  ISETP.GT.AND P6, PT, R3, 0x20, PT ;  /* 0x000000200300780c */ /* 0x000fc40003fc4270 */
[----:B------:R-:W-:Y:S02]  /*2c380*/  ISETP.GT.AND P5, PT, R3, 0x21, PT ;  /* 0x000000210300780c */ /* 0x000fe40003fa4270 */
[C---:B------:R-:W-:Y:S02]  /*2c390*/  ISETP.GT.AND P1, PT, R0.reuse, RZ, P6 ;  /* 0x000000ff0000720c */ /* 0x040fe40003724270 */
[C---:B------:R-:W-:Y:S02]  /*2c3a0*/  ISETP.GT.AND P2, PT, R0.reuse, RZ, P5 ;  /* 0x000000ff0000720c */ /* 0x040fe40002f44270 */
[----:B------:R-:W-:Y:S02]  /*2c3b0*/  ISETP.GT.AND P3, PT, R0, 0x8, P6 ;  /* 0x000000080000780c */ /* 0x000fe40003764270 */
[----:B------:R-:W-:Y:S02]  /*2c3c0*/  PRMT R10, R5, 0x7610, R10 ;  /* 0x00007610050a7816 */ /* 0x000fe4000000000a */
[----:B------:R-:W-:-:S05]  /*2c3d0*/  ISETP.GT.AND P4, PT, R3, 0x28, PT ;  /* 0x000000280300780c */ /* 0x000fca0003f84270 */
[----:B------:R-:W-:Y:S01]  /*2c3e0*/  @P1 STG.E.U16 desc[UR46][R18.64+0x40], R10 ;  /* 0x0000400a12001986 */ /* 0x000fe2000c10152e */
[C---:B------:R-:W-:Y:S02]  /*2c3f0*/  ISETP.GT.AND P0, PT, R0.reuse, 0x8, P5 ;  /* 0x000000080000780c */ /* 0x040fe40002f04270 */
[----:B------:R-:W-:Y:S01]  /*2c400*/  ISETP.GT.AND P1, PT, R0, RZ, P4 ;  /* 0x000000ff0000720c */ /* 0x000fe20002724270 */
[----:B------:R-:W-:Y:S02]  /*2c410*/  IMAD.U32 R8, RZ, RZ, UR5 ;  /* 0x00000005ff087e24 */ /* 0x000fe4000f8e00ff */
[-C--:B----4-:R-:W-:Y:S01]  /*2c420*/  FMUL R4, R4, R2.reuse ;  /* 0x0000000204047220 */ /* 0x090fe20000400000 */
[----:B---3--:R-:W-:-:S04]  /*2c430*/  FMUL R7, R7, R2 ;  /* 0x0000000207077220 */ /* 0x008fc80000400000 */
[----:B------:R-:W-:Y:S02]  /*2c440*/  F2FP.BF16.F32.PACK_AB R4, RZ, R4 ;  /* 0x00000004ff04723e */ /* 0x000fe400000010ff */
[----:B------:R-:W-:Y:S02]  /*2c450*/  F2FP.BF16.F32.PACK_AB R5, RZ, R7 ;  /* 0x00000007ff05723e */ /* 0x000fe400000010ff */
[----:B------:R-:W-:Y:S02]  /*2c460*/  PRMT R6, R4, 0x7610, R6 ;  /* 0x0000761004067816 */ /* 0x000fe40000000006 */
[----:B------:R-:W-:-:S03]  /*2c470*/  PRMT R4, R5, 0x7610, R4 ;  /* 0x0000761005047816 */ /* 0x000fc60000000004 */
[----:B------:R0:W-:Y:S04]  /*2c480*/  @P2 STG.E.U16 desc[UR46][R18.64+0x42], R6 ;  /* 0x0000420612002986 */ /* 0x0001e8000c10152e */
[----:B------:R1:W-:Y:S01]  /*2c490*/  @P3 STG.E.U16 desc[UR46][R20.64+0x40], R4 ;  /* 0x0000400414003986 */ /* 0x0003e2000c10152e */
[----:B------:R-:W-:-:S04]  /*2c4a0*/  ISETP.GT.AND P3, PT, R3, 0x29, PT ;  /* 0x000000290300780c */ /* 0x000fc80003f64270 */
[----:B------:R-:W-:Y:S01]  /*2c4b0*/  ISETP.GT.AND P2, PT, R0, RZ, P3 ;  /* 0x000000ff0000720c */ /* 0x000fe20001f44270 */
[-C--:B------:R-:W-:Y:S01]  /*2c4c0*/  FMUL R5, R15, R2.reuse ;  /* 0x000000020f057220 */ /* 0x080fe20000400000 */
[-C--:B0-----:R-:W-:Y:S01]  /*2c4d0*/  FMUL R6, R23, R2.reuse ;  /* 0x0000000217067220 */ /* 0x081fe20000400000 */
[----:B-1----:R-:W-:Y:S01]  /*2c4e0*/  FMUL R4, R14, R2 ;  /* 0x000000020e047220 */ /* 0x002fe20000400000 */
[----:B------:R-:W-:-:S03]  /*2c4f0*/  IMAD.U32 R14, RZ, RZ, UR8 ;  /* 0x00000008ff0e7e24 */ /* 0x000fc6000f8e00ff */
[----:B------:R-:W-:Y:S02]  /*2c500*/  F2FP.BF16.F32.PACK_AB R6, RZ, R6 ;  /* 0x00000006ff06723e */ /* 0x000fe400000010ff */
[----:B------:R-:W-:Y:S02]  /*2c510*/  F2FP.BF16.F32.PACK_AB R5, RZ, R5 ;  /* 0x00000005ff05723e */ /* 0x000fe400000010ff */
[----:B------:R-:W-:Y:S01]  /*2c520*/  F2FP.BF16.F32.PACK_AB R4, RZ, R4 ;  /* 0x00000004ff04723e */ /* 0x000fe200000010ff */
[----:B------:R-:W-:Y:S01]  /*2c530*/  IMAD.WIDE.U32 R14, R14, 0xf0, R20 ;  /* 0x000000f00e0e7825 */ /* 0x000fe200078e0014 */
[----:B------:R0:W-:Y:S03]  /*2c540*/  @P0 STG.E.U16 desc[UR46][R20.64+0x42], R6 ;  /* 0x0000420614000986 */ /* 0x0001e6000c10152e */
[----:B------:R-:W-:Y:S01]  /*2c550*/  VIADD R11, R15, UR4 ;  /* 0x000000040f0b7c36 */ /* 0x000fe20008000000 */
[----:B------:R2:W-:Y:S04]  /*2c560*/  @P2 STG.E.U16 desc[UR46][R18.64+0x52], R4 ;  /* 0x0000520412002986 */ /* 0x0005e8000c10152e */
[----:B------:R1:W-:Y:S01]  /*2c570*/  @P1 STG.E.U16 desc[UR46][R18.64+0x50], R5 ;  /* 0x0000500512001986 */ /* 0x0003e2000c10152e */
[----:B------:R-:W-:-:S02]  /*2c580*/  ISETP.GT.AND P1, PT, R0, 0x8, P4 ;  /* 0x000000080000780c */ /* 0x000fc40002724270 */
[----:B0-----:R-:W-:Y:S01]  /*2c590*/  IADD3 R6, P0, R14, UR13, RZ ;  /* 0x0000000d0e067c10 */ /* 0x001fe2000ff1e0ff */
[----:B--2---:R-:W-:Y:S01]  /*2c5a0*/  FMUL R4, R22, R2 ;  /* 0x0000000216047220 */ /* 0x004fe20000400000 */
[----:B------:R-:W-:Y:S02]  /*2c5b0*/  IMAD.U32 R22, RZ, RZ, UR11 ;  /* 0x0000000bff167e24 */ /* 0x000fe4000f8e00ff */
[----:B------:R-:W-:-:S03]  /*2c5c0*/  IADD3.X R7, R11, UR12, RZ, P0, !PT ;  /* 0x0000000c0b077c10 */ /* 0x000fc600087fe4ff */
[----:B------:R-:W-:Y:S02]  /*2c5d0*/  IADD3 R22, P0, P2, R22, UR13, R6 ;  /* 0x0000000d16167c10 */ /* 0x000fe4000fa1e006 */
[----:B------:R-:W-:Y:S02]  /*2c5e0*/  F2FP.BF16.F32.PACK_AB R4, RZ, R4 ;  /* 0x00000004ff04723e */ /* 0x000fe400000010ff */
[----:B------:R-:W-:Y:S02]  /*2c5f0*/  IADD3.X R23, R8, UR12, R7, P0, P2 ;  /* 0x0000000c08177c10 */ /* 0x000fe400087e4407 */
[----:B------:R-:W-:Y:S02]  /*2c600*/  ISETP.GT.AND P2, PT, R3, 0x30, PT ;  /* 0x000000300300780c */ /* 0x000fe40003f44270 */
[C---:B------:R-:W-:Y:S01]  /*2c610*/  ISETP.GT.AND P0, PT, R0.reuse, 0x8, P3 ;  /* 0x000000080000780c */ /* 0x040fe20001f04270 */
[----:B-1----:R-:W-:Y:S01]  /*2c620*/  FMUL R5, R9, R2 ;  /* 0x0000000209057220 */ /* 0x002fe20000400000 */
[----:B------:R0:W-:Y:S01]  /*2c630*/  @P1 STG.E.U16 desc[UR46][R20.64+0x50], R4 ;  /* 0x0000500414001986 */ /* 0x0001e2000c10152e */
[----:B------:R-:W-:-:S03]  /*2c640*/  ISETP.GT.AND P1, PT, R0, RZ, P2 ;  /* 0x000000ff0000720c */ /* 0x000fc60001724270 */
[----:B------:R-:W-:Y:S01]  /*2c650*/  F2FP.BF16.F32.PACK_AB R5, RZ, R5 ;  /* 0x00000005ff05723e */ /* 0x000fe200000010ff */
[----:B0-----:R-:W-:-:S06]  /*2c660*/  FMUL R4, R234, R2 ;  /* 0x00000002ea047220 */ /* 0x001fcc0000400000 */
[----:B------:R-:W-:Y:S01]  /*2c670*/  @P0 STG.E.U16 desc[UR46][R20.64+0x52], R5 ;  /* 0x0000520514000986 */ /* 0x000fe2000c10152e */
[----:B------:R-:W-:Y:S02]  /*2c680*/  ISETP.GT.AND P0, PT, R3, 0x31, PT ;  /* 0x000000310300780c */ /* 0x000fe40003f04270 */
[----:B------:R-:W-:-:S05]  /*2c690*/  F2FP.BF16.F32.PACK_AB R4, RZ, R4 ;  /* 0x00000004ff04723e */ /* 0x000fca00000010ff */
[----:B------:R0:W-:Y:S01]  /*2c6a0*/  @P1 STG.E.U16 desc[UR46][R18.64+0x60], R4 ;  /* 0x0000600412001986 */ /* 0x0001e2000c10152e */
[----:B------:R-:W-:Y:S01]  /*2c6b0*/  ISETP.GT.AND P1, PT, R0, RZ, P0 ;  /* 0x000000ff0000720c */ /* 0x000fe20000724270 */
[----:B0-----:R-:W-:-:S05]  /*2c6c0*/  FMUL R4, R12, R2 ;  /* 0x000000020c047220 */ /* 0x001fca0000400000 */
[----:B------:R-:W-:-:S07]  /*2c6d0*/  F2FP.BF16.F32.PACK_AB R4, RZ, R4 ;  /* 0x00000004ff04723e */ /* 0x000fce00000010ff */
[----:B------:R0:W-:Y:S01]  /*2c6e0*/  @P1 STG.E.U16 desc[UR46][R18.64+0x62], R4 ;  /* 0x0000620412001986 */ /* 0x0001e2000c10152e */
[----:B------:R-:W-:Y:S01]  /*2c6f0*/  ISETP.GT.AND P1, PT, R0, 0x8, P2 ;  /* 0x000000080000780c */ /* 0x000fe20001724270 */
[----:B0-----:R-:W-:-:S05]  /*2c700*/  FMUL R4, R232, R2 ;  /* 0x00000002e8047220 */ /* 0x001fca0000400000 */
[----:B------:R-:W-:-:S04]  /*2c710*/  F2FP.BF16.F32.PACK_AB R4, RZ, R4 ;  /* 0x00000004ff04723e */ /* 0x000fc800000010ff */
[----:B------:R-:W-:Y:S01]  /*2c720*/  PRMT R5, R4, 0x7610, R5 ;  /* 0x0000761004057816 */ /* 0x000fe20000000005 */
[----:B------:R-:W-:-:S04]  /*2c730*/  FMUL R4, R13, R2 ;  /* 0x000000020d047220 */ /* 0x000fc80000400000 */
[----:B------:R0:W-:Y:S01]  /*2c740*/  @P1 STG.E.U16 desc[UR46][R20.64+0x60], R5 ;  /* 0x0000600514001986 */ /* 0x0001e2000c10152e */
[----:B------:R-:W-:Y:S02]  /*2c750*/  ISETP.GT.AND P1, PT, R0, 0x8, P0 ;  /* 0x000000080000780c */ /* 0x000fe40000724270 */
[----:B------:R-:W-:-:S04]  /*2c760*/  F2FP.BF16.F32.PACK_AB R4, RZ, R4 ;  /* 0x00000004ff04723e */ /* 0x000fc800000010ff */
[----:B0-----:R-:W-:-:S07]  /*2c770*/  PRMT R5, R4, 0x7610, R5 ;  /* 0x0000761004057816 */ /* 0x001fce0000000005 */
[----:B------:R0:W-:Y:S01]  /*2c780*/  @P1 STG.E.U16 desc[UR46][R20.64+0x62], R5 ;  /* 0x0000620514001986 */ /* 0x0001e2000c10152e */
[----:B------:R-:W-:Y:S01]  /*2c790*/  ISETP.GT.AND P1, PT, R3, 0x38, PT ;  /* 0x000000380300780c */ /* 0x000fe20003f24270 */
[----:B------:R-:W-:-:S03]  /*2c7a0*/  FMUL R4, R235, R2 ;  /* 0x00000002eb047220 */ /* 0x000fc60000400000 */
[----:B------:R-:W-:Y:S02]  /*2c7b0*/  ISETP.GT.AND P6, PT, R0, RZ, P1 ;  /* 0x000000ff0000720c */ /* 0x000fe40000fc4270 */
[----:B------:R-:W-:Y:S01]  /*2c7c0*/  F2FP.BF16.F32.PACK_AB R4, RZ, R4 ;  /* 0x00000004ff04723e */ /* 0x000fe200000010ff */
[----:B0-----:R-:W2:Y:S04]  /*2c7d0*/  LDL.LU R5, [R1+0x260] ;  /* 0x0002600001057983 */ /* 0x001ea80000300800 */
[----:B------:R-:W3:Y:S06]  /*2c7e0*/  LDL.LU R9, [R1+0x264] ;  /* 0x0002640001097983 */ /* 0x000eec0000300800 */
[----:B------:R0:W-:Y:S01]  /*2c7f0*/  @P6 STG.E.U16 desc[UR46][R18.64+0x70], R4 ;  /* 0x0000700412006986 */ /* 0x0001e2000c10152e */
[----:B------:R-:W-:-:S03]  /*2c800*/  ISETP.GT.AND P6, PT, R3, 0x39, PT ;  /* 0x000000390300780c */ /* 0x000fc60003fc4270 */
[----:B------:R-:W4:Y:S01]  /*2c810*/  LDL.LU R234, [R1+0x268] ;  /* 0x0002680001ea7983 */ /* 0x000f220000300800 */
[----:B------:R-:W-:-:S03]  /*2c820*/  ISETP.GT.AND P6, PT, R0, RZ, P6 ;  /* 0x000000ff0000720c */ /* 0x000fc600037c4270 */
[----:B------:R-:W4:Y:S01]  /*2c830*/  LDL.LU R232, [R1+0x26c] ;  /* 0x00026c0001e87983 */ /* 0x000f220000300800 */
[----:B0-----:R-:W-:-:S03]  /*2c840*/  FMUL R4, R16, R2 ;  /* 0x0000000210047220 */ /* 0x001fc60000400000 */
[----:B------:R-:W4:Y:S02]  /*2c850*/  LDL.LU R235, [R1+0x270] ;  /* 0x0002700001eb7983 */ /* 0x000f240000300800 */
[----:B------:R-:W-:Y:S02]  /*2c860*/  F2FP.BF16.F32.PACK_AB R4, RZ, R4 ;  /* 0x00000004ff04723e */ /* 0x000fe400000010ff */
[----:B------:R-:W4:Y:S04]  /*2c870*/  LDL.LU R16, [R1+0x274] ;  /* 0x0002740001107983 */ /* 0x000f280000300800 */
[----:B------:R0:W-:Y:S01]  /*2c880*/  @P6 STG.E.U16 desc[UR46][R18.64+0x72], R4 ;  /* 0x0000720412006986 */ /* 0x0001e2000c10152e */
[----:B------:R-:W-:Y:S01]  /*2c890*/  ISETP.GT.AND P6, PT, R0, 0x8, P1 ;  /* 0x000000080000780c */ /* 0x000fe20000fc4270 */
[----:B0-----:R-:W-:-:S02]  /*2c8a0*/  FMUL R4, R17, R2 ;  /* 0x0000000211047220 */ /* 0x001fc40000400000 */
[----:B------:R-:W4:Y:S03]  /*2c8b0*/  LDL.LU R17, [R1+0x278] ;  /* 0x0002780001117983 */ /* 0x000f260000300800 */
[----:B------:R-:W-:-:S07]  /*2c8c0*/  F2FP.BF16.F32.PACK_AB R4, RZ, R4 ;  /* 0x00000004ff04723e */ /* 0x000fce00000010ff */
[----:B------:R0:W-:Y:S01]  /*2c8d0*/  @P6 STG.E.U16 desc[UR46][R20.64+0x70], R4 ;  /* 0x0000700414006986 */ /* 0x0001e2000c10152e */
[----:B------:R-:W-:-:S04]  /*2c8e0*/  ISETP.GT.AND P6, PT, R3, 0x39, PT ;  /* 0x000000390300780c */ /* 0x000fc80003fc4270 */
[----:B------:R-:W-:Y:S01]  /*2c8f0*/  ISETP.GT.AND P6, PT, R0, 0x8, P6 ;  /* 0x000000080000780c */ /* 0x000fe200037c4270 */
[----:B0-----:R-:W-:Y:S02]  /*2c900*/  FMUL R4, R39, R2 ;  /* 0x0000000227047220 */ /* 0x001fe40000400000 */
[----:B------:R-:W4:Y:S03]  /*2c910*/  LDL.LU R39, [R1+0x27c] ;  /* 0x00027c0001277983 */ /* 0x000f260000300800 */
[----:B------:R-:W-:Y:S01]  /*2c920*/  F2FP.BF16.F32.PACK_AB R4, RZ, R4 ;  /* 0x00000004ff04723e */ /* 0x000fe200000010ff */
[----:B------:R-:W4:Y:S04]  /*2c930*/  LDL.LU R12, [R1+0x200] ;  /* 0x00020000010c7983 */ /* 0x000f280000300800 */
[----:B------:R-:W4:Y:S04]  /*2c940*/  LDL.LU R13, [R1+0x204] ;  /* 0x00020400010d7983 */ /* 0x000f280000300800 */
[----:B------:R-:W2:Y:S04]  /*2c950*/  LDL.LU R8, [R1+0x208] ;  /* 0x0002080001087983 */ /* 0x000ea80000300800 */
[----:B------:R0:W-:Y:S04]  /*2c960*/  @P6 STG.E.U16 desc[UR46][R20.64+0x72], R4 ;  /* 0x0000720414006986 */ /* 0x0001e8000c10152e */
[----:B0-----:R-:W3:Y:S01]  /*2c970*/  LDL.LU R4, [R1+0x240] ;  /* 0x0002400001047983 */ /* 0x001ee20000300800 */
[----:B------:R-:W-:-:S04]  /*2c980*/  ISETP.GT.AND P6, PT, R3, 0x20, PT ;  /* 0x000000200300780c */ /* 0x000fc80003fc4270 */
[----:B------:R-:W-:Y:S01]  /*2c990*/  ISETP.GT.AND P6, PT, R0, 0x80, P6 ;  /* 0x000000800000780c */ /* 0x000fe200037c4270 */
[----:B------:R-:W-:Y:S02]  /*2c9a0*/  IMAD.MOV.U32 R10, RZ, RZ, R14 ;  /* 0x000000ffff0a7224 */ /* 0x000fe400078e000e */
[----:B---3--:R-:W-:-:S05]  /*2c9b0*/  FMUL R4, R4, R2 ;  /* 0x0000000204047220 */ /* 0x008fca0000400000 */
[----:B------:R-:W-:-:S05]  /*2c9c0*/  F2FP.BF16.F32.PACK_AB R4, RZ, R4 ;  /* 0x00000004ff04723e */ /* 0x000fca00000010ff */
[----:B------:R0:W-:Y:S04]  /*2c9d0*/  @P6 STG.E.U16 desc[UR46][R10.64+0x40], R4 ;  /* 0x000040040a006986 */ /* 0x0001e8000c10152e */
[----:B0-----:R-:W3:Y:S01]  /*2c9e0*/  LDL.LU R4, [R1+0x244] ;  /* 0x0002440001047983 */ /* 0x001ee20000300800 */
[----:B------:R-:W-:Y:S01]  /*2c9f0*/  ISETP.GT.AND P6, PT, R0, 0x80, P5 ;  /* 0x000000800000780c */ /* 0x000fe20002fc4270 */
[----:B---3--:R-:W-:-:S05]  /*2ca00*/  FMUL R4, R4, R2 ;  /* 0x0000000204047220 */ /* 0x008fca0000400000 */
[----:B------:R-:W-:-:S07]  /*2ca10*/  F2FP.BF16.F32.PACK_AB R4, RZ, R4 ;  /* 0x00000004ff04723e */ /* 0x000fce00000010ff */
[----:B------:R0:W-:Y:S04]  /*2ca20*/  @P6 STG.E.U16 desc[UR46][R10.64+0x42], R4 ;  /* 0x000042040a006986 */ /* 0x0001e8000c10152e */
[----:B0-----:R-:W3:Y:S01]  /*2ca30*/  LDL.LU R4, [R1+0x248] ;  /* 0x0002480001047983 */ /* 0x001ee20000300800 */
[----:B------:R-:W-:-:S04]  /*2ca40*/  IADD3 R14, P6, R14, UR11, RZ ;  /* 0x0000000b0e0e7c10 */ /* 0x000fc8000ffde0ff */
[----:B------:R-:W-:Y:S02]  /*2ca50*/  IADD3.X R15, R11, UR5, RZ, P6, !PT ;  /* 0x000000050b0f7c10 */ /* 0x000fe4000b7fe4ff */
[----:B------:R-:W-:-:S04]  /*2ca60*/  ISETP.GT.AND P6, PT, R3, 0x20, PT ;  /* 0x000000200300780c */ /* 0x000fc80003fc4270 */
[----:B------:R-:W-:Y:S01]  /*2ca70*/  ISETP.GT.AND P6, PT, R0, 0x88, P6 ;  /* 0x000000880000780c */ /* 0x000fe200037c4270 */
[----:B---3--:R-:W-:-:S05]  /*2ca80*/  FMUL R4, R4, R2 ;  /* 0x0000000204047220 */ /* 0x008fca0000400000 */
[----:B------:R-:W-:-:S07]  /*2ca90*/  F2FP.BF16.F32.PACK_AB R4, RZ, R4 ;  /* 0x00000004ff04723e */ /* 0x000fce00000010ff */
[----:B------:R0:W-:Y:S04]  /*2caa0*/  @P6 STG.E.U16 desc[UR46][R14.64+0x40], R4 ;  /* 0x000040040e006986 */ /* 0x0001e8000c10152e */
[----:B0-----:R-:W3:Y:S01]  /*2cab0*/  LDL.LU R4, [R1+0x24c] ;  /* 0x00024c0001047983 */ /* 0x001ee20000300800 */
        /* <DEDUP_REMOVED lines=21> */
[----:B--2---:R-:W-:-:S05]  /*2cc10*/  FMUL R8, R8, R2 ;  /* 0x0000000208087220 */ /* 0x004fca0000400000 */
[----:B------:R-:W-:Y:S01]  /*2cc20*/  F2FP.BF16.F32.PACK_AB R8, RZ, R8 ;  /* 0x00000008ff08723e */ /* 0x000fe200000010ff */
[----:B---3--:R-:W-:-:S05]  /*2cc30*/  FMUL R4, R4, R2 ;  /* 0x0000000204047220 */ /* 0x008fca0000400000 */
[----:B------:R-:W-:-:S05]  /*2cc40*/  F2FP.BF16.F32.PACK_AB R4, RZ, R4 ;  /* 0x00000004ff04723e */ /* 0x000fca00000010ff */
        /* <DEDUP_REMOVED lines=10> */
[----:B----4-:R-:W-:Y:S02]  /*2ccf0*/  FMUL R4, R234, R2 ;  /* 0x00000002ea047220 */ /* 0x010fe40000400000 */
[----:B------:R-:W2:Y:S03]  /*2cd00*/  LDL.LU R234, [R1+0x22c] ;  /* 0x00022c0001ea7983 */ /* 0x000ea60000300800 */
[----:B------:R-:W-:-:S07]  /*2cd10*/  F2FP.BF16.F32.PACK_AB R4, RZ, R4 ;  /* 0x00000004ff04723e */ /* 0x000fce00000010ff */
[----:B------:R0:W-:Y:S01]  /*2cd20*/  @P6 STG.E.U16 desc[UR46][R14.64+0x60], R4 ;  /* 0x000060040e006986 */ /* 0x0001e2000c10152e */
[----:B------:R-:W-:Y:S01]  /*2cd30*/  ISETP.GT.AND P6, PT, R0, 0x88, P0 ;  /* 0x000000880000780c */ /* 0x000fe200007c4270 */
[----:B0-----:R-:W-:-:S05]  /*2cd40*/  FMUL R4, R232, R2 ;  /* 0x00000002e8047220 */ /* 0x001fca0000400000 */
[----:B------:R-:W-:-:S07]  /*2cd50*/  F2FP.BF16.F32.PACK_AB R4, RZ, R4 ;  /* 0x00000004ff04723e */ /* 0x000fce00000010ff */
[----:B------:R0:W-:Y:S01]  /*2cd60*/  @P6 STG.E.U16 desc[UR46][R14.64+0x62], R4 ;  /* 0x000062040e006986 */ /* 0x0001e2000c10152e */
[----:B------:R-:W-:Y:S01]  /*2cd70*/  ISETP.GT.AND P6, PT, R0, 0x80, P1 ;  /* 0x000000800000780c */ /* 0x000fe20000fc4270 */
[----:B0-----:R-:W-:Y:S02]  /*2cd80*/  FMUL R4, R235, R2 ;  /* 0x00000002eb047220 */ /* 0x001fe40000400000 */
[----:B------:R-:W3:Y:S03]  /*2cd90*/  LDL.LU R235, [R1+0x230] ;  /* 0x0002300001eb7983 */ /* 0x000ee60000300800 */
[----:B------:R-:W-:-:S07]  /*2cda0*/  F2FP.BF16.F32.PACK_AB R4, RZ, R4 ;  /* 0x00000004ff04723e */ /* 0x000fce00000010ff */
[----:B------:R0:W-:Y:S01]  /*2cdb0*/  @P6 STG.E.U16 desc[UR46][R10.64+0x70], R4 ;  /* 0x000070040a006986 */ /* 0x0001e2000c10152e */
[----:B------:R-:W-:-:S04]  /*2cdc0*/  ISETP.GT.AND P6, PT, R3, 0x39, PT ;  /* 0x000000390300780c */ /* 0x000fc80003fc4270 */
[----:B------:R-:W-:Y:S01]  /*2cdd0*/  ISETP.GT.AND P6, PT, R0, 0x80, P6 ;  /* 0x000000800000780c */ /* 0x000fe200037c4270 */
[----:B0-----:R-:W-:Y:S02]  /*2cde0*/  FMUL R4, R16, R2 ;  /* 0x0000000210047220 */ /* 0x001fe40000400000 */
[----:B------:R-:W4:Y:S03]  /*2cdf0*/  LDL.LU R16, [R1+0x234] ;  /* 0x0002340001107983 */ /* 0x000f260000300800 */
[----:B------:R-:W-:-:S07]  /*2ce00*/  F2FP.BF16.F32.PACK_AB R4, RZ, R4 ;  /* 0x00000004ff04723e */ /* 0x000fce00000010ff */
[----:B------:R0:W-:Y:S01]  /*2ce10*/  @P6 STG.E.U16 desc[UR46][R10.64+0x72], R4 ;  /* 0x000072040a006986 */ /* 0x0001e2000c10152e */
[----:B------:R-:W-:Y:S01]  /*2ce20*/  ISETP.GT.AND P6, PT, R0, 0x88, P1 ;  /* 0x000000880000780c */ /* 0x000fe20000fc4270 */
[----:B0-----:R-:W-:Y:S02]  /*2ce30*/  FMUL R4, R17, R2 ;  /* 0x0000000211047220 */ /* 0x001fe40000400000 */
        /* <DEDUP_REMOVED lines=10> */
[----:B------:R-:W-:-:S03]  /*2cee0*/  ISETP.GT.AND P6, PT, R3, 0x20, PT ;  /* 0x000000200300780c */ /* 0x000fc60003fc4270 */
[----:B------:R-:W2:Y:S01]  /*2cef0*/  LDL.LU R232, [R1+0x1c8] ;  /* 0x0001c80001e87983 */ /* 0x000ea20000300800 */
        /* <DEDUP_REMOVED lines=8> */
[----:B------:R-:W-:-:S04]  /*2cf80*/  IADD3 R12, P6, R6, UR11, RZ ;  /* 0x0000000b060c7c10 */ /* 0x000fc8000ffde0ff */
[----:B------:R-:W-:Y:S02]  /*2cf90*/  IADD3.X R13, R7, UR5, RZ, P6, !PT ;  /* 0x00000005070d7c10 */ /* 0x000fe4000b7fe4ff */
[----:B0-----:R-:W-:-:S04]  /*2cfa0*/  IADD3 R4, P6, R6, UR11, RZ ;  /* 0x0000000b06047c10 */ /* 0x001fc8000ffde0ff */
[----:B------:R-:W-:Y:S02]  /*2cfb0*/  IADD3.X R5, R7, UR5, RZ, P6, !PT ;  /* 0x0000000507057c10 */ /* 0x000fe4000b7fe4ff */
[----:B------:R-:W-:-:S04]  /*2cfc0*/  ISETP.GT.AND P6, PT, R3, 0x20, PT ;  /* 0x000000200300780c */ /* 0x000fc80003fc4270 */
[----:B------:R-:W-:-:S13]  /*2cfd0*/  ISETP.GT.AND P6, PT, R0, 0x108, P6 ;  /* 0x000001080000780c */ /* 0x000fda00037c4270 */
[----:B------:R0:W-:Y:S04]  /*2cfe0*/  @P6 STG.E.U16 desc[UR46][R12.64+0x40], R8 ;  /* 0x000040080c006986 */ /* 0x0001e8000c10152e */
[----:B0-----:R-:W3:Y:S01]  /*2cff0*/  LDL.LU R8, [R1+0x20c] ;  /* 0x00020c0001087983 */ /* 0x001ee20000300800 */
[----:B------:R-:W-:Y:S01]  /*2d000*/  ISETP.GT.AND P6, PT, R0, 0x108, P5 ;  /* 0x000001080000780c */ /* 0x000fe20002fc4270 */
[----:B---3--:R-:W-:-:S05]  /*2d010*/  FMUL R8, R8, R2 ;  /* 0x0000000208087220 */ /* 0x008fca0000400000 */
[----:B------:R-:W-:-:S07]  /*2d020*/  F2FP.BF16.F32.PACK_AB R8, RZ, R8 ;  /* 0x00000008ff08723e */ /* 0x000fce00000010ff */
[----:B------:R0:W-:Y:S04]  /*2d030*/  @P6 STG.E.U16 desc[UR46][R4.64+0x42], R8 ;  /* 0x0000420804006986 */ /* 0x0001e8000c10152e */
[----:B0-----:R-:W3:Y:S01]  /*2d040*/  LDL.LU R4, [R1+0x210] ;  /* 0x0002100001047983 */ /* 0x001ee20000300800 */
[----:B------:R-:W-:-:S03]  /*2d050*/  ISETP.GT.AND P6, PT, R0, 0x100, P4 ;  /* 0x000001000000780c */ /* 0x000fc600027c4270 */
[----:B------:R-:W4:Y:S04]  /*2d060*/  LDL.LU R5, [R1+0x228] ;  /* 0x0002280001057983 */ /* 0x000f280000300800 */
[----:B------:R-:W2:Y:S01]  /*2d070*/  LDL.LU R8, [R1+0x1c0] ;  /* 0x0001c00001087983 */ /* 0x000ea20000300800 */
        /* <DEDUP_REMOVED lines=27> */
[----:B------:R-:W-:-:S05]  /*2d230*/  FMUL R232, R232, R2 ;  /* 0x00000002e8e87220 */ /* 0x000fca0000400000 */
[----:B------:R-:W-:Y:S01]  /*2d240*/  F2FP.BF16.F32.PACK_AB R232, RZ, R232 ;  /* 0x000000e8ffe8723e */ /* 0x000fe200000010ff */
[----:B---3--:R-:W-:-:S05]  /*2d250*/  FMUL R4, R4, R2 ;  /* 0x0000000204047220 */ /* 0x008fca0000400000 */
[----:B------:R-:W-:-:S05]  /*2d260*/  F2FP.BF16.F32.PACK_AB R4, RZ, R4 ;  /* 0x00000004ff04723e */ /* 0x000fca00000010ff */
[----:B------:R4:W-:Y:S01]  /*2d270*/  @P6 STG.E.U16 desc[UR46][R6.64+0x62], R4 ;  /* 0x0000620406006986 */ /* 0x0009e2000c10152e */
[----:B------:R-:W-:Y:S01]  /*2d280*/  ISETP.GT.AND P6, PT, R0, 0x108, P2 ;  /* 0x000001080000780c */ /* 0x000fe200017c4270 */
[----:B----4-:R-:W-:-:S05]  /*2d290*/  FMUL R4, R5, R2 ;  /* 0x0000000205047220 */ /* 0x010fca0000400000 */
        /* <DEDUP_REMOVED lines=13> */
[----:B------:R-:W2:Y:S03]  /*2d370*/  LDL.LU R16, [R1+0x1e8] ;  /* 0x0001e80001107983 */ /* 0x000ea60000300800 */
[----:B------:R-:W-:Y:S01]  /*2d380*/  F2FP.BF16.F32.PACK_AB R4, RZ, R4 ;  /* 0x00000004ff04723e */ /* 0x000fe200000010ff */
[----:B------:R-:W3:Y:S06]  /*2d390*/  LDL.LU R234, [R1+0x1f0] ;  /* 0x0001f00001ea7983 */ /* 0x000eec0000300800 */
[----:B------:R0:W-:Y:S01]  /*2d3a0*/  @P6 STG.E.U16 desc[UR46][R6.64+0x72], R4 ;  /* 0x0000720406006986 */ /* 0x0001e2000c10152e */
[----:B------:R-:W-:-:S03]  /*2d3b0*/  ISETP.GT.AND P6, PT, R0, 0x108, P1 ;  /* 0x000001080000780c */ /* 0x000fc60000fc4270 */
[----:B------:R-:W4:Y:S01]  /*2d3c0*/  LDL.LU R235, [R1+0x1f4] ;  /* 0x0001f40001eb7983 */ /* 0x000f220000300800 */
[----:B0-----:R-:W-:-:S03]  /*2d3d0*/  FMUL R4, R17, R2 ;  /* 0x0000000211047220 */ /* 0x001fc60000400000 */
[----:B------:R-:W3:Y:S02]  /*2d3e0*/  LDL.LU R17, [R1+0x1f8] ;  /* 0x0001f80001117983 */ /* 0x000ee40000300800 */
[----:B------:R-:W-:-:S05]  /*2d3f0*/  F2FP.BF16.F32.PACK_AB R4, RZ, R4 ;  /* 0x00000004ff04723e */ /* 0x000fca00000010ff */
[----:B------:R0:W-:Y:S01]  /*2d400*/  @P6 STG.E.U16 desc[UR46][R12.64+0x70], R4 ;  /* 0x000070040c006986 */ /* 0x0001e2000c10152e */
[----:B------:R-:W-:-:S04]  /*2d410*/  ISETP.GT.AND P6, PT, R3, 0x39, PT ;  /* 0x000000390300780c */ /* 0x000fc80003fc4270 */
[----:B------:R-:W-:Y:S01]  /*2d420*/  ISETP.GT.AND P6, PT, R0, 0x108, P6 ;  /* 0x000001080000780c */ /* 0x000fe200037c4270 */
[----:B0-----:R-:W-:Y:S02]  /*2d430*/  FMUL R4, R39, R2 ;  /* 0x0000000227047220 */ /* 0x001fe40000400000 */
[----:B------:R-:W3:Y:S03]  /*2d440*/  LDL.LU R39, [R1+0x1fc] ;  /* 0x0001fc0001277983 */ /* 0x000ee60000300800 */
[----:B------:R-:W-:-:S07]  /*2d450*/  F2FP.BF16.F32.PACK_AB R4, RZ, R4 ;  /* 0x00000004ff04723e */ /* 0x000fce00000010ff */
[----:B------:R0:W-:Y:S02]  /*2d460*/  @P6 STG.E.U16 desc[UR46][R12.64+0x72], R4 ;  /* 0x000072040c006986 */ /* 0x0001e4000c10152e */
[----:B0-----:R-:W-:-:S04]  /*2d470*/  IADD3 R4, P6, R6, UR13, RZ ;  /* 0x0000000d06047c10 */ /* 0x001fc8000ffde0ff */
[----:B------:R-:W-:Y:S02]  /*2d480*/  IADD3.X R5, R7, UR12, RZ, P6, !PT ;  /* 0x0000000c07057c10 */ /* 0x000fe4000b7fe4ff */
[----:B------:R-:W-:-:S04]  /*2d490*/  ISETP.GT.AND P6, PT, R3, 0x20, PT ;  /* 0x000000200300780c */ /* 0x000fc80003fc4270 */
[----:B------:R-:W-:-:S13]  /*2d4a0*/  ISETP.GT.AND P6, PT, R0, 0x180, P6 ;  /* 0x000001800000780c */ /* 0x000fda00037c4270 */
[----:B------:R0:W-:Y:S01]  /*2d4b0*/  @P6 STG.E.U16 desc[UR46][R4.64+0x40], R8 ;  /* 0x0000400804006986 */ /* 0x0001e2000c10152e */
[----:B------:R-:W-:Y:S01]  /*2d4c0*/  ISETP.GT.AND P6, PT, R0, 0x180, P5 ;  /* 0x000001800000780c */ /* 0x000fe20002fc4270 */
[----:B0-----:R-:W-:-:S05]  /*2d4d0*/  FMUL R8, R9, R2 ;  /* 0x0000000209087220 */ /* 0x001fca0000400000 */
[----:B------:R-:W-:-:S07]  /*2d4e0*/  F2FP.BF16.F32.PACK_AB R8, RZ, R8 ;  /* 0x00000008ff08723e */ /* 0x000fce00000010ff */
[----:B------:R0:W-:Y:S02]  /*2d4f0*/  @P6 STG.E.U16 desc[UR46][R4.64+0x42], R8 ;  /* 0x0000420804006986 */ /* 0x0001e4000c10152e */
[----:B0-----:R-:W-:-:S04]  /*2d500*/  IADD3 R8, P6, R4, UR11, RZ ;  /* 0x0000000b04087c10 */ /* 0x001fc8000ffde0ff */
[----:B------:R-:W-:Y:S02]  /*2d510*/  IADD3.X R9, R5, UR5, RZ, P6, !PT ;  /* 0x0000000505097c10 */ /* 0x000fe4000b7fe4ff */
[----:B------:R-:W-:-:S04]  /*2d520*/  ISETP.GT.AND P6, PT, R3, 0x20, PT ;  /* 0x000000200300780c */ /* 0x000fc80003fc4270 */
[----:B------:R-:W-:-:S13]  /*2d530*/  ISETP.GT.AND P6, PT, R0, 0x188, P6 ;  /* 0x000001880000780c */ /* 0x000fda00037c4270 */
[----:B------:R0:W-:Y:S04]  /*2d540*/  @P6 STG.E.U16 desc[UR46][R8.64+0x40], R232 ;  /* 0x000040e808006986 */ /* 0x0001e8000c10152e */
[----:B0-----:R-:W2:Y:S01]  /*2d550*/  LDL.LU R232, [R1+0x1cc] ;  /* 0x0001cc0001e87983 */ /* 0x001ea20000300800 */
[----:B------:R-:W-:Y:S01]  /*2d560*/  ISETP.GT.AND P5, PT, R0, 0x188, P5 ;  /* 0x000001880000780c */ /* 0x000fe20002fa4270 */
[----:B--2---:R-:W-:-:S05]  /*2d570*/  FMUL R232, R232, R2 ;  /* 0x00000002e8e87220 */ /* 0x004fca0000400000 */
[----:B------:R-:W-:-:S04]  /*2d580*/  F2FP.BF16.F32.PACK_AB R232, RZ, R232 ;  /* 0x000000e8ffe8723e */ /* 0x000fc800000010ff */
[----:B------:R-:W-:Y:S02]  /*2d590*/  PRMT R233, R232, 0x7610, R233 ;  /* 0x00007610e8e97816 */ /* 0x000fe400000000e9 */
[----:B------:R-:W2:Y:S04]  /*2d5a0*/  LDL.LU R232, [R1+0x1d0] ;  /* 0x0001d00001e87983 */ /* 0x000ea80000300800 */
[----:B------:R0:W-:Y:S01]  /*2d5b0*/  @P5 STG.E.U16 desc[UR46][R22.64+0x42], R233 ;  /* 0x000042e916005986 */ /* 0x0001e2000c10152e */
[----:B------:R-:W-:-:S03]  /*2d5c0*/  ISETP.GT.AND P5, PT, R0, 0x180, P4 ;  /* 0x000001800000780c */ /* 0x000fc600027a4270 */
[----:B0-----:R-:W4:Y:S01]  /*2d5d0*/  LDL.LU R23, [R1+0x1d4] ;  /* 0x0001d40001177983 */ /* 0x001f220000300800 */
[----:B--2---:R-:W-:-:S05]  /*2d5e0*/  FMUL R232, R232, R2 ;  /* 0x00000002e8e87220 */ /* 0x004fca0000400000 */
[----:B------:R-:W-:Y:S02]  /*2d5f0*/  F2FP.BF16.F32.PACK_AB R22, RZ, R232 ;  /* 0x000000e8ff16723e */ /* 0x000fe400000010ff */
[----:B------:R-:W2:Y:S04]  /*2d600*/  LDL.LU R232, [R1+0x1dc] ;  /* 0x0001dc0001e87983 */ /* 0x000ea80000300800 */
[----:B------:R0:W-:Y:S04]  /*2d610*/  @P5 STG.E.U16 desc[UR46][R4.64+0x50], R22 ;  /* 0x0000501604005986 */ /* 0x0001e8000c10152e */
[----:B0-----:R-:W3:Y:S01]  /*2d620*/  LDL.LU R22, [R1+0x1d8] ;  /* 0x0001d80001167983 */ /* 0x001ee20000300800 */
[----:B----4-:R-:W-:Y:S01]  /*2d630*/  FMUL R23, R23, R2 ;  /* 0x0000000217177220 */ /* 0x010fe20000400000 */
[----:B------:R-:W-:-:S02]  /*2d640*/  ISETP.GT.AND P5, PT, R0, 0x180, P3 ;  /* 0x000001800000780c */ /* 0x000fc40001fa4270 */
[----:B------:R-:W-:Y:S02]  /*2d650*/  ISETP.GT.AND P4, PT, R0, 0x188, P4 ;  /* 0x000001880000780c */ /* 0x000fe40002784270 */
[----:B------:R-:W-:-:S04]  /*2d660*/  F2FP.BF16.F32.PACK_AB R23, RZ, R23 ;  /* 0x00000017ff17723e */ /* 0x000fc800000010ff */
[----:B------:R-:W-:Y:S02]  /*2d670*/  PRMT R233, R23, 0x7610, R233 ;  /* 0x0000761017e97816 */ /* 0x000fe400000000e9 */
[----:B------:R-:W4:Y:S04]  /*2d680*/  LDL.LU R23, [R1+0x1e0] ;  /* 0x0001e00001177983 */ /* 0x000f280000300800 */
[----:B------:R0:W-:Y:S04]  /*2d690*/  @P5 STG.E.U16 desc[UR46][R4.64+0x52], R233 ;  /* 0x000052e904005986 */ /* 0x0001e8000c10152e */
[----:B0-----:R-:W4:Y:S01]  /*2d6a0*/  LDL.LU R233, [R1+0x1ec] ;  /* 0x0001ec0001e97983 */ /* 0x001f220000300800 */
[----:B---3--:R-:W-:-:S05]  /*2d6b0*/  FMUL R22, R22, R2 ;  /* 0x0000000216167220 */ /* 0x008fca0000400000 */
[----:B------:R-:W-:-:S05]  /*2d6c0*/  F2FP.BF16.F32.PACK_AB R22, RZ, R22 ;  /* 0x00000016ff16723e */ /* 0x000fca00000010ff */
[----:B------:R0:W-:Y:S04]  /*2d6d0*/  @P4 STG.E.U16 desc[UR46][R8.64+0x50], R22 ;  /* 0x0000501608004986 */ /* 0x0001e8000c10152e */
[----:B0-----:R-:W3:Y:S01]  /*2d6e0*/  LDL.LU R22, [R1+0x1e4] ;  /* 0x0001e40001167983 */ /* 0x001ee20000300800 */
[C---:B------:R-:W-:Y:S02]  /*2d6f0*/  ISETP.GT.AND P3, PT, R0.reuse, 0x188, P3 ;  /* 0x000001880000780c */ /* 0x040fe40001f64270 */
[----:B------:R-:W-:Y:S01]  /*2d700*/  ISETP.GT.AND P4, PT, R0, 0x180, P2 ;  /* 0x000001800000780c */ /* 0x000fe20001784270 */
[-C--:B--2---:R-:W-:Y:S01]  /*2d710*/  FMUL R232, R232, R2.reuse ;  /* 0x00000002e8e87220 */ /* 0x084fe20000400000 */
[----:B----4-:R-:W-:Y:S01]  /*2d720*/  FMUL R23, R23, R2 ;  /* 0x0000000217177220 */ /* 0x010fe20000400000 */
[----:B------:R-:W-:-:S03]  /*2d730*/  ISETP.GT.AND P5, PT, R0, 0x180, P0 ;  /* 0x000001800000780c */ /* 0x000fc600007a4270 */
[----:B------:R-:W-:Y:S02]  /*2d740*/  F2FP.BF16.F32.PACK_AB R232, RZ, R232 ;  /* 0x000000e8ffe8723e */ /* 0x000fe400000010ff */
[----:B------:R-:W-:Y:S01]  /*2d750*/  F2FP.BF16.F32.PACK_AB R23, RZ, R23 ;  /* 0x00000017ff17723e */ /* 0x000fe200000010ff */
[-C--:B------:R-:W-:Y:S01]  /*2d760*/  FMUL R16, R16, R2.reuse ;  /* 0x0000000210107220 */ /* 0x080fe20000400000 */
[----:B------:R-:W-:Y:S01]  /*2d770*/  ISETP.GT.AND P6, PT, R3, 0x39, PT ;  /* 0x000000390300780c */ /* 0x000fe20003fc4270 */
[-C--:B------:R-:W-:Y:S01]  /*2d780*/  FMUL R237, R233, R2.reuse ;  /* 0x00000002e9ed7220 */ /* 0x080fe20000400000 */
[----:B------:R0:W-:Y:S01]  /*2d790*/  @P3 STG.E.U16 desc[UR46][R8.64+0x52], R232 ;  /* 0x000052e808003986 */ /* 0x0001e2000c10152e */
[C---:B------:R-:W-:Y:S01]  /*2d7a0*/  ISETP.GT.AND P2, PT, R0.reuse, 0x188, P2 ;  /* 0x000001880000780c */ /* 0x040fe20001744270 */
[----:B------:R-:W-:Y:S01]  /*2d7b0*/  FMUL R236, R235, R2 ;  /* 0x00000002ebec7220 */ /* 0x000fe20000400000 */
[C---:B------:R-:W-:Y:S01]  /*2d7c0*/  ISETP.GT.AND P0, PT, R0.reuse, 0x188, P0 ;  /* 0x000001880000780c */ /* 0x040fe20000704270 */
[----:B------:R1:W-:Y:S01]  /*2d7d0*/  @P4 STG.E.U16 desc[UR46][R4.64+0x60], R23 ;  /* 0x0000601704004986 */ /* 0x0003e2000c10152e */
[----:B------:R-:W-:-:S02]  /*2d7e0*/  ISETP.GT.AND P3, PT, R0, 0x180, P1 ;  /* 0x000001800000780c */ /* 0x000fc40000f64270 */
[----:B------:R-:W-:Y:S01]  /*2d7f0*/  ISETP.GT.AND P4, PT, R0, 0x180, P6 ;  /* 0x000001800000780c */ /* 0x000fe20003784270 */
[-C--:B------:R-:W-:Y:S01]  /*2d800*/  FMUL R233, R234, R2.reuse ;  /* 0x00000002eae97220 */ /* 0x080fe20000400000 */
[----:B------:R-:W-:Y:S01]  /*2d810*/  ISETP.GT.AND P1, PT, R0, 0x188, P1 ;  /* 0x000001880000780c */ /* 0x000fe20000f24270 */
[----:B------:R-:W-:Y:S01]  /*2d820*/  FMUL R235, R17, R2 ;  /* 0x0000000211eb7220 */ /* 0x000fe20000400000 */
[----:B0-----:R-:W-:Y:S02]  /*2d830*/  F2FP.BF16.F32.PACK_AB R232, RZ, R236 ;  /* 0x000000ecffe8723e */ /* 0x001fe400000010ff */
[----:B-1----:R-:W-:Y:S01]  /*2d840*/  F2FP.BF16.F32.PACK_AB R23, RZ, R16 ;  /* 0x00000010ff17723e */ /* 0x002fe200000010ff */
[----:B------:R-:W-:Y:S01]  /*2d850*/  FMUL R234, R39, R2 ;  /* 0x0000000227ea7220 */ /* 0x000fe20000400000 */
[----:B------:R-:W-:Y:S01]  /*2d860*/  F2FP.BF16.F32.PACK_AB R233, RZ, R233 ;  /* 0x000000e9ffe9723e */ /* 0x000fe200000010ff */
[----:B------:R-:W2:Y:S01]  /*2d870*/  LDL.LU R16, [R1+0x1b4] ;  /* 0x0001b40001107983 */ /* 0x000ea20000300800 */
[----:B------:R-:W-:-:S03]  /*2d880*/  PRMT R236, R23, 0x7610, R236 ;  /* 0x0000761017ec7816 */ /* 0x000fc600000000ec */
[----:B------:R-:W4:Y:S04]  /*2d890*/  LDL.LU R17, [R1+0x1b8] ;  /* 0x0001b80001117983 */ /* 0x000f280000300800 */
[----:B------:R-:W4:Y:S01]  /*2d8a0*/  LDL.LU R39, [R1+0x1bc] ;  /* 0x0001bc0001277983 */ /* 0x000f220000300800 */
[----:B---3--:R-:W-:-:S05]  /*2d8b0*/  FMUL R22, R22, R2 ;  /* 0x0000000216167220 */ /* 0x008fca0000400000 */
[----:B------:R-:W-:-:S05]  /*2d8c0*/  F2FP.BF16.F32.PACK_AB R22, RZ, R22 ;  /* 0x00000016ff16723e */ /* 0x000fca00000010ff */
[----:B------:R0:W-:Y:S02]  /*2d8d0*/  @P5 STG.E.U16 desc[UR46][R4.64+0x62], R22 ;  /* 0x0000621604005986 */ /* 0x0001e4000c10152e */
[----:B0-----:R-:W-:-:S04]  /*2d8e0*/  F2FP.BF16.F32.PACK_AB R22, RZ, R237 ;  /* 0x000000edff16723e */ /* 0x001fc800000010ff */
[----:B------:R-:W-:Y:S02]  /*2d8f0*/  PRMT R23, R22, 0x7610, R23 ;  /* 0x0000761016177816 */ /* 0x000fe40000000017 */
[----:B------:R-:W-:Y:S01]  /*2d900*/  F2FP.BF16.F32.PACK_AB R22, RZ, R235 ;  /* 0x000000ebff16723e */ /* 0x000fe200000010ff */
[----:B------:R-:W-:Y:S04]  /*2d910*/  @P2 STG.E.U16 desc[UR46][R8.64+0x60], R236 ;  /* 0x000060ec08002986 */ /* 0x000fe8000c10152e */
[----:B------:R0:W-:Y:S04]  /*2d920*/  @P0 STG.E.U16 desc[UR46][R8.64+0x62], R23 ;  /* 0x0000621708000986 */ /* 0x0001e8000c10152e */
[----:B------:R1:W-:Y:S04]  /*2d930*/  @P3 STG.E.U16 desc[UR46][R4.64+0x70], R233 ;  /* 0x000070e904003986 */ /* 0x0003e8000c10152e */
[----:B------:R3:W-:Y:S04]  /*2d940*/  @P4 STG.E.U16 desc[UR46][R4.64+0x72], R232 ;  /* 0x000072e804004986 */ /* 0x0007e8000c10152e */
[----:B0-----:R-:W2:Y:S01]  /*2d950*/  LDL.LU R23, [R1+0x184] ;  /* 0x0001840001177983 */ /* 0x001ea20000300800 */
[----:B-1----:R-:W-:-:S03]  /*2d960*/  F2FP.BF16.F32.PACK_AB R233, RZ, R234 ;  /* 0x000000eaffe9723e */ /* 0x002fc600000010ff */
[----:B------:R0:W-:Y:S04]  /*2d970*/  @P1 STG.E.U16 desc[UR46][R8.64+0x70], R22 ;  /* 0x0000701608001986 */ /* 0x0001e8000c10152e */
[----:B---3--:R-:W3:Y:S04]  /*2d980*/  LDL.LU R232, [R1+0x180] ;  /* 0x0001800001e87983 */ /* 0x008ee80000300800 */
[----:B------:R-:W4:Y:S04]  /*2d990*/  LDL.LU R234, [R1+0x18c] ;  /* 0x00018c0001ea7983 */ /* 0x000f280000300800 */
[----:B0-----:R-:W4:Y:S01]  /*2d9a0*/  LDL.LU R22, [R1+0x188] ;  /* 0x0001880001167983 */ /* 0x001f220000300800 */
[----:B------:R-:W-:-:S02]  /*2d9b0*/  ISETP.GT.AND P2, PT, R3, 0x39, PT ;  /* 0x000000390300780c */ /* 0x000fc40003f44270 */
[C---:B------:R-:W-:Y:S02]  /*2d9c0*/  ISETP.GT.AND P6, PT, R3.reuse, 0x40, PT ;  /* 0x000000400300780c */ /* 0x040fe40003fc4270 */
[----:B------:R-:W-:Y:S02]  /*2d9d0*/  ISETP.GT.AND P5, PT, R3, 0x41, PT ;  /* 0x000000410300780c */ /* 0x000fe40003fa4270 */
[C---:B------:R-:W-:Y:S02]  /*2d9e0*/  ISETP.GT.AND P0, PT, R0.reuse, 0x188, P2 ;  /* 0x000001880000780c */ /* 0x040fe40001704270 */
[C---:B------:R-:W-:Y:S02]  /*2d9f0*/  ISETP.GT.AND P2, PT, R0.reuse, RZ, P6 ;  /* 0x000000ff0000720c */ /* 0x040fe40003744270 */
[C---:B------:R-:W-:Y:S02]  /*2da00*/  ISETP.GT.AND P3, PT, R0.reuse, RZ, P5 ;  /* 0x000000ff0000720c */ /* 0x040fe40002f64270 */
[----:B------:R-:W-:-:S02]  /*2da10*/  ISETP.GT.AND P4, PT, R0, 0x8, P6 ;  /* 0x000000080000780c */ /* 0x000fc40003784270 */
[----:B------:R-:W-:Y:S02]  /*2da20*/  PRMT R235, R233, 0x7610, R235 ;  /* 0x00007610e9eb7816 */ /* 0x000fe400000000eb */
[----:B------:R-:W-:-:S03]  /*2da30*/  ISETP.GT.AND P1, PT, R0, 0x8, P5 ;  /* 0x000000080000780c */ /* 0x000fc60002f24270 */
[----:B------:R0:W-:Y:S04]  /*2da40*/  @P0 STG.E.U16 desc[UR46][R8.64+0x72], R235 ;  /* 0x000072eb08000986 */ /* 0x0001e8000c10152e */
[----:B0-----:R-:W4:Y:S01]  /*2da50*/  LDL.LU R235, [R1+0x1b0] ;  /* 0x0001b00001eb7983 */ /* 0x001f220000300800 */
[-C--:B--2---:R-:W-:Y:S01]  /*2da60*/  FMUL R23, R23, R2.reuse ;  /* 0x0000000217177220 */ /* 0x084fe20000400000 */
[----:B---3--:R-:W-:-:S04]  /*2da70*/  FMUL R232, R232, R2 ;  /* 0x00000002e8e87220 */ /* 0x008fc80000400000 */
[----:B------:R-:W-:Y:S02]  /*2da80*/  F2FP.BF16.F32.PACK_AB R23, RZ, R23 ;  /* 0x00000017ff17723e */ /* 0x000fe400000010ff */
[----:B------:R-:W-:Y:S01]  /*2da90*/  F2FP.BF16.F32.PACK_AB R232, RZ, R232 ;  /* 0x000000e8ffe8723e */ /* 0x000fe200000010ff */
[-C--:B----4-:R-:W-:Y:S01]  /*2daa0*/  FMUL R22, R22, R2.reuse ;  /* 0x0000000216167220 */ /* 0x090fe20000400000 */
[----:B------:R-:W-:Y:S02]  /*2dab0*/  FMUL R234, R234, R2 ;  /* 0x00000002eaea7220 */ /* 0x000fe40000400000 */
[----:B------:R-:W-:Y:S02]  /*2dac0*/  PRMT R233, R232, 0x7610, R233 ;  /* 0x00007610e8e97816 */ /* 0x000fe400000000e9 */
[----:B------:R-:W-:Y:S02]  /*2dad0*/  F2FP.BF16.F32.PACK_AB R22, RZ, R22 ;  /* 0x00000016ff16723e */ /* 0x000fe400000010ff */
[----:B------:R-:W-:-:S02]  /*2dae0*/  PRMT R232, R23, 0x7610, R232 ;  /* 0x0000761017e87816 */ /* 0x000fc400000000e8 */
[----:B------:R-:W-:Y:S02]  /*2daf0*/  PRMT R23, R22, 0x7610, R23 ;  /* 0x0000761016177816 */ /* 0x000fe40000000017 */
[----:B------:R-:W-:Y:S01]  /*2db00*/  F2FP.BF16.F32.PACK_AB R22, RZ, R234 ;  /* 0x000000eaff16723e */ /* 0x000fe200000010ff */
[----:B------:R-:W-:Y:S04]  /*2db10*/  @P2 STG.E.U16 desc[UR46][R18.64+0x80], R233 ;  /* 0x000080e912002986 */ /* 0x000fe8000c10152e */
[----:B------:R0:W-:Y:S04]  /*2db20*/  @P3 STG.E.U16 desc[UR46][R18.64+0x82], R232 ;  /* 0x000082e812003986 */ /* 0x0001e8000c10152e */
[----:B------:R-:W2:Y:S04]  /*2db30*/  LDL.LU R234, [R1+0x1ac] ;  /* 0x0001ac0001ea7983 */ /* 0x000ea80000300800 */
[----:B------:R1:W-:Y:S01]  /*2db40*/  @P4 STG.E.U16 desc[UR46][R20.64+0x80], R23 ;  /* 0x0000801714004986 */ /* 0x0003e2000c10152e */
[----:B0-----:R-:W-:-:S03]  /*2db50*/  PRMT R232, R22, 0x7610, R232 ;  /* 0x0000761016e87816 */ /* 0x001fc600000000e8 */
[----:B-1----:R-:W3:Y:S04]  /*2db60*/  LDL.LU R23, [R1+0x194] ;  /* 0x0001940001177983 */ /* 0x002ee80000300800 */
[----:B------:R-:W4:Y:S04]  /*2db70*/  LDL.LU R22, [R1+0x190] ;  /* 0x0001900001167983 */ /* 0x000f280000300800 */
[----:B------:R0:W-:Y:S04]  /*2db80*/  @P1 STG.E.U16 desc[UR46][R20.64+0x82], R232 ;  /* 0x000082e814001986 */ /* 0x0001e8000c10152e */
[----:B0-----:R-:W2:Y:S01]  /*2db90*/  LDL.LU R232, [R1+0x198] ;  /* 0x0001980001e87983 */ /* 0x001ea20000300800 */
[----:B------:R-:W-:-:S02]  /*2dba0*/  ISETP.GT.AND P4, PT, R3, 0x48, PT ;  /* 0x000000480300780c */ /* 0x000fc40003f84270 */
[----:B------:R-:W-:Y:S02]  /*2dbb0*/  ISETP.GT.AND P3, PT, R3, 0x49, PT ;  /* 0x000000490300780c */ /* 0x000fe40003f64270 */
[C---:B------:R-:W-:Y:S02]  /*2dbc0*/  ISETP.GT.AND P0, PT, R0.reuse, RZ, P4 ;  /* 0x000000ff0000720c */ /* 0x040fe40002704270 */
[C---:B------:R-:W-:Y:S02]  /*2dbd0*/  ISETP.GT.AND P2, PT, R0.reuse, RZ, P3 ;  /* 0x000000ff0000720c */ /* 0x040fe40001f44270 */
[----:B------:R-:W-:Y:S01]  /*2dbe0*/  ISETP.GT.AND P1, PT, R0, 0x8, P4 ;  /* 0x000000080000780c */ /* 0x000fe20002724270 */
[-C--:B---3--:R-:W-:Y:S01]  /*2dbf0*/  FMUL R23, R23, R2.reuse ;  /* 0x0000000217177220 */ /* 0x088fe20000400000 */
[----:B----4-:R-:W-:-:S04]  /*2dc00*/  FMUL R22, R22, R2 ;  /* 0x0000000216167220 */ /* 0x010fc80000400000 */
[----:B------:R-:W-:Y:S02]  /*2dc10*/  F2FP.BF16.F32.PACK_AB R23, RZ, R23 ;  /* 0x00000017ff17723e */ /* 0x000fe400000010ff */
[----:B------:R-:W-:-:S04]  /*2dc20*/  F2FP.BF16.F32.PACK_AB R22, RZ, R22 ;  /* 0x00000016ff16723e */ /* 0x000fc800000010ff */
[----:B------:R-:W-:Y:S01]  /*2dc30*/  PRMT R233, R22, 0x7610, R233 ;  /* 0x0000761016e97816 */ /* 0x000fe200000000e9 */
[----:B--2---:R-:W-:-:S04]  /*2dc40*/  FMUL R232, R232, R2 ;  /* 0x00000002e8e87220 */ /* 0x004fc80000400000 */
[----:B------:R-:W-:Y:S01]  /*2dc50*/  @P0 STG.E.U16 desc[UR46][R18.64+0x90], R233 ;  /* 0x000090e912000986 */ /* 0x000fe2000c10152e */
[----:B------:R-:W-:-:S03]  /*2dc60*/  F2FP.BF16.F32.PACK_AB R22, RZ, R232 ;  /* 0x000000e8ff16723e */ /* 0x000fc600000010ff */
[----:B------:R0:W-:Y:S04]  /*2dc70*/  @P2 STG.E.U16 desc[UR46][R18.64+0x92], R23 ;  /* 0x0000921712002986 */ /* 0x0001e8000c10152e */
[----:B------:R1:W-:Y:S04]  /*2dc80*/  @P1 STG.E.U16 desc[UR46][R20.64+0x90], R22 ;  /* 0x0000901614001986 */ /* 0x0003e8000c10152e */
[----:B0-----:R-:W2:Y:S04]  /*2dc90*/  LDL.LU R23, [R1+0x19c] ;  /* 0x00019c0001177983 */ /* 0x001ea80000300800 */
[----:B-1----:R-:W3:Y:S01]  /*2dca0*/  LDL.LU R22, [R1+0x1a0] ;  /* 0x0001a00001167983 */ /* 0x002ee20000300800 */
[-C--:B--2---:R-:W-:Y:S01]  /*2dcb0*/  FMUL R23, R23, R2.reuse ;  /* 0x0000000217177220 */ /* 0x084fe20000400000 */
[----:B---3--:R-:W-:-:S04]  /*2dcc0*/  FMUL R22, R22, R2 ;  /* 0x0000000216167220 */ /* 0x008fc80000400000 */
[----:B------:R-:W-:Y:S02]  /*2dcd0*/  F2FP.BF16.F32.PACK_AB R23, RZ, R23 ;  /* 0x00000017ff17723e */ /* 0x000fe400000010ff */
[----:B------:R-:W-:Y:S02]  /*2dce0*/  F2FP.BF16.F32.PACK_AB R22, RZ, R22 ;  /* 0x00000016ff16723e */ /* 0x000fe400000010ff */
[----:B------:R-:W-:Y:S02]  /*2dcf0*/  PRMT R232, R23, 0x7610, R232 ;  /* 0x0000761017e87816 */ /* 0x000fe400000000e8 */
[----:B------:R-:W-:Y:S02]  /*2dd00*/  PRMT R23, R22, 0x7610, R23 ;  /* 0x0000761016177816 */ /* 0x000fe40000000017 */
[----:B------:R-:W2:Y:S01]  /*2dd10*/  LDL.LU R22, [R1+0x1a4] ;  /* 0x0001a40001167983 */ /* 0x000ea20000300800 */
[----:B------:R-:W-:Y:S02]  /*2dd20*/  ISETP.GT.AND P2, PT, R3, 0x50, PT ;  /* 0x000000500300780c */ /* 0x000fe40003f44270 */
[----:B------:R-:W-:-:S02]  /*2dd30*/  ISETP.GT.AND P0, PT, R0, 0x8, P3 ;  /* 0x000000080000780c */ /* 0x000fc40001f04270 */
[----:B------:R-:W-:-:S11]  /*2dd40*/  ISETP.GT.AND P1, PT, R0, RZ, P2 ;  /* 0x000000ff0000720c */ /* 0x000fd60001724270 */
[----:B------:R-:W-:Y:S04]  /*2dd50*/  @P0 STG.E.U16 desc[UR46][R20.64+0x92], R232 ;  /* 0x000092e814000986 */ /* 0x000fe8000c10152e */
[----:B------:R0:W-:Y:S01]  /*2dd60*/  @P1 STG.E.U16 desc[UR46][R18.64+0xa0], R23 ;  /* 0x0000a01712001986 */ /* 0x0001e2000c10152e */
[----:B--2---:R-:W-:-:S05]  /*2dd70*/  FMUL R22, R22, R2 ;  /* 0x0000000216167220 */ /* 0x004fca0000400000 */
[----:B------:R-:W-:-:S04]  /*2dd80*/  F2FP.BF16.F32.PACK_AB R22, RZ, R22 ;  /* 0x00000016ff16723e */ /* 0x000fc800000010ff */
[----:B0-----:R-:W-:Y:S02]  /*2dd90*/  PRMT R23, R22, 0x7610, R23 ;  /* 0x0000761016177816 */ /* 0x001fe40000000017 */
[----:B------:R-:W2:Y:S01]  /*2dda0*/  LDL.LU R22, [R1+0x1a8] ;  /* 0x0001a80001167983 */ /* 0x000ea20000300800 */
[----:B------:R-:W-:-:S04]  /*2ddb0*/  ISETP.GT.AND P0, PT, R3, 0x51, PT ;  /* 0x000000510300780c */ /* 0x000fc80003f04270 */
[----:B------:R-:W-:-:S13]  /*2ddc0*/  ISETP.GT.AND P1, PT, R0, RZ, P0 ;  /* 0x000000ff0000720c */ /* 0x000fda0000724270 */
[----:B------:R0:W-:Y:S01]  /*2ddd0*/  @P1 STG.E.U16 desc[UR46][R18.64+0xa2], R23 ;  /* 0x0000a21712001986 */ /* 0x0001e2000c10152e */
[----:B------:R-:W-:Y:S01]  /*2dde0*/  ISETP.GT.AND P1, PT, R0, 0x8, P2 ;  /* 0x000000080000780c */ /* 0x000fe20001724270 */
[----:B--2---:R-:W-:-:S05]  /*2ddf0*/  FMUL R22, R22, R2 ;  /* 0x0000000216167220 */ /* 0x004fca0000400000 */
[----:B------:R-:W-:-:S04]  /*2de00*/  F2FP.BF16.F32.PACK_AB R22, RZ, R22 ;  /* 0x00000016ff16723e */ /* 0x000fc800000010ff */
[----:B0-----:R-:W-:Y:S01]  /*2de10*/  PRMT R23, R22, 0x7610, R23 ;  /* 0x0000761016177816 */ /* 0x001fe20000000017 */
[----:B------:R-:W-:-:S04]  /*2de20*/  FMUL R22, R234, R2 ;  /* 0x00000002ea167220 */ /* 0x000fc80000400000 */
[----:B------:R0:W-:Y:S01]  /*2de30*/  @P1 STG.E.U16 desc[UR46][R20.64+0xa0], R23 ;  /* 0x0000a01714001986 */ /* 0x0001e2000c10152e */
[----:B------:R-:W-:Y:S02]  /*2de40*/  ISETP.GT.AND P1, PT, R0, 0x8, P0 ;  /* 0x000000080000780c */ /* 0x000fe40000724270 */
[----:B------:R-:W-:-:S04]  /*2de50*/  F2FP.BF16.F32.PACK_AB R22, RZ, R22 ;  /* 0x00000016ff16723e */ /* 0x000fc800000010ff */
[----:B------:R-:W-:-:S07]  /*2de60*/  PRMT R232, R22, 0x7610, R232 ;  /* 0x0000761016e87816 */ /* 0x000fce00000000e8 */
[----:B------:R1:W-:Y:S01]  /*2de70*/  @P1 STG.E.U16 desc[UR46][R20.64+0xa2], R232 ;  /* 0x0000a2e814001986 */ /* 0x0003e2000c10152e */
[----:B------:R-:W-:Y:S01]  /*2de80*/  ISETP.GT.AND P1, PT, R3, 0x58, PT ;  /* 0x000000580300780c */ /* 0x000fe20003f24270 */
[----:B0-----:R-:W-:-:S03]  /*2de90*/  FMUL R23, R235, R2 ;  /* 0x00000002eb177220 */ /* 0x001fc60000400000 */
[----:B------:R-:W-:Y:S02]  /*2dea0*/  ISETP.GT.AND P6, PT, R0, RZ, P1 ;  /* 0x000000ff0000720c */ /* 0x000fe40000fc4270 */
[----:B------:R-:W-:Y:S01]  /*2deb0*/  F2FP.BF16.F32.PACK_AB R22, RZ, R23 ;  /* 0x00000017ff16723e */ /* 0x000fe200000010ff */
[----:B-1----:R-:W2:Y:S04]  /*2dec0*/  LDL.LU R232, [R1+0x168] ;  /* 0x0001680001e87983 */ /* 0x002ea80000300800 */
[----:B------:R-:W3:Y:S06]  /*2ded0*/  LDL.LU R234, [R1+0x16c] ;  /* 0x00016c0001ea7983 */ /* 0x000eec0000300800 */
[----:B------:R0:W-:Y:S01]  /*2dee0*/  @P6 STG.E.U16 desc[UR46][R18.64+0xb0], R22 ;  /* 0x0000b01612006986 */ /* 0x0001e2000c10152e */
[----:B------:R-:W-:-:S03]  /*2def0*/  ISETP.GT.AND P6, PT, R3, 0x59, PT ;  /* 0x000000590300780c */ /* 0x000fc60003fc4270 */
[----:B------:R-:W4:Y:S01]  /*2df00*/  LDL.LU R235, [R1+0x170] ;  /* 0x0001700001eb7983 */ /* 0x000f220000300800 */
[----:B------:R-:W-:Y:S01]  /*2df10*/  ISETP.GT.AND P6, PT, R0, RZ, P6 ;  /* 0x000000ff0000720c */ /* 0x000fe200037c4270 */
        /* <DEDUP_REMOVED lines=13> */
[----:B------:R-:W-:-:S07]  /*2dff0*/  F2FP.BF16.F32.PACK_AB R22, RZ, R22 ;  /* 0x00000016ff16723e */ /* 0x000fce00000010ff */
[----:B------:R0:W-:Y:S04]  /*2e000*/  @P6 STG.E.U16 desc[UR46][R20.64+0xb2], R22 ;  /* 0x0000b21614006986 */ /* 0x0001e8000c10152e */
[----:B0-----:R-:W2:Y:S01]  /*2e010*/  LDL.LU R22, [R1+0x140] ;  /* 0x0001400001167983 */ /* 0x001ea20000300800 */
[----:B------:R-:W-:-:S04]  /*2e020*/  ISETP.GT.AND P6, PT, R3, 0x40, PT ;  /* 0x000000400300780c */ /* 0x000fc80003fc4270 */
[----:B------:R-:W-:Y:S01]  /*2e030*/  ISETP.GT.AND P6, PT, R0, 0x80, P6 ;  /* 0x000000800000780c */ /* 0x000fe200037c4270 */
[----:B--2---:R-:W-:-:S05]  /*2e040*/  FMUL R22, R22, R2 ;  /* 0x0000000216167220 */ /* 0x004fca0000400000 */
[----:B------:R-:W-:-:S07]  /*2e050*/  F2FP.BF16.F32.PACK_AB R22, RZ, R22 ;  /* 0x00000016ff16723e */ /* 0x000fce00000010ff */
[----:B------:R0:W-:Y:S04]  /*2e060*/  @P6 STG.E.U16 desc[UR46][R10.64+0x80], R22 ;  /* 0x000080160a006986 */ /* 0x0001e8000c10152e */
[----:B0-----:R-:W2:Y:S01]  /*2e070*/  LDL.LU R22, [R1+0x144] ;  /* 0x0001440001167983 */ /* 0x001ea20000300800 */
[----:B------:R-:W-:Y:S01]  /*2e080*/  ISETP.GT.AND P6, PT, R0, 0x80, P5 ;  /* 0x000000800000780c */ /* 0x000fe20002fc4270 */
[----:B--2---:R-:W-:-:S05]  /*2e090*/  FMUL R22, R22, R2 ;  /* 0x0000000216167220 */ /* 0x004fca0000400000 */
        /* <DEDUP_REMOVED lines=42> */
[----:B------:R0:W-:Y:S01]  /*2e340*/  @P6 STG.E.U16 desc[UR46][R10.64+0xa2], R22 ;  /* 0x0000a2160a006986 */ /* 0x0001e2000c10152e */
[----:B------:R-:W-:Y:S01]  /*2e350*/  ISETP.GT.AND P6, PT, R0, 0x88, P2 ;  /* 0x000000880000780c */ /* 0x000fe200017c4270 */
[----:B0-----:R-:W-:Y:S02]  /*2e360*/  FMUL R22, R232, R2 ;  /* 0x00000002e8167220 */ /* 0x001fe40000400000 */
[----:B------:R-:W2:Y:S03]  /*2e370*/  LDL.LU R232, [R1+0x128] ;  /* 0x0001280001e87983 */ /* 0x000ea60000300800 */
[----:B------:R-:W-:-:S07]  /*2e380*/  F2FP.BF16.F32.PACK_AB R22, RZ, R22 ;  /* 0x00000016ff16723e */ /* 0x000fce00000010ff */
[----:B------:R3:W-:Y:S01]  /*2e390*/  @P6 STG.E.U16 desc[UR46][R14.64+0xa0], R22 ;  /* 0x0000a0160e006986 */ /* 0x0007e2000c10152e */
[----:B------:R-:W-:Y:S01]  /*2e3a0*/  ISETP.GT.AND P6, PT, R0, 0x88, P0 ;  /* 0x000000880000780c */ /* 0x000fe200007c4270 */
[----:B---3--:R-:W-:Y:S02]  /*2e3b0*/  FMUL R22, R234, R2 ;  /* 0x00000002ea167220 */ /* 0x008fe40000400000 */
[----:B------:R-:W3:Y:S03]  /*2e3c0*/  LDL.LU R234, [R1+0x12c] ;  /* 0x00012c0001ea7983 */ /* 0x000ee60000300800 */
[----:B------:R-:W-:-:S07]  /*2e3d0*/  F2FP.BF16.F32.PACK_AB R22, RZ, R22 ;  /* 0x00000016ff16723e */ /* 0x000fce00000010ff */
[----:B------:R4:W-:Y:S01]  /*2e3e0*/  @P6 STG.E.U16 desc[UR46][R14.64+0xa2], R22 ;  /* 0x0000a2160e006986 */ /* 0x0009e2000c10152e */
[----:B------:R-:W-:Y:S01]  /*2e3f0*/  ISETP.GT.AND P6, PT, R0, 0x80, P1 ;  /* 0x000000800000780c */ /* 0x000fe20000fc4270 */
[----:B----4-:R-:W-:Y:S02]  /*2e400*/  FMUL R22, R235, R2 ;  /* 0x00000002eb167220 */ /* 0x010fe40000400000 */
        /* <DEDUP_REMOVED lines=78> */
[----:B---3--:R-:W-:-:S05]  /*2e8f0*/  FMUL R22, R234, R2 ;  /* 0x00000002ea167220 */ /* 0x008fca0000400000 */
[----:B------:R-:W-:-:S07]  /*2e900*/  F2FP.BF16.F32.PACK_AB R22, RZ, R22 ;  /* 0x00000016ff16723e */ /* 0x000fce00000010ff */
[----:B------:R4:W-:Y:S01]  /*2e910*/  @P6 STG.E.U16 desc[UR46][R12.64+0xa2], R22 ;  /* 0x0000a2160c006986 */ /* 0x0009e2000c10152e */
[----:B------:R-:W-:Y:S01]  /*2e920*/  ISETP.GT.AND P6, PT, R0, 0x100, P1 ;  /* 0x000001000000780c */ /* 0x000fe20000fc4270 */
[----:B----4-:R-:W-:-:S05]  /*2e930*/  FMUL R22, R235, R2 ;  /* 0x00000002eb167220 */ /* 0x010fca0000400000 */
[----:B------:R-:W-:-:S07]  /*2e940*/  F2FP.BF16.F32.PACK_AB R22, RZ, R22 ;  /* 0x00000016ff16723e */ /* 0x000fce00000010ff */
[----:B------:R0:W-:Y:S01]  /*2e950*/  @P6 STG.E.U16 desc[UR46][R6.64+0xb0], R22 ;  /* 0x0000b01606006986 */ /* 0x0001e2000c10152e */
[----:B------:R-:W-:-:S04]  /*2e960*/  ISETP.GT.AND P6, PT, R3, 0x59, PT ;  /* 0x000000590300780c */ /* 0x000fc80003fc4270 */
        /* <DEDUP_REMOVED lines=16> */
[----:B------:R-:W4:Y:S04]  /*2ea70*/  LDL.LU R234, [R1+0xfc] ;  /* 0x0000fc0001ea7983 */ /* 0x000f280000300800 */
        /* <DEDUP_REMOVED lines=26> */
[----:B0-----:R-:W3:Y:S01]  /*2ec20*/  LDL.LU R23, [R1+0xd4] ;  /* 0x0000d40001177983 */ /* 0x001ee20000300800 */
[----:B--2---:R-:W-:-:S05]  /*2ec30*/  FMUL R22, R22, R2 ;  /* 0x0000000216167220 */ /* 0x004fca0000400000 */
[----:B------:R-:W-:-:S05]  /*2ec40*/  F2FP.BF16.F32.PACK_AB R22, RZ, R22 ;  /* 0x00000016ff16723e */ /* 0x000fca00000010ff */
[----:B------:R0:W-:Y:S04]  /*2ec50*/  @P5 STG.E.U16 desc[UR46][R4.64+0x90], R22 ;  /* 0x0000901604005986 */ /* 0x0001e8000c10152e */
[----:B0-----:R-:W2:Y:S01]  /*2ec60*/  LDL.LU R22, [R1+0xd8] ;  /* 0x0000d80001167983 */ /* 0x001ea20000300800 */
[----:B---3--:R-:W-:Y:S01]  /*2ec70*/  FMUL R23, R23, R2 ;  /* 0x0000000217177220 */ /* 0x008fe20000400000 */
[C---:B------:R-:W-:Y:S02]  /*2ec80*/  ISETP.GT.AND P5, PT, R0.reuse, 0x180, P3 ;  /* 0x000001800000780c */ /* 0x040fe40001fa4270 */
[----:B------:R-:W-:Y:S02]  /*2ec90*/  ISETP.GT.AND P4, PT, R0, 0x188, P4 ;  /* 0x000001880000780c */ /* 0x000fe40002784270 */
[----:B------:R-:W-:-:S04]  /*2eca0*/  F2FP.BF16.F32.PACK_AB R23, RZ, R23 ;  /* 0x00000017ff17723e */ /* 0x000fc800000010ff */
[----:B------:R-:W-:Y:S02]  /*2ecb0*/  PRMT R233, R23, 0x7610, R233 ;  /* 0x0000761017e97816 */ /* 0x000fe400000000e9 */
[----:B------:R-:W3:Y:S04]  /*2ecc0*/  LDL.LU R23, [R1+0xe0] ;  /* 0x0000e00001177983 */ /* 0x000ee80000300800 */
[----:B------:R0:W-:Y:S04]  /*2ecd0*/  @P5 STG.E.U16 desc[UR46][R4.64+0x92], R233 ;  /* 0x000092e904005986 */ /* 0x0001e8000c10152e */
[----:B0-----:R-:W4:Y:S01]  /*2ece0*/  LDL.LU R233, [R1+0xf0] ;  /* 0x0000f00001e97983 */ /* 0x001f220000300800 */
[----:B--2---:R-:W-:-:S05]  /*2ecf0*/  FMUL R22, R22, R2 ;  /* 0x0000000216167220 */ /* 0x004fca0000400000 */
[----:B------:R-:W-:-:S05]  /*2ed00*/  F2FP.BF16.F32.PACK_AB R22, RZ, R22 ;  /* 0x00000016ff16723e */ /* 0x000fca00000010ff */
[----:B------:R0:W-:Y:S04]  /*2ed10*/  @P4 STG.E.U16 desc[UR46][R8.64+0x90], R22 ;  /* 0x0000901608004986 */ /* 0x0001e8000c10152e */
[----:B0-----:R-:W2:Y:S01]  /*2ed20*/  LDL.LU R22, [R1+0xe4] ;  /* 0x0000e40001167983 */ /* 0x001ea20000300800 */
[C---:B------:R-:W-:Y:S02]  /*2ed30*/  ISETP.GT.AND P3, PT, R0.reuse, 0x188, P3 ;  /* 0x000001880000780c */ /* 0x040fe40001f64270 */
[----:B------:R-:W-:Y:S01]  /*2ed40*/  ISETP.GT.AND P4, PT, R0, 0x180, P2 ;  /* 0x000001800000780c */ /* 0x000fe20001784270 */
[-C--:B------:R-:W-:Y:S01]  /*2ed50*/  FMUL R232, R232, R2.reuse ;  /* 0x00000002e8e87220 */ /* 0x080fe20000400000 */
[----:B---3--:R-:W-:Y:S01]  /*2ed60*/  FMUL R23, R23, R2 ;  /* 0x0000000217177220 */ /* 0x008fe20000400000 */
[----:B------:R-:W-:-:S03]  /*2ed70*/  ISETP.GT.AND P5, PT, R0, 0x180, P0 ;  /* 0x000001800000780c */ /* 0x000fc600007a4270 */
[----:B------:R-:W-:Y:S02]  /*2ed80*/  F2FP.BF16.F32.PACK_AB R232, RZ, R232 ;  /* 0x000000e8ffe8723e */ /* 0x000fe400000010ff */
[----:B------:R-:W-:Y:S01]  /*2ed90*/  F2FP.BF16.F32.PACK_AB R23, RZ, R23 ;  /* 0x00000017ff17723e */ /* 0x000fe200000010ff */
[-C--:B------:R-:W-:Y:S01]  /*2eda0*/  FMUL R16, R16, R2.reuse ;  /* 0x0000000210107220 */ /* 0x080fe20000400000 */
[----:B------:R-:W-:Y:S01]  /*2edb0*/  ISETP.GT.AND P6, PT, R3, 0x59, PT ;  /* 0x000000590300780c */ /* 0x000fe20003fc4270 */
[-C--:B----4-:R-:W-:Y:S01]  /*2edc0*/  FMUL R237, R39, R2.reuse ;  /* 0x0000000227ed7220 */ /* 0x090fe20000400000 */
[----:B------:R0:W-:Y:S01]  /*2edd0*/  @P3 STG.E.U16 desc[UR46][R8.64+0x92], R232 ;  /* 0x000092e808003986 */ /* 0x0001e2000c10152e */
[C---:B------:R-:W-:Y:S01]  /*2ede0*/  ISETP.GT.AND P2, PT, R0.reuse, 0x188, P2 ;  /* 0x000001880000780c */ /* 0x040fe20001744270 */
[----:B------:R-:W-:Y:S01]  /*2edf0*/  FMUL R236, R17, R2 ;  /* 0x0000000211ec7220 */ /* 0x000fe20000400000 */
[C---:B------:R-:W-:Y:S01]  /*2ee00*/  ISETP.GT.AND P0, PT, R0.reuse, 0x188, P0 ;  /* 0x000001880000780c */ /* 0x040fe20000704270 */
[----:B------:R1:W-:Y:S01]  /*2ee10*/  @P4 STG.E.U16 desc[UR46][R4.64+0xa0], R23 ;  /* 0x0000a01704004986 */ /* 0x0003e2000c10152e */
[----:B------:R-:W-:-:S02]  /*2ee20*/  ISETP.GT.AND P3, PT, R0, 0x180, P1 ;  /* 0x000001800000780c */ /* 0x000fc40000f64270 */
[C---:B------:R-:W-:Y:S01]  /*2ee30*/  ISETP.GT.AND P4, PT, R0.reuse, 0x180, P6 ;  /* 0x000001800000780c */ /* 0x040fe20003784270 */
[-C--:B------:R-:W-:Y:S01]  /*2ee40*/  FMUL R233, R233, R2.reuse ;  /* 0x00000002e9e97220 */ /* 0x080fe20000400000 */
[----:B------:R-:W-:Y:S01]  /*2ee50*/  ISETP.GT.AND P1, PT, R0, 0x188, P1 ;  /* 0x000001880000780c */ /* 0x000fe20000f24270 */
[-C--:B------:R-:W-:Y:S01]  /*2ee60*/  FMUL R235, R235, R2.reuse ;  /* 0x00000002ebeb7220 */ /* 0x080fe20000400000 */
[----:B------:R-:W-:Y:S01]  /*2ee70*/  FMUL R234, R234, R2 ;  /* 0x00000002eaea7220 */ /* 0x000fe20000400000 */
[----:B0-----:R-:W-:Y:S01]  /*2ee80*/  F2FP.BF16.F32.PACK_AB R232, RZ, R236 ;  /* 0x000000ecffe8723e */ /* 0x001fe200000010ff */
[----:B------:R-:W3:Y:S01]  /*2ee90*/  LDL.LU R39, [R1+0x400] ;  /* 0x0004000001277983 */ /* 0x000ee20000300800 */
[----:B-1----:R-:W-:-:S03]  /*2eea0*/  F2FP.BF16.F32.PACK_AB R23, RZ, R16 ;  /* 0x00000010ff17723e */ /* 0x002fc600000010ff */
[----:B------:R0:W5:Y:S01]  /*2eeb0*/  LDL.LU R17, [R1+0x3fc] ;  /* 0x0003fc0001117983 */ /* 0x0001620000300800 */
[----:B------:R-:W-:Y:S02]  /*2eec0*/  F2FP.BF16.F32.PACK_AB R233, RZ, R233 ;  /* 0x000000e9ffe9723e */ /* 0x000fe400000010ff */
[----:B------:R-:W-:Y:S01]  /*2eed0*/  PRMT R236, R23, 0x7610, R236 ;  /* 0x0000761017ec7816 */ /* 0x000fe200000000ec */
[----:B------:R0:W5:Y:S01]  /*2eee0*/  LDL.LU R16, [R1+0x3f8] ;  /* 0x0003f80001107983 */ /* 0x0001620000300800 */
[----:B--2---:R-:W-:-:S05]  /*2eef0*/  FMUL R22, R22, R2 ;  /* 0x0000000216167220 */ /* 0x004fca0000400000 */
[----:B------:R-:W-:-:S05]  /*2ef00*/  F2FP.BF16.F32.PACK_AB R22, RZ, R22 ;  /* 0x00000016ff16723e */ /* 0x000fca00000010ff */
[----:B------:R1:W-:Y:S02]  /*2ef10*/  @P5 STG.E.U16 desc[UR46][R4.64+0xa2], R22 ;  /* 0x0000a21604005986 */ /* 0x0003e4000c10152e */
[----:B-1----:R-:W-:-:S04]  /*2ef20*/  F2FP.BF16.F32.PACK_AB R22, RZ, R237 ;  /* 0x000000edff16723e */ /* 0x002fc800000010ff */
[----:B------:R-:W-:Y:S02]  /*2ef30*/  PRMT R23, R22, 0x7610, R23 ;  /* 0x0000761016177816 */ /* 0x000fe40000000017 */
[----:B------:R-:W-:Y:S01]  /*2ef40*/  F2FP.BF16.F32.PACK_AB R22, RZ, R235 ;  /* 0x000000ebff16723e */ /* 0x000fe200000010ff */
[----:B------:R-:W-:Y:S04]  /*2ef50*/  @P2 STG.E.U16 desc[UR46][R8.64+0xa0], R236 ;  /* 0x0000a0ec08002986 */ /* 0x000fe8000c10152e */
[----:B------:R1:W-:Y:S04]  /*2ef60*/  @P0 STG.E.U16 desc[UR46][R8.64+0xa2], R23 ;  /* 0x0000a21708000986 */ /* 0x0003e8000c10152e */
[----:B------:R2:W-:Y:S04]  /*2ef70*/  @P3 STG.E.U16 desc[UR46][R4.64+0xb0], R233 ;  /* 0x0000b0e904003986 */ /* 0x0005e8000c10152e */
[----:B------:R4:W-:Y:S04]  /*2ef80*/  @P4 STG.E.U16 desc[UR46][R4.64+0xb2], R232 ;  /* 0x0000b2e804004986 */ /* 0x0009e8000c10152e */
[----:B-1----:R-:W3:Y:S01]  /*2ef90*/  LDL.LU R23, [R1+0x84] ;  /* 0x0000840001177983 */ /* 0x002ee20000300800 */
[----:B--2---:R-:W-:-:S03]  /*2efa0*/  F2FP.BF16.F32.PACK_AB R233, RZ, R234 ;  /* 0x000000eaffe9723e */ /* 0x004fc600000010ff */
[----:B------:R1:W-:Y:S04]  /*2efb0*/  @P1 STG.E.U16 desc[UR46][R8.64+0xb0], R22 ;  /* 0x0000b01608001986 */ /* 0x0003e8000c10152e */
[----:B----4-:R-:W2:Y:S04]  /*2efc0*/  LDL.LU R232, [R1+0x80] ;  /* 0x0000800001e87983 */ /* 0x010ea80000300800 */
[----:B------:R-:W4:Y:S04]  /*2efd0*/  LDL.LU R234, [R1+0x8c] ;  /* 0x00008c0001ea7983 */ /* 0x000f280000300800 */
[----:B-1----:R-:W4:Y:S01]  /*2efe0*/  LDL.LU R22, [R1+0x88] ;  /* 0x0000880001167983 */ /* 0x002f220000300800 */
        /* <DEDUP_REMOVED lines=10> */
[----:B-1----:R-:W4:Y:S01]  /*2f090*/  LDL.LU R235, [R1+0xbc] ;  /* 0x0000bc0001eb7983 */ /* 0x002f220000300800 */
[-C--:B---3--:R-:W-:Y:S01]  /*2f0a0*/  FMUL R23, R23, R2.reuse ;  /* 0x0000000217177220 */ /* 0x088fe20000400000 */
[----:B--2---:R-:W-:-:S04]  /*2f0b0*/  FMUL R232, R232, R2 ;  /* 0x00000002e8e87220 */ /* 0x004fc80000400000 */
        /* <DEDUP_REMOVED lines=13> */
[----:B-1----:R-:W-:-:S03]  /*2f190*/  PRMT R232, R22, 0x7610, R232 ;  /* 0x0000761016e87816 */ /* 0x002fc600000000e8 */
[----:B---3--:R-:W3:Y:S04]  /*2f1a0*/  LDL.LU R23, [R1+0x94] ;  /* 0x0000940001177983 */ /* 0x008ee80000300800 */
[----:B------:R-:W4:Y:S04]  /*2f1b0*/  LDL.LU R22, [R1+0x90] ;  /* 0x0000900001167983 */ /* 0x000f280000300800 */
[----:B------:R1:W-:Y:S04]  /*2f1c0*/  @P1 STG.E.U16 desc[UR46][R20.64+0xc2], R232 ;  /* 0x0000c2e814001986 */ /* 0x0003e8000c10152e */
[----:B-1----:R-:W2:Y:S01]  /*2f1d0*/  LDL.LU R232, [R1+0x98] ;  /* 0x0000980001e87983 */ /* 0x002ea20000300800 */
[----:B------:R-:W-:-:S02]  /*2f1e0*/  ISETP.GT.AND P4, PT, R3, 0x68, PT ;  /* 0x000000680300780c */ /* 0x000fc40003f84270 */
[----:B------:R-:W-:Y:S02]  /*2f1f0*/  ISETP.GT.AND P3, PT, R3, 0x69, PT ;  /* 0x000000690300780c */ /* 0x000fe40003f64270 */
[C---:B------:R-:W-:Y:S02]  /*2f200*/  ISETP.GT.AND P0, PT, R0.reuse, RZ, P4 ;  /* 0x000000ff0000720c */ /* 0x040fe40002704270 */
[C---:B------:R-:W-:Y:S02]  /*2f210*/  ISETP.GT.AND P2, PT, R0.reuse, RZ, P3 ;  /* 0x000000ff0000720c */ /* 0x040fe40001f44270 */
[----:B------:R-:W-:Y:S01]  /*2f220*/  ISETP.GT.AND P1, PT, R0, 0x8, P4 ;  /* 0x000000080000780c */ /* 0x000fe20002724270 */
[-C--:B----4-:R-:W-:Y:S01]  /*2f230*/  FMUL R22, R22, R2.reuse ;  /* 0x0000000216167220 */ /* 0x090fe20000400000 */
[----:B---3--:R-:W-:-:S04]  /*2f240*/  FMUL R23, R23, R2 ;  /* 0x0000000217177220 */ /* 0x008fc80000400000 */
[----:B------:R-:W-:Y:S02]  /*2f250*/  F2FP.BF16.F32.PACK_AB R22, RZ, R22 ;  /* 0x00000016ff16723e */ /* 0x000fe400000010ff */
[----:B------:R-:W-:Y:S02]  /*2f260*/  F2FP.BF16.F32.PACK_AB R23, RZ, R23 ;  /* 0x00000017ff17723e */ /* 0x000fe400000010ff */
[----:B------:R-:W-:Y:S01]  /*2f270*/  PRMT R233, R22, 0x7610, R233 ;  /* 0x0000761016e97816 */ /* 0x000fe200000000e9 */
[----:B--2---:R-:W-:-:S04]  /*2f280*/  FMUL R232, R232, R2 ;  /* 0x00000002e8e87220 */ /* 0x004fc80000400000 */
[----:B------:R1:W-:Y:S01]  /*2f290*/  @P0 STG.E.U16 desc[UR46][R18.64+0xd0], R233 ;  /* 0x0000d0e912000986 */ /* 0x0003e2000c10152e */
[----:B------:R-:W-:-:S03]  /*2f2a0*/  F2FP.BF16.F32.PACK_AB R22, RZ, R232 ;  /* 0x000000e8ff16723e */ /* 0x000fc600000010ff */
[----:B------:R2:W-:Y:S04]  /*2f2b0*/  @P2 STG.E.U16 desc[UR46][R18.64+0xd2], R23 ;  /* 0x0000d21712002986 */ /* 0x0005e8000c10152e */
[----:B------:R3:W-:Y:S04]  /*2f2c0*/  @P1 STG.E.U16 desc[UR46][R20.64+0xd0], R22 ;  /* 0x0000d01614001986 */ /* 0x0007e8000c10152e */
[----:B-1----:R-:W4:Y:S04]  /*2f2d0*/  LDL.LU R233, [R1+0xb4] ;  /* 0x0000b40001e97983 */ /* 0x002f280000300800 */
[----:B--2---:R-:W2:Y:S04]  /*2f2e0*/  LDL.LU R23, [R1+0x9c] ;  /* 0x00009c0001177983 */ /* 0x004ea80000300800 */
[----:B---3--:R-:W3:Y:S01]  /*2f2f0*/  LDL.LU R22, [R1+0xa0] ;  /* 0x0000a00001167983 */ /* 0x008ee20000300800 */
        /* <DEDUP_REMOVED lines=14> */
[----:B-1----:R-:W-:Y:S02]  /*2f3e0*/  PRMT R23, R22, 0x7610, R23 ;  /* 0x0000761016177816 */ /* 0x002fe40000000017 */
[----:B------:R-:W2:Y:S01]  /*2f3f0*/  LDL.LU R22, [R1+0xa8] ;  /* 0x0000a80001167983 */ /* 0x000ea20000300800 */
[----:B------:R-:W-:-:S04]  /*2f400*/  ISETP.GT.AND P0, PT, R3, 0x71, PT ;  /* 0x000000710300780c */ /* 0x000fc80003f04270 */
[----:B------:R-:W-:-:S13]  /*2f410*/  ISETP.GT.AND P1, PT, R0, RZ, P0 ;  /* 0x000000ff0000720c */ /* 0x000fda0000724270 */
[----:B------:R1:W-:Y:S01]  /*2f420*/  @P1 STG.E.U16 desc[UR46][R18.64+0xe2], R23 ;  /* 0x0000e21712001986 */ /* 0x0003e2000c10152e */
[----:B------:R-:W-:Y:S01]  /*2f430*/  ISETP.GT.AND P1, PT, R0, 0x8, P2 ;  /* 0x000000080000780c */ /* 0x000fe20001724270 */
[----:B--2---:R-:W-:-:S05]  /*2f440*/  FMUL R22, R22, R2 ;  /* 0x0000000216167220 */ /* 0x004fca0000400000 */
[----:B------:R-:W-:-:S04]  /*2f450*/  F2FP.BF16.F32.PACK_AB R22, RZ, R22 ;  /* 0x00000016ff16723e */ /* 0x000fc800000010ff */
[----:B-1----:R-:W-:Y:S02]  /*2f460*/  PRMT R23, R22, 0x7610, R23 ;  /* 0x0000761016177816 */ /* 0x002fe40000000017 */
[----:B------:R-:W2:Y:S04]  /*2f470*/  LDL.LU R22, [R1+0xac] ;  /* 0x0000ac0001167983 */ /* 0x000ea80000300800 */
[----:B------:R1:W-:Y:S04]  /*2f480*/  @P1 STG.E.U16 desc[UR46][R20.64+0xe0], R23 ;  /* 0x0000e01714001986 */ /* 0x0003e8000c10152e */
[----:B-1----:R-:W3:Y:S01]  /*2f490*/  LDL.LU R23, [R1+0xb0] ;  /* 0x0000b00001177983 */ /* 0x002ee20000300800 */
[----:B------:R-:W-:Y:S01]  /*2f4a0*/  ISETP.GT.AND P1, PT, R0, 0x8, P0 ;  /* 0x000000080000780c */ /* 0x000fe20000724270 */
[----:B--2---:R-:W-:-:S05]  /*2f4b0*/  FMUL R22, R22, R2 ;  /* 0x0000000216167220 */ /* 0x004fca0000400000 */
[----:B------:R-:W-:-:S04]  /*2f4c0*/  F2FP.BF16.F32.PACK_AB R22, RZ, R22 ;  /* 0x00000016ff16723e */ /* 0x000fc800000010ff */
[----:B------:R-:W-:-:S05]  /*2f4d0*/  PRMT R232, R22, 0x7610, R232 ;  /* 0x0000761016e87816 */ /* 0x000fca00000000e8 */
[----:B------:R-:W-:Y:S01]  /*2f4e0*/  @P1 STG.E.U16 desc[UR46][R20.64+0xe2], R232 ;  /* 0x0000e2e814001986 */ /* 0x000fe2000c10152e */
[----:B------:R-:W-:Y:S01]  /*2f4f0*/  ISETP.GT.AND P1, PT, R3, 0x78, PT ;  /* 0x000000780300780c */ /* 0x000fe20003f24270 */
[----:B---3--:R-:W-:-:S03]  /*2f500*/  FMUL R23, R23, R2 ;  /* 0x0000000217177220 */ /* 0x008fc60000400000 */
[----:B------:R-:W-:Y:S02]  /*2f510*/  ISETP.GT.AND P6, PT, R0, RZ, P1 ;  /* 0x000000ff0000720c */ /* 0x000fe40000fc4270 */
[----:B------:R-:W-:Y:S02]  /*2f520*/  F2FP.BF16.F32.PACK_AB R22, RZ, R23 ;  /* 0x00000017ff16723e */ /* 0x000fe400000010ff */
[----:B------:R-:W2:Y:S09]  /*2f530*/  LDL.LU R23, [R1+0x70] ;  /* 0x0000700001177983 */ /* 0x000eb20000300800 */
[----:B------:R4:W-:Y:S01]  /*2f540*/  @P6 STG.E.U16 desc[UR46][R18.64+0xf0], R22 ;  /* 0x0000f01612006986 */ /* 0x0009e2000c10152e */
[----:B------:R-:W-:-:S04]  /*2f550*/  ISETP.GT.AND P6, PT, R3, 0x79, PT ;  /* 0x000000790300780c */ /* 0x000fc80003fc4270 */
[----:B------:R-:W-:Y:S01]  /*2f560*/  ISETP.GT.AND P6, PT, R0, RZ, P6 ;  /* 0x000000ff0000720c */ /* 0x000fe200037c4270 */
[----:B----4-:R-:W-:Y:S02]  /*2f570*/  FMUL R22, R233, R2 ;  /* 0x00000002e9167220 */ /* 0x010fe40000400000 */
[----:B------:R-:W3:Y:S03]  /*2f580*/  LDL.LU R233, [R1+0x74] ;  /* 0x0000740001e97983 */ /* 0x000ee60000300800 */
[----:B------:R-:W-:-:S07]  /*2f590*/  F2FP.BF16.F32.PACK_AB R22, RZ, R22 ;  /* 0x00000016ff16723e */ /* 0x000fce00000010ff */
[----:B------:R1:W-:Y:S01]  /*2f5a0*/  @P6 STG.E.U16 desc[UR46][R18.64+0xf2], R22 ;  /* 0x0000f21612006986 */ /* 0x0003e2000c10152e */
[----:B------:R-:W-:Y:S01]  /*2f5b0*/  ISETP.GT.AND P6, PT, R0, 0x8, P1 ;  /* 0x000000080000780c */ /* 0x000fe20000fc4270 */
[----:B-1----:R-:W-:Y:S02]  /*2f5c0*/  FMUL R22, R234, R2 ;  /* 0x00000002ea167220 */ /* 0x002fe40000400000 */
[----:B------:R-:W4:Y:S03]  /*2f5d0*/  LDL.LU R234, [R1+0x78] ;  /* 0x0000780001ea7983 */ /* 0x000f260000300800 */
[----:B------:R-:W-:-:S07]  /*2f5e0*/  F2FP.BF16.F32.PACK_AB R22, RZ, R22 ;  /* 0x00000016ff16723e */ /* 0x000fce00000010ff */
[----:B------:R1:W-:Y:S01]  /*2f5f0*/  @P6 STG.E.U16 desc[UR46][R20.64+0xf0], R22 ;  /* 0x0000f01614006986 */ /* 0x0003e2000c10152e */
[----:B------:R-:W-:-:S04]  /*2f600*/  ISETP.GT.AND P6, PT, R3, 0x79, PT ;  /* 0x000000790300780c */ /* 0x000fc80003fc4270 */
[----:B------:R-:W-:Y:S01]  /*2f610*/  ISETP.GT.AND P6, PT, R0, 0x8, P6 ;  /* 0x000000080000780c */ /* 0x000fe200037c4270 */
[----:B-1----:R-:W-:Y:S02]  /*2f620*/  FMUL R22, R235, R2 ;  /* 0x00000002eb167220 */ /* 0x002fe40000400000 */
[----:B------:R-:W4:Y:S03]  /*2f630*/  LDL.LU R235, [R1+0x7c] ;  /* 0x00007c0001eb7983 */ /* 0x000f260000300800 */
[----:B------:R-:W-:-:S07]  /*2f640*/  F2FP.BF16.F32.PACK_AB R22, RZ, R22 ;  /* 0x00000016ff16723e */ /* 0x000fce00000010ff */
[----:B------:R1:W-:Y:S04]  /*2f650*/  @P6 STG.E.U16 desc[UR46][R20.64+0xf2], R22 ;  /* 0x0000f21614006986 */ /* 0x0003e8000c10152e */
[----:B-1----:R-:W2:Y:S01]  /*2f660*/  LDL.LU R22, [R1+0x40] ;  /* 0x0000400001167983 */ /* 0x002ea20000300800 */
[----:B------:R-:W-:-:S04]  /*2f670*/  ISETP.GT.AND P6, PT, R3, 0x60, PT ;  /* 0x000000600300780c */ /* 0x000fc80003fc4270 */
[----:B------:R-:W-:Y:S01]  /*2f680*/  ISETP.GT.AND P6, PT, R0, 0x80, P6 ;  /* 0x000000800000780c */ /* 0x000fe200037c4270 */
[----:B--2---:R-:W-:-:S05]  /*2f690*/  FMUL R22, R22, R2 ;  /* 0x0000000216167220 */ /* 0x004fca0000400000 */
[----:B------:R-:W-:-:S07]  /*2f6a0*/  F2FP.BF16.F32.PACK_AB R22, RZ, R22 ;  /* 0x00000016ff16723e */ /* 0x000fce00000010ff */
[----:B------:R1:W-:Y:S04]  /*2f6b0*/  @P6 STG.E.U16 desc[UR46][R10.64+0xc0], R22 ;  /* 0x0000c0160a006986 */ /* 0x0003e8000c10152e */
[----:B-1----:R-:W2:Y:S01]  /*2f6c0*/  LDL.LU R22, [R1+0x44] ;  /* 0x0000440001167983 */ /* 0x002ea20000300800 */
[----:B------:R-:W-:Y:S01]  /*2f6d0*/  ISETP.GT.AND P6, PT, R0, 0x80, P5 ;  /* 0x000000800000780c */ /* 0x000fe20002fc4270 */
[----:B--2---:R-:W-:-:S05]  /*2f6e0*/  FMUL R22, R22, R2 ;  /* 0x0000000216167220 */ /* 0x004fca0000400000 */
        /* <DEDUP_REMOVED lines=52> */
[----:B------:R1:W-:Y:S01]  /*2fa30*/  @P6 STG.E.U16 desc[UR46][R14.64+0xe2], R22 ;  /* 0x0000e2160e006986 */ /* 0x0003e2000c10152e */
[----:B------:R-:W-:Y:S01]  /*2fa40*/  ISETP.GT.AND P6, PT, R0, 0x80, P1 ;  /* 0x000000800000780c */ /* 0x000fe20000fc4270 */
[----:B-1----:R-:W-:Y:S02]  /*2fa50*/  FMUL R22, R23, R2 ;  /* 0x0000000217167220 */ /* 0x002fe40000400000 */
[----:B------:R-:W2:Y:S03]  /*2fa60*/  LDL.LU R23, [R1+0x30] ;  /* 0x0000300001177983 */ /* 0x000ea60000300800 */
[----:B------:R-:W-:-:S07]  /*2fa70*/  F2FP.BF16.F32.PACK_AB R22, RZ, R22 ;  /* 0x00000016ff16723e */ /* 0x000fce00000010ff */
[----:B------:R3:W-:Y:S01]  /*2fa80*/  @P6 STG.E.U16 desc[UR46][R10.64+0xf0], R22 ;  /* 0x0000f0160a006986 */ /* 0x0007e2000c10152e */
[----:B------:R-:W-:-:S04]  /*2fa90*/  ISETP.GT.AND P6, PT, R3, 0x79, PT ;  /* 0x000000790300780c */ /* 0x000fc80003fc4270 */
        /* <DEDUP_REMOVED lines=16> */
[----:B-1----:R-:W2:Y:S01]  /*2fba0*/  LDL.LU R22, [R1] ;  /* 0x0000000001167983 */ /* 0x002ea20000300800 */
        /* <DEDUP_REMOVED lines=58> */
[----:B------:R-:W-:-:S05]  /*2ff50*/  FMUL R216, R216, R2 ;  /* 0x00000002d8d87220 */ /* 0x000fca0000400000 */
[----:B------:R-:W-:Y:S01]  /*2ff60*/  F2FP.BF16.F32.PACK_AB R216, RZ, R216 ;  /* 0x000000d8ffd8723e */ /* 0x000fe200000010ff */
[-C--:B------:R-:W-:Y:S01]  /*2ff70*/  FMUL R217, R217, R2.reuse ;  /* 0x00000002d9d97220 */ /* 0x080fe20000400000 */
[----:B------:R-:W-:-:S04]  /*2ff80*/  FMUL R219, R219, R2 ;  /* 0x00000002dbdb7220 */ /* 0x000fc80000400000 */
[----:B------:R-:W-:Y:S02]  /*2ff90*/  F2FP.BF16.F32.PACK_AB R217, RZ, R217 ;  /* 0x000000d9ffd9723e */ /* 0x000fe400000010ff */
        /* <DEDUP_REMOVED lines=10> */
[-C--:B------:R-:W-:Y:S01]  /*30040*/  FMUL R224, R224, R2.reuse ;  /* 0x00000002e0e07220 */ /* 0x080fe20000400000 */
[----:B------:R-:W-:-:S03]  /*30050*/  FMUL R225, R225, R2 ;  /* 0x00000002e1e17220 */ /* 0x000fc60000400000 */
[----:B------:R-:W-:Y:S02]  /*30060*/  F2FP.BF16.F32.PACK_AB R223, RZ, R223 ;  /* 0x000000dfffdf723e */ /* 0x000fe400000010ff */
[----:B------:R-:W-:Y:S01]  /*30070*/  F2FP.BF16.F32.PACK_AB R224, RZ, R224 ;  /* 0x000000e0ffe0723e */ /* 0x000fe200000010ff */
[-C--:B------:R-:W-:Y:S01]  /*30080*/  FMUL R226, R226, R2.reuse ;  /* 0x00000002e2e27220 */ /* 0x080fe20000400000 */
[----:B------:R-:W-:Y:S01]  /*30090*/  F2FP.BF16.F32.PACK_AB R225, RZ, R225 ;  /* 0x000000e1ffe1723e */ /* 0x000fe200000010ff */
[-C--:B------:R-:W-:Y:S01]  /*300a0*/  FMUL R227, R227, R2.reuse ;  /* 0x00000002e3e37220 */ /* 0x080fe20000400000 */
[-C--:B------:R-:W-:Y:S01]  /*300b0*/  FMUL R228, R228, R2.reuse ;  /* 0x00000002e4e47220 */ /* 0x080fe20000400000 */
[----:B------:R-:W-:Y:S01]  /*300c0*/  FMUL R229, R229, R2 ;  /* 0x00000002e5e57220 */ /* 0x000fe20000400000 */
[----:B------:R-:W-:Y:S02]  /*300d0*/  F2FP.BF16.F32.PACK_AB R226, RZ, R226 ;  /* 0x000000e2ffe2723e */ /* 0x000fe400000010ff */
[----:B------:R-:W-:-:S02]  /*300e0*/  F2FP.BF16.F32.PACK_AB R227, RZ, R227 ;  /* 0x000000e3ffe3723e */ /* 0x000fc400000010ff */
[----:B------:R-:W-:Y:S02]  /*300f0*/  F2FP.BF16.F32.PACK_AB R228, RZ, R228 ;  /* 0x000000e4ffe4723e */ /* 0x000fe400000010ff */
[----:B------:R-:W-:Y:S01]  /*30100*/  F2FP.BF16.F32.PACK_AB R229, RZ, R229 ;  /* 0x000000e5ffe5723e */ /* 0x000fe200000010ff */
[-C--:B------:R-:W-:Y:S01]  /*30110*/  FMUL R230, R230, R2.reuse ;  /* 0x00000002e6e67220 */ /* 0x080fe20000400000 */
[-C--:B------:R-:W-:Y:S01]  /*30120*/  FMUL R231, R231, R2.reuse ;  /* 0x00000002e7e77220 */ /* 0x080fe20000400000 */
[-C--:B------:R-:W-:Y:S01]  /*30130*/  FMUL R200, R200, R2.reuse ;  /* 0x00000002c8c87220 */ /* 0x080fe20000400000 */
[-C--:B------:R-:W-:Y:S01]  /*30140*/  FMUL R201, R201, R2.reuse ;  /* 0x00000002c9c97220 */ /* 0x080fe20000400000 */
[----:B------:R-:W-:Y:S01]  /*30150*/  FMUL R202, R202, R2 ;  /* 0x00000002caca7220 */ /* 0x000fe20000400000 */
[----:B------:R-:W-:Y:S02]  /*30160*/  F2FP.BF16.F32.PACK_AB R230, RZ, R230 ;  /* 0x000000e6ffe6723e */ /* 0x000fe400000010ff */
[----:B------:R-:W-:-:S02]  /*30170*/  F2FP.BF16.F32.PACK_AB R231, RZ, R231 ;  /* 0x000000e7ffe7723e */ /* 0x000fc400000010ff */
[----:B------:R-:W-:Y:S02]  /*30180*/  F2FP.BF16.F32.PACK_AB R200, RZ, R200 ;  /* 0x000000c8ffc8723e */ /* 0x000fe400000010ff */
[----:B------:R-:W-:Y:S02]  /*30190*/  F2FP.BF16.F32.PACK_AB R201, RZ, R201 ;  /* 0x000000c9ffc9723e */ /* 0x000fe400000010ff */
[----:B------:R-:W-:Y:S01]  /*301a0*/  F2FP.BF16.F32.PACK_AB R202, RZ, R202 ;  /* 0x000000caffca723e */ /* 0x000fe200000010ff */
[----:B------:R-:W-:-:S05]  /*301b0*/  FMUL R203, R203, R2 ;  /* 0x00000002cbcb7220 */ /* 0x000fca0000400000 */
[----:B------:R-:W-:Y:S01]  /*301c0*/  F2FP.BF16.F32.PACK_AB R203, RZ, R203 ;  /* 0x000000cbffcb723e */ /* 0x000fe200000010ff */
[-C--:B------:R-:W-:Y:S01]  /*301d0*/  FMUL R204, R204, R2.reuse ;  /* 0x00000002cccc7220 */ /* 0x080fe20000400000 */
[-C--:B------:R-:W-:Y:S01]  /*301e0*/  FMUL R205, R205, R2.reuse ;  /* 0x00000002cdcd7220 */ /* 0x080fe20000400000 */
[----:B------:R-:W-:-:S03]  /*301f0*/  FMUL R206, R206, R2 ;  /* 0x00000002cece7220 */ /* 0x000fc60000400000 */
[----:B------:R-:W-:Y:S02]  /*30200*/  F2FP.BF16.F32.PACK_AB R204, RZ, R204 ;  /* 0x000000ccffcc723e */ /* 0x000fe400000010ff */
[----:B------:R-:W-:Y:S02]  /*30210*/  F2FP.BF16.F32.PACK_AB R205, RZ, R205 ;  /* 0x000000cdffcd723e */ /* 0x000fe400000010ff */
[----:B------:R-:W-:Y:S01]  /*30220*/  F2FP.BF16.F32.PACK_AB R206, RZ, R206 ;  /* 0x000000ceffce723e */ /* 0x000fe200000010ff */
[-C--:B------:R-:W-:Y:S01]  /*30230*/  FMUL R207, R207, R2.reuse ;  /* 0x00000002cfcf7220 */ /* 0x080fe20000400000 */
[----:B------:R-:W-:-:S04]  /*30240*/  FMUL R208, R208, R2 ;  /* 0x00000002d0d07220 */ /* 0x000fc80000400000 */
[----:B------:R-:W-:Y:S01]  /*30250*/  F2FP.BF16.F32.PACK_AB R207, RZ, R207 ;  /* 0x000000cfffcf723e */ /* 0x000fe200000010ff */
[----:B--2---:R-:W-:-:S05]  /*30260*/  FMUL R22, R22, R2 ;  /* 0x0000000216167220 */ /* 0x004fca0000400000 */
[----:B------:R-:W-:-:S05]  /*30270*/  F2FP.BF16.F32.PACK_AB R22, RZ, R22 ;  /* 0x00000016ff16723e */ /* 0x000fca00000010ff */
[----:B------:R1:W-:Y:S01]  /*30280*/  @P6 STG.E.U16 desc[UR46][R12.64+0xe2], R22 ;  /* 0x0000e2160c006986 */ /* 0x0003e2000c10152e */
[----:B------:R-:W-:Y:S01]  /*30290*/  ISETP.GT.AND P6, PT, R0, 0x100, P1 ;  /* 0x000001000000780c */ /* 0x000fe20000fc4270 */
[----:B-1----:R-:W-:-:S05]  /*302a0*/  FMUL R22, R23, R2 ;  /* 0x0000000217167220 */ /* 0x002fca0000400000 */
[----:B------:R-:W-:Y:S01]  /*302b0*/  F2FP.BF16.F32.PACK_AB R22, RZ, R22 ;  /* 0x00000016ff16723e */ /* 0x000fe200000010ff */
[----:B---3--:R-:W-:-:S06]  /*302c0*/  FMUL R23, R233, R2 ;  /* 0x00000002e9177220 */ /* 0x008fcc0000400000 */
[----:B------:R1:W-:Y:S01]  /*302d0*/  @P6 STG.E.U16 desc[UR46][R6.64+0xf0], R22 ;  /* 0x0000f01606006986 */ /* 0x0003e2000c10152e */
[----:B------:R-:W-:-:S04]  /*302e0*/  ISETP.GT.AND P6, PT, R3, 0x79, PT ;  /* 0x000000790300780c */ /* 0x000fc80003fc4270 */
[----:B------:R-:W-:Y:S02]  /*302f0*/  ISETP.GT.AND P6, PT, R0, 0x100, P6 ;  /* 0x000001000000780c */ /* 0x000fe400037c4270 */
[----:B------:R-:W-:-:S04]  /*30300*/  F2FP.BF16.F32.PACK_AB R23, RZ, R23 ;  /* 0x00000017ff17723e */ /* 0x000fc800000010ff */
[----:B------:R-:W-:Y:S01]  /*30310*/  PRMT R232, R23, 0x7610, R232 ;  /* 0x0000761017e87816 */ /* 0x000fe200000000e8 */
[----:B----4-:R-:W-:-:S06]  /*30320*/  FMUL R23, R234, R2 ;  /* 0x00000002ea177220 */ /* 0x010fcc0000400000 */
[----:B------:R0:W-:Y:S01]  /*30330*/  @P6 STG.E.U16 desc[UR46][R6.64+0xf2], R232 ;  /* 0x0000f2e806006986 */ /* 0x0001e2000c10152e */
[----:B------:R-:W-:Y:S02]  /*30340*/  ISETP.GT.AND P6, PT, R0, 0x108, P1 ;  /* 0x000001080000780c */ /* 0x000fe40000fc4270 */
[----:B------:R-:W-:Y:S01]  /*30350*/  F2FP.BF16.F32.PACK_AB R23, RZ, R23 ;  /* 0x00000017ff17723e */ /* 0x000fe200000010ff */
[----:B-1----:R-:W-:-:S10]  /*30360*/  FMUL R22, R235, R2 ;  /* 0x00000002eb167220 */ /* 0x002fd40000400000 */
[----:B------:R0:W-:Y:S01]  /*30370*/  @P6 STG.E.U16 desc[UR46][R12.64+0xf0], R23 ;  /* 0x0000f0170c006986 */ /* 0x0001e2000c10152e */
[----:B------:R-:W-:-:S04]  /*30380*/  ISETP.GT.AND P6, PT, R3, 0x79, PT ;  /* 0x000000790300780c */ /* 0x000fc80003fc4270 */
[----:B------:R-:W-:Y:S02]  /*30390*/  ISETP.GT.AND P6, PT, R0, 0x108, P6 ;  /* 0x000001080000780c */ /* 0x000fe400037c4270 */
[----:B------:R-:W-:-:S11]  /*303a0*/  F2FP.BF16.F32.PACK_AB R22, RZ, R22 ;  /* 0x00000016ff16723e */ /* 0x000fd600000010ff */
[----:B------:R0:W-:Y:S01]  /*303b0*/  @P6 STG.E.U16 desc[UR46][R12.64+0xf2], R22 ;  /* 0x0000f2160c006986 */ /* 0x0001e2000c10152e */
[----:B------:R-:W-:-:S04]  /*303c0*/  ISETP.GT.AND P6, PT, R3, 0x60, PT ;  /* 0x000000600300780c */ /* 0x000fc80003fc4270 */
[----:B------:R-:W-:-:S13]  /*303d0*/  ISETP.GT.AND P6, PT, R0, 0x180, P6 ;  /* 0x000001800000780c */ /* 0x000fda00037c4270 */
[----:B------:R0:W-:Y:S01]  /*303e0*/  @P6 STG.E.U16 desc[UR46][R4.64+0xc0], R216 ;  /* 0x0000c0d804006986 */ /* 0x0001e2000c10152e */
[C---:B------:R-:W-:Y:S02]  /*303f0*/  ISETP.GT.AND P6, PT, R0.reuse, 0x180, P5 ;  /* 0x000001800000780c */ /* 0x040fe40002fc4270 */
[----:B------:R-:W-:-:S11]  /*30400*/  ISETP.GT.AND P5, PT, R0, 0x188, P5 ;  /* 0x000001880000780c */ /* 0x000fd60002fa4270 */
[----:B------:R0:W-:Y:S01]  /*30410*/  @P6 STG.E.U16 desc[UR46][R4.64+0xc2], R217 ;  /* 0x0000c2d904006986 */ /* 0x0001e2000c10152e */
[----:B------:R-:W-:-:S03]  /*30420*/  ISETP.GT.AND P6, PT, R3, 0x60, PT ;  /* 0x000000600300780c */ /* 0x000fc60003fc4270 */
[----:B------:R0:W-:Y:S01]  /*30430*/  @P5 STG.E.U16 desc[UR46][R8.64+0xc2], R219 ;  /* 0x0000c2db08005986 */ /* 0x0001e2000c10152e */
[C---:B------:R-:W-:Y:S02]  /*30440*/  ISETP.GT.AND P6, PT, R0.reuse, 0x188, P6 ;  /* 0x000001880000780c */ /* 0x040fe400037c4270 */
[C---:B------:R-:W-:Y:S02]  /*30450*/  ISETP.GT.AND P5, PT, R0.reuse, 0x180, P4 ;  /* 0x000001800000780c */ /* 0x040fe400027a4270 */
[----:B------:R-:W-:-:S09]  /*30460*/  ISETP.GT.AND P4, PT, R0, 0x188, P4 ;  /* 0x000001880000780c */ /* 0x000fd20002784270 */
[----:B------:R0:W-:Y:S04]  /*30470*/  @P6 STG.E.U16 desc[UR46][R8.64+0xc0], R218 ;  /* 0x0000c0da08006986 */ /* 0x0001e8000c10152e */
[----:B------:R0:W-:Y:S01]  /*30480*/  @P5 STG.E.U16 desc[UR46][R4.64+0xd0], R220 ;  /* 0x0000d0dc04005986 */ /* 0x0001e2000c10152e */
[C---:B------:R-:W-:Y:S02]  /*30490*/  ISETP.GT.AND P5, PT, R0.reuse, 0x180, P3 ;  /* 0x000001800000780c */ /* 0x040fe40001fa4270 */
[----:B------:R-:W-:-:S11]  /*304a0*/  ISETP.GT.AND P3, PT, R0, 0x188, P3 ;  /* 0x000001880000780c */ /* 0x000fd60001f64270 */
[----:B------:R0:W-:Y:S04]  /*304b0*/  @P5 STG.E.U16 desc[UR46][R4.64+0xd2], R221 ;  /* 0x0000d2dd04005986 */ /* 0x0001e8000c10152e */
[----:B------:R0:W-:Y:S01]  /*304c0*/  @P4 STG.E.U16 desc[UR46][R8.64+0xd0], R222 ;  /* 0x0000d0de08004986 */ /* 0x0001e2000c10152e */
[C---:B------:R-:W-:Y:S02]  /*304d0*/  ISETP.GT.AND P4, PT, R0.reuse, 0x180, P2 ;  /* 0x000001800000780c */ /* 0x040fe40001784270 */
[C---:B------:R-:W-:Y:S02]  /*304e0*/  ISETP.GT.AND P5, PT, R0.reuse, 0x180, P0 ;  /* 0x000001800000780c */ /* 0x040fe400007a4270 */
[C---:B------:R-:W-:Y:S02]  /*304f0*/  ISETP.GT.AND P2, PT, R0.reuse, 0x188, P2 ;  /* 0x000001880000780c */ /* 0x040fe40001744270 */
[----:B------:R-:W-:Y:S01]  /*30500*/  ISETP.GT.AND P6, PT, R3, 0x79, PT ;  /* 0x000000790300780c */ /* 0x000fe20003fc4270 */
[----:B------:R0:W-:Y:S01]  /*30510*/  @P3 STG.E.U16 desc[UR46][R8.64+0xd2], R223 ;  /* 0x0000d2df08003986 */ /* 0x0001e2000c10152e */
[----:B------:R-:W-:-:S02]  /*30520*/  ISETP.GT.AND P0, PT, R0, 0x188, P0 ;  /* 0x000001880000780c */ /* 0x000fc40000704270 */
[----:B------:R-:W-:-:S03]  /*30530*/  ISETP.GT.AND P3, PT, R0, 0x180, P1 ;  /* 0x000001800000780c */ /* 0x000fc60000f64270 */
[----:B------:R0:W-:Y:S01]  /*30540*/  @P4 STG.E.U16 desc[UR46][R4.64+0xe0], R224 ;  /* 0x0000e0e004004986 */ /* 0x0001e2000c10152e */
[----:B------:R-:W-:-:S03]  /*30550*/  ISETP.GT.AND P4, PT, R0, 0x180, P6 ;  /* 0x000001800000780c */ /* 0x000fc60003784270 */
[----:B------:R0:W-:Y:S01]  /*30560*/  @P5 STG.E.U16 desc[UR46][R4.64+0xe2], R225 ;  /* 0x0000e2e104005986 */ /* 0x0001e2000c10152e */
[----:B------:R-:W-:-:S03]  /*30570*/  ISETP.GT.AND P1, PT, R0, 0x188, P1 ;  /* 0x000001880000780c */ /* 0x000fc60000f24270 */
[----:B------:R0:W-:Y:S01]  /*30580*/  @P2 STG.E.U16 desc[UR46][R8.64+0xe0], R226 ;  /* 0x0000e0e208002986 */ /* 0x0001e2000c10152e */
[C---:B------:R-:W-:Y:S02]  /*30590*/  ISETP.GT.AND P2, PT, R3.reuse, 0x79, PT ;  /* 0x000000790300780c */ /* 0x040fe40003f44270 */
[C---:B------:R-:W-:Y:S02]  /*305a0*/  ISETP.GT.AND P6, PT, R3.reuse, 0x80, PT ;  /* 0x000000800300780c */ /* 0x040fe40003fc4270 */
[----:B------:R-:W-:Y:S01]  /*305b0*/  ISETP.GT.AND P5, PT, R3, 0x81, PT ;  /* 0x000000810300780c */ /* 0x000fe20003fa4270 */
[----:B------:R0:W-:Y:S01]  /*305c0*/  @P0 STG.E.U16 desc[UR46][R8.64+0xe2], R227 ;  /* 0x0000e2e308000986 */ /* 0x0001e2000c10152e */
[C---:B------:R-:W-:Y:S02]  /*305d0*/  ISETP.GT.AND P0, PT, R0.reuse, 0x188, P2 ;  /* 0x000001880000780c */ /* 0x040fe40001704270 */
[C---:B------:R-:W-:Y:S01]  /*305e0*/  ISETP.GT.AND P2, PT, R0.reuse, RZ, P6 ;  /* 0x000000ff0000720c */ /* 0x040fe20003744270 */
[----:B------:R0:W-:Y:S01]  /*305f0*/  @P3 STG.E.U16 desc[UR46][R4.64+0xf0], R228 ;  /* 0x0000f0e404003986 */ /* 0x0001e2000c10152e */
[----:B------:R-:W-:-:S03]  /*30600*/  ISETP.GT.AND P3, PT, R0, RZ, P5 ;  /* 0x000000ff0000720c */ /* 0x000fc60002f64270 */
[----:B------:R0:W-:Y:S01]  /*30610*/  @P4 STG.E.U16 desc[UR46][R4.64+0xf2], R229 ;  /* 0x0000f2e504004986 */ /* 0x0001e2000c10152e */
[----:B------:R-:W-:-:S03]  /*30620*/  ISETP.GT.AND P4, PT, R0, 0x8, P6 ;  /* 0x000000080000780c */ /* 0x000fc60003784270 */
[----:B------:R0:W-:Y:S01]  /*30630*/  @P1 STG.E.U16 desc[UR46][R8.64+0xf0], R230 ;  /* 0x0000f0e608001986 */ /* 0x0001e2000c10152e */
[----:B------:R-:W-:-:S03]  /*30640*/  ISETP.GT.AND P1, PT, R0, 0x8, P5 ;  /* 0x000000080000780c */ /* 0x000fc60002f24270 */
[----:B------:R0:W-:Y:S04]  /*30650*/  @P0 STG.E.U16 desc[UR46][R8.64+0xf2], R231 ;  /* 0x0000f2e708000986 */ /* 0x0001e8000c10152e */
[----:B------:R0:W-:Y:S04]  /*30660*/  @P2 STG.E.U16 desc[UR46][R18.64+0x100], R200 ;  /* 0x000100c812002986 */ /* 0x0001e8000c10152e */
[----:B------:R0:W-:Y:S01]  /*30670*/  @P3 STG.E.U16 desc[UR46][R18.64+0x102], R201 ;  /* 0x000102c912003986 */ /* 0x0001e2000c10152e */
[----:B------:R-:W-:-:S03]  /*30680*/  ISETP.GT.AND P3, PT, R3, 0x89, PT ;  /* 0x000000890300780c */ /* 0x000fc60003f64270 */
[----:B------:R0:W-:Y:S01]  /*30690*/  @P4 STG.E.U16 desc[UR46][R20.64+0x100], R202 ;  /* 0x000100ca14004986 */ /* 0x0001e2000c10152e */
[----:B------:R-:W-:Y:S02]  /*306a0*/  ISETP.GT.AND P4, PT, R3, 0x88, PT ;  /* 0x000000880300780c */ /* 0x000fe40003f84270 */
[C---:B------:R-:W-:Y:S02]  /*306b0*/  ISETP.GT.AND P2, PT, R0.reuse, RZ, P3 ;  /* 0x000000ff0000720c */ /* 0x040fe40001f44270 */
[C---:B------:R-:W-:Y:S01]  /*306c0*/  ISETP.GT.AND P0, PT, R0.reuse, RZ, P4 ;  /* 0x000000ff0000720c */ /* 0x040fe20002704270 */
[----:B------:R0:W-:Y:S01]  /*306d0*/  @P1 STG.E.U16 desc[UR46][R20.64+0x102], R203 ;  /* 0x000102cb14001986 */ /* 0x0001e2000c10152e */
[----:B------:R-:W-:-:S09]  /*306e0*/  ISETP.GT.AND P1, PT, R0, 0x8, P4 ;  /* 0x000000080000780c */ /* 0x000fd20002724270 */
[----:B------:R0:W-:Y:S01]  /*306f0*/  @P2 STG.E.U16 desc[UR46][R18.64+0x112], R205 ;  /* 0x000112cd12002986 */ /* 0x0001e2000c10152e */
[----:B------:R-:W-:-:S03]  /*30700*/  ISETP.GT.AND P2, PT, R3, 0x90, PT ;  /* 0x000000900300780c */ /* 0x000fc60003f44270 */
[----:B------:R0:W-:Y:S01]  /*30710*/  @P0 STG.E.U16 desc[UR46][R18.64+0x110], R204 ;  /* 0x000110cc12000986 */ /* 0x0001e2000c10152e */
[----:B------:R-:W-:-:S03]  /*30720*/  ISETP.GT.AND P0, PT, R0, 0x8, P3 ;  /* 0x000000080000780c */ /* 0x000fc60001f04270 */
[----:B------:R0:W-:Y:S01]  /*30730*/  @P1 STG.E.U16 desc[UR46][R20.64+0x110], R206 ;  /* 0x000110ce14001986 */ /* 0x0001e2000c10152e */
[----:B------:R-:W-:Y:S02]  /*30740*/  ISETP.GT.AND P1, PT, R0, RZ, P2 ;  /* 0x000000ff0000720c */ /* 0x000fe40001724270 */
[----:B------:R-:W-:-:S07]  /*30750*/  F2FP.BF16.F32.PACK_AB R208, RZ, R208 ;  /* 0x000000d0ffd0723e */ /* 0x000fce00000010ff */
[----:B------:R0:W-:Y:S01]  /*30760*/  @P0 STG.E.U16 desc[UR46][R20.64+0x112], R207 ;  /* 0x000112cf14000986 */ /* 0x0001e2000c10152e */
[----:B------:R-:W-:-:S03]  /*30770*/  ISETP.GT.AND P0, PT, R3, 0x91, PT ;  /* 0x000000910300780c */ /* 0x000fc60003f04270 */
[----:B------:R0:W-:Y:S01]  /*30780*/  @P1 STG.E.U16 desc[UR46][R18.64+0x120], R208 ;  /* 0x000120d012001986 */ /* 0x0001e2000c10152e */
[----:B------:R-:W-:Y:S01]  /*30790*/  ISETP.GT.AND P1, PT, R0, RZ, P0 ;  /* 0x000000ff0000720c */ /* 0x000fe20000724270 */
[----:B------:R-:W-:-:S05]  /*307a0*/  FMUL R209, R209, R2 ;  /* 0x00000002d1d17220 */ /* 0x000fca0000400000 */
[----:B------:R-:W-:Y:S01]  /*307b0*/  F2FP.BF16.F32.PACK_AB R209, RZ, R209 ;  /* 0x000000d1ffd1723e */ /* 0x000fe200000010ff */
[----:B------:R-:W-:-:S06]  /*307c0*/  FMUL R210, R210, R2 ;  /* 0x00000002d2d27220 */ /* 0x000fcc0000400000 */
[----:B------:R0:W-:Y:S01]  /*307d0*/  @P1 STG.E.U16 desc[UR46][R18.64+0x122], R209 ;  /* 0x000122d112001986 */ /* 0x0001e2000c10152e */
[----:B------:R-:W-:Y:S02]  /*307e0*/  ISETP.GT.AND P1, PT, R0, 0x8, P2 ;  /* 0x000000080000780c */ /* 0x000fe40001724270 */
[----:B------:R-:W-:Y:S01]  /*307f0*/  F2FP.BF16.F32.PACK_AB R210, RZ, R210 ;  /* 0x000000d2ffd2723e */ /* 0x000fe200000010ff */
[----:B------:R-:W-:-:S10]  /*30800*/  FMUL R211, R211, R2 ;  /* 0x00000002d3d37220 */ /* 0x000fd40000400000 */
[----:B------:R0:W-:Y:S01]  /*30810*/  @P1 STG.E.U16 desc[UR46][R20.64+0x120], R210 ;  /* 0x000120d214001986 */ /* 0x0001e2000c10152e */
[----:B------:R-:W-:Y:S02]  /*30820*/  ISETP.GT.AND P1, PT, R0, 0x8, P0 ;  /* 0x000000080000780c */ /* 0x000fe40000724270 */
[----:B------:R-:W-:Y:S01]  /*30830*/  F2FP.BF16.F32.PACK_AB R211, RZ, R211 ;  /* 0x000000d3ffd3723e */ /* 0x000fe200000010ff */
[----:B------:R-:W-:-:S10]  /*30840*/  FMUL R212, R212, R2 ;  /* 0x00000002d4d47220 */ /* 0x000fd40000400000 */
[----:B------:R0:W-:Y:S01]  /*30850*/  @P1 STG.E.U16 desc[UR46][R20.64+0x122], R211 ;  /* 0x000122d314001986 */ /* 0x0001e2000c10152e */
[----:B------:R-:W-:-:S04]  /*30860*/  ISETP.GT.AND P1, PT, R3, 0x98, PT ;  /* 0x000000980300780c */ /* 0x000fc80003f24270 */
[----:B------:R-:W-:Y:S02]  /*30870*/  ISETP.GT.AND P6, PT, R0, RZ, P1 ;  /* 0x000000ff0000720c */ /* 0x000fe40000fc4270 */
        /* <DEDUP_REMOVED lines=156> */
[-C--:B------:R-:W-:Y:S01]  /*31240*/  FMUL R153, R153, R2.reuse ;  /* 0x0000000299997220 */ /* 0x080fe20000400000 */
[----:B------:R-:W-:-:S09]  /*31250*/  FMUL R155, R155, R2 ;  /* 0x000000029b9b7220 */ /* 0x000fd20000400000 */
[----:B------:R0:W-:Y:S01]  /*31260*/  @P6 STG.E.U16 desc[UR46][R4.64+0x100], R152 ;  /* 0x0001009804006986 */ /* 0x0001e2000c10152e */
[C---:B------:R-:W-:Y:S02]  /*31270*/  ISETP.GT.AND P6, PT, R0.reuse, 0x180, P5 ;  /* 0x000001800000780c */ /* 0x040fe40002fc4270 */
[----:B------:R-:W-:Y:S02]  /*31280*/  ISETP.GT.AND P5, PT, R0, 0x188, P5 ;  /* 0x000001880000780c */ /* 0x000fe40002fa4270 */
[----:B------:R-:W-:Y:S02]  /*31290*/  F2FP.BF16.F32.PACK_AB R153, RZ, R153 ;  /* 0x00000099ff99723e */ /* 0x000fe400000010ff */
[----:B------:R-:W-:-:S07]  /*312a0*/  F2FP.BF16.F32.PACK_AB R155, RZ, R155 ;  /* 0x0000009bff9b723e */ /* 0x000fce00000010ff */
[----:B------:R0:W-:Y:S01]  /*312b0*/  @P6 STG.E.U16 desc[UR46][R4.64+0x102], R153 ;  /* 0x0001029904006986 */ /* 0x0001e2000c10152e */
[----:B------:R-:W-:-:S03]  /*312c0*/  ISETP.GT.AND P6, PT, R3, 0x80, PT ;  /* 0x000000800300780c */ /* 0x000fc60003fc4270 */
[----:B------:R0:W-:Y:S01]  /*312d0*/  @P5 STG.E.U16 desc[UR46][R8.64+0x102], R155 ;  /* 0x0001029b08005986 */ /* 0x0001e2000c10152e */
[C---:B------:R-:W-:Y:S02]  /*312e0*/  ISETP.GT.AND P6, PT, R0.reuse, 0x188, P6 ;  /* 0x000001880000780c */ /* 0x040fe400037c4270 */
[----:B------:R-:W-:Y:S01]  /*312f0*/  ISETP.GT.AND P5, PT, R0, 0x180, P4 ;  /* 0x000001800000780c */ /* 0x000fe200027a4270 */
[-C--:B------:R-:W-:Y:S01]  /*31300*/  FMUL R154, R154, R2.reuse ;  /* 0x000000029a9a7220 */ /* 0x080fe20000400000 */
[----:B------:R-:W-:-:S04]  /*31310*/  FMUL R156, R156, R2 ;  /* 0x000000029c9c7220 */ /* 0x000fc80000400000 */
[----:B------:R-:W-:Y:S02]  /*31320*/  F2FP.BF16.F32.PACK_AB R154, RZ, R154 ;  /* 0x0000009aff9a723e */ /* 0x000fe400000010ff */
[----:B------:R-:W-:-:S03]  /*31330*/  F2FP.BF16.F32.PACK_AB R156, RZ, R156 ;  /* 0x0000009cff9c723e */ /* 0x000fc600000010ff */
[----:B------:R0:W-:Y:S01]  /*31340*/  @P6 STG.E.U16 desc[UR46][R8.64+0x100], R154 ;  /* 0x0001009a08006986 */ /* 0x0001e2000c10152e */
[----:B------:R-:W-:-:S03]  /*31350*/  ISETP.GT.AND P4, PT, R0, 0x188, P4 ;  /* 0x000001880000780c */ /* 0x000fc60002784270 */
[----:B------:R0:W-:Y:S01]  /*31360*/  @P5 STG.E.U16 desc[UR46][R4.64+0x110], R156 ;  /* 0x0001109c04005986 */ /* 0x0001e2000c10152e */
[----:B------:R-:W-:Y:S01]  /*31370*/  ISETP.GT.AND P5, PT, R0, 0x180, P3 ;  /* 0x000001800000780c */ /* 0x000fe20001fa4270 */
[-C--:B------:R-:W-:Y:S01]  /*31380*/  FMUL R157, R157, R2.reuse ;  /* 0x000000029d9d7220 */ /* 0x080fe20000400000 */
[----:B------:R-:W-:-:S04]  /*31390*/  FMUL R158, R158, R2 ;  /* 0x000000029e9e7220 */ /* 0x000fc80000400000 */
[----:B------:R-:W-:Y:S02]  /*313a0*/  F2FP.BF16.F32.PACK_AB R157, RZ, R157 ;  /* 0x0000009dff9d723e */ /* 0x000fe400000010ff */
[----:B------:R-:W-:Y:S02]  /*313b0*/  F2FP.BF16.F32.PACK_AB R158, RZ, R158 ;  /* 0x0000009eff9e723e */ /* 0x000fe400000010ff */
[----:B------:R-:W-:-:S03]  /*313c0*/  ISETP.GT.AND P3, PT, R0, 0x188, P3 ;  /* 0x000001880000780c */ /* 0x000fc60001f64270 */
[----:B------:R0:W-:Y:S01]  /*313d0*/  @P5 STG.E.U16 desc[UR46][R4.64+0x112], R157 ;  /* 0x0001129d04005986 */ /* 0x0001e2000c10152e */
[----:B------:R-:W-:-:S03]  /*313e0*/  FMUL R159, R159, R2 ;  /* 0x000000029f9f7220 */ /* 0x000fc60000400000 */
[----:B------:R0:W-:Y:S01]  /*313f0*/  @P4 STG.E.U16 desc[UR46][R8.64+0x110], R158 ;  /* 0x0001109e08004986 */ /* 0x0001e2000c10152e */
[----:B------:R-:W-:Y:S01]  /*31400*/  ISETP.GT.AND P4, PT, R0, 0x180, P2 ;  /* 0x000001800000780c */ /* 0x000fe20001784270 */
[----:B------:R-:W-:Y:S01]  /*31410*/  FMUL R160, R160, R2 ;  /* 0x00000002a0a07220 */ /* 0x000fe20000400000 */
[----:B------:R-:W-:Y:S02]  /*31420*/  F2FP.BF16.F32.PACK_AB R159, RZ, R159 ;  /* 0x0000009fff9f723e */ /* 0x000fe400000010ff */
[C---:B------:R-:W-:Y:S02]  /*31430*/  ISETP.GT.AND P5, PT, R0.reuse, 0x180, P0 ;  /* 0x000001800000780c */ /* 0x040fe400007a4270 */
[----:B------:R-:W-:Y:S02]  /*31440*/  F2FP.BF16.F32.PACK_AB R160, RZ, R160 ;  /* 0x000000a0ffa0723e */ /* 0x000fe400000010ff */
[----:B------:R-:W-:Y:S01]  /*31450*/  ISETP.GT.AND P2, PT, R0, 0x188, P2 ;  /* 0x000001880000780c */ /* 0x000fe20001744270 */
[-C--:B------:R-:W-:Y:S01]  /*31460*/  FMUL R161, R161, R2.reuse ;  /* 0x00000002a1a17220 */ /* 0x080fe20000400000 */
[----:B------:R-:W-:Y:S01]  /*31470*/  ISETP.GT.AND P6, PT, R3, 0x99, PT ;  /* 0x000000990300780c */ /* 0x000fe20003fc4270 */
[----:B------:R-:W-:Y:S01]  /*31480*/  FMUL R162, R162, R2 ;  /* 0x00000002a2a27220 */ /* 0x000fe20000400000 */
[----:B------:R0:W-:Y:S01]  /*31490*/  @P3 STG.E.U16 desc[UR46][R8.64+0x112], R159 ;  /* 0x0001129f08003986 */ /* 0x0001e2000c10152e */
[----:B------:R-:W-:-:S02]  /*314a0*/  ISETP.GT.AND P0, PT, R0, 0x188, P0 ;  /* 0x000001880000780c */ /* 0x000fc40000704270 */
[C---:B------:R-:W-:Y:S01]  /*314b0*/  ISETP.GT.AND P3, PT, R0.reuse, 0x180, P1 ;  /* 0x000001800000780c */ /* 0x040fe20000f64270 */
[----:B------:R0:W-:Y:S01]  /*314c0*/  @P4 STG.E.U16 desc[UR46][R4.64+0x120], R160 ;  /* 0x000120a004004986 */ /* 0x0001e2000c10152e */
[----:B------:R-:W-:Y:S01]  /*314d0*/  ISETP.GT.AND P4, PT, R0, 0x180, P6 ;  /* 0x000001800000780c */ /* 0x000fe20003784270 */
[-C--:B------:R-:W-:Y:S01]  /*314e0*/  FMUL R163, R163, R2.reuse ;  /* 0x00000002a3a37220 */ /* 0x080fe20000400000 */
[----:B------:R-:W-:Y:S01]  /*314f0*/  F2FP.BF16.F32.PACK_AB R161, RZ, R161 ;  /* 0x000000a1ffa1723e */ /* 0x000fe200000010ff */
[----:B------:R-:W-:Y:S01]  /*31500*/  FMUL R164, R164, R2 ;  /* 0x00000002a4a47220 */ /* 0x000fe20000400000 */
[----:B------:R-:W-:Y:S01]  /*31510*/  F2FP.BF16.F32.PACK_AB R162, RZ, R162 ;  /* 0x000000a2ffa2723e */ /* 0x000fe200000010ff */
[----:B------:R-:W-:Y:S01]  /*31520*/  FMUL R165, R165, R2 ;  /* 0x00000002a5a57220 */ /* 0x000fe20000400000 */
[----:B------:R-:W-:Y:S01]  /*31530*/  F2FP.BF16.F32.PACK_AB R163, RZ, R163 ;  /* 0x000000a3ffa3723e */ /* 0x000fe200000010ff */
[----:B------:R0:W-:Y:S01]  /*31540*/  @P5 STG.E.U16 desc[UR46][R4.64+0x122], R161 ;  /* 0x000122a104005986 */ /* 0x0001e2000c10152e */
[----:B------:R-:W-:-:S02]  /*31550*/  F2FP.BF16.F32.PACK_AB R164, RZ, R164 ;  /* 0x000000a4ffa4723e */ /* 0x000fc400000010ff */
[----:B------:R-:W-:Y:S01]  /*31560*/  F2FP.BF16.F32.PACK_AB R165, RZ, R165 ;  /* 0x000000a5ffa5723e */ /* 0x000fe200000010ff */
[----:B------:R0:W-:Y:S01]  /*31570*/  @P2 STG.E.U16 desc[UR46][R8.64+0x120], R162 ;  /* 0x000120a208002986 */ /* 0x0001e2000c10152e */
[----:B------:R-:W-:Y:S02]  /*31580*/  ISETP.GT.AND P1, PT, R0, 0x188, P1 ;  /* 0x000001880000780c */ /* 0x000fe40000f24270 */
[C---:B------:R-:W-:Y:S02]  /*31590*/  ISETP.GT.AND P2, PT, R3.reuse, 0x99, PT ;  /* 0x000000990300780c */ /* 0x040fe40003f44270 */
[C---:B------:R-:W-:Y:S02]  /*315a0*/  ISETP.GT.AND P6, PT, R3.reuse, 0xa0, PT ;  /* 0x000000a00300780c */ /* 0x040fe40003fc4270 */
[----:B------:R-:W-:Y:S01]  /*315b0*/  ISETP.GT.AND P5, PT, R3, 0xa1, PT ;  /* 0x000000a10300780c */ /* 0x000fe20003fa4270 */
[----:B------:R-:W-:Y:S01]  /*315c0*/  FMUL R166, R166, R2 ;  /* 0x00000002a6a67220 */ /* 0x000fe20000400000 */
[----:B------:R0:W-:Y:S01]  /*315d0*/  @P0 STG.E.U16 desc[UR46][R8.64+0x122], R163 ;  /* 0x000122a308000986 */ /* 0x0001e2000c10152e */
[----:B------:R-:W-:-:S02]  /*315e0*/  ISETP.GT.AND P0, PT, R0, 0x188, P2 ;  /* 0x000001880000780c */ /* 0x000fc40001704270 */
[C---:B------:R-:W-:Y:S01]  /*315f0*/  ISETP.GT.AND P2, PT, R0.reuse, RZ, P6 ;  /* 0x000000ff0000720c */ /* 0x040fe20003744270 */
[----:B------:R0:W-:Y:S01]  /*31600*/  @P3 STG.E.U16 desc[UR46][R4.64+0x130], R164 ;  /* 0x000130a404003986 */ /* 0x0001e2000c10152e */
[C---:B------:R-:W-:Y:S01]  /*31610*/  ISETP.GT.AND P3, PT, R0.reuse, RZ, P5 ;  /* 0x000000ff0000720c */ /* 0x040fe20002f64270 */
[-C--:B------:R-:W-:Y:S02]  /*31620*/  FMUL R167, R167, R2.reuse ;  /* 0x00000002a7a77220 */ /* 0x080fe40000400000 */
[----:B------:R0:W-:Y:S01]  /*31630*/  @P4 STG.E.U16 desc[UR46][R4.64+0x132], R165 ;  /* 0x000132a504004986 */ /* 0x0001e2000c10152e */
[----:B------:R-:W-:Y:S01]  /*31640*/  ISETP.GT.AND P4, PT, R0, 0x8, P6 ;  /* 0x000000080000780c */ /* 0x000fe20003784270 */
[----:B------:R-:W-:Y:S01]  /*31650*/  FMUL R136, R136, R2 ;  /* 0x0000000288887220 */ /* 0x000fe20000400000 */
[----:B------:R-:W-:Y:S01]  /*31660*/  F2FP.BF16.F32.PACK_AB R166, RZ, R166 ;  /* 0x000000a6ffa6723e */ /* 0x000fe200000010ff */
[-C--:B------:R-:W-:Y:S01]  /*31670*/  FMUL R137, R137, R2.reuse ;  /* 0x0000000289897220 */ /* 0x080fe20000400000 */
[----:B------:R-:W-:Y:S01]  /*31680*/  FMUL R138, R138, R2 ;  /* 0x000000028a8a7220 */ /* 0x000fe20000400000 */
[----:B------:R-:W-:-:S02]  /*31690*/  F2FP.BF16.F32.PACK_AB R167, RZ, R167 ;  /* 0x000000a7ffa7723e */ /* 0x000fc400000010ff */
[----:B------:R0:W-:Y:S01]  /*316a0*/  @P1 STG.E.U16 desc[UR46][R8.64+0x130], R166 ;  /* 0x000130a608001986 */ /* 0x0001e2000c10152e */
[----:B------:R-:W-:Y:S02]  /*316b0*/  F2FP.BF16.F32.PACK_AB R136, RZ, R136 ;  /* 0x00000088ff88723e */ /* 0x000fe400000010ff */
[----:B------:R-:W-:Y:S02]  /*316c0*/  F2FP.BF16.F32.PACK_AB R137, RZ, R137 ;  /* 0x00000089ff89723e */ /* 0x000fe400000010ff */
[----:B------:R-:W-:Y:S02]  /*316d0*/  F2FP.BF16.F32.PACK_AB R138, RZ, R138 ;  /* 0x0000008aff8a723e */ /* 0x000fe400000010ff */
[----:B------:R-:W-:Y:S01]  /*316e0*/  ISETP.GT.AND P1, PT, R0, 0x8, P5 ;  /* 0x000000080000780c */ /* 0x000fe20002f24270 */
[----:B------:R-:W-:Y:S01]  /*316f0*/  FMUL R139, R139, R2 ;  /* 0x000000028b8b7220 */ /* 0x000fe20000400000 */
[----:B------:R0:W-:Y:S04]  /*31700*/  @P0 STG.E.U16 desc[UR46][R8.64+0x132], R167 ;  /* 0x000132a708000986 */ /* 0x0001e8000c10152e */
[----:B------:R0:W-:Y:S04]  /*31710*/  @P2 STG.E.U16 desc[UR46][R18.64+0x140], R136 ;  /* 0x0001408812002986 */ /* 0x0001e8000c10152e */
[----:B------:R0:W-:Y:S01]  /*31720*/  @P3 STG.E.U16 desc[UR46][R18.64+0x142], R137 ;  /* 0x0001428912003986 */ /* 0x0001e2000c10152e */
[----:B------:R-:W-:-:S03]  /*31730*/  ISETP.GT.AND P3, PT, R3, 0xa9, PT ;  /* 0x000000a90300780c */ /* 0x000fc60003f64270 */
[----:B------:R0:W-:Y:S01]  /*31740*/  @P4 STG.E.U16 desc[UR46][R20.64+0x140], R138 ;  /* 0x0001408a14004986 */ /* 0x0001e2000c10152e */
[----:B------:R-:W-:Y:S02]  /*31750*/  ISETP.GT.AND P4, PT, R3, 0xa8, PT ;  /* 0x000000a80300780c */ /* 0x000fe40003f84270 */
[----:B------:R-:W-:Y:S02]  /*31760*/  F2FP.BF16.F32.PACK_AB R139, RZ, R139 ;  /* 0x0000008bff8b723e */ /* 0x000fe400000010ff */
[C---:B------:R-:W-:Y:S02]  /*31770*/  ISETP.GT.AND P0, PT, R0.reuse, RZ, P4 ;  /* 0x000000ff0000720c */ /* 0x040fe40002704270 */
[----:B------:R-:W-:Y:S01]  /*31780*/  ISETP.GT.AND P2, PT, R0, RZ, P3 ;  /* 0x000000ff0000720c */ /* 0x000fe20001f44270 */
[-C--:B------:R-:W-:Y:S01]  /*31790*/  FMUL R140, R140, R2.reuse ;  /* 0x000000028c8c7220 */ /* 0x080fe20000400000 */
[-C--:B------:R-:W-:Y:S01]  /*317a0*/  FMUL R141, R141, R2.reuse ;  /* 0x000000028d8d7220 */ /* 0x080fe20000400000 */
[----:B------:R0:W-:Y:S01]  /*317b0*/  @P1 STG.E.U16 desc[UR46][R20.64+0x142], R139 ;  /* 0x0001428b14001986 */ /* 0x0001e2000c10152e */
[----:B------:R-:W-:Y:S01]  /*317c0*/  ISETP.GT.AND P1, PT, R0, 0x8, P4 ;  /* 0x000000080000780c */ /* 0x000fe20002724270 */
[----:B------:R-:W-:Y:S01]  /*317d0*/  FMUL R142, R142, R2 ;  /* 0x000000028e8e7220 */ /* 0x000fe20000400000 */
[----:B------:R-:W-:-:S02]  /*317e0*/  F2FP.BF16.F32.PACK_AB R140, RZ, R140 ;  /* 0x0000008cff8c723e */ /* 0x000fc400000010ff */
[----:B------:R-:W-:Y:S02]  /*317f0*/  F2FP.BF16.F32.PACK_AB R141, RZ, R141 ;  /* 0x0000008dff8d723e */ /* 0x000fe400000010ff */
[----:B------:R-:W-:Y:S01]  /*31800*/  F2FP.BF16.F32.PACK_AB R142, RZ, R142 ;  /* 0x0000008eff8e723e */ /* 0x000fe200000010ff */
[----:B------:R0:W-:Y:S01]  /*31810*/  @P0 STG.E.U16 desc[UR46][R18.64+0x150], R140 ;  /* 0x0001508c12000986 */ /* 0x0001e2000c10152e */
[----:B------:R-:W-:-:S03]  /*31820*/  ISETP.GT.AND P0, PT, R0, 0x8, P3 ;  /* 0x000000080000780c */ /* 0x000fc60001f04270 */
[----:B------:R0:W-:Y:S01]  /*31830*/  @P2 STG.E.U16 desc[UR46][R18.64+0x152], R141 ;  /* 0x0001528d12002986 */ /* 0x0001e2000c10152e */
[----:B------:R-:W-:Y:S01]  /*31840*/  ISETP.GT.AND P2, PT, R3, 0xb0, PT ;  /* 0x000000b00300780c */ /* 0x000fe20003f44270 */
[-C--:B------:R-:W-:Y:S02]  /*31850*/  FMUL R143, R143, R2.reuse ;  /* 0x000000028f8f7220 */ /* 0x080fe40000400000 */
[----:B------:R0:W-:Y:S01]  /*31860*/  @P1 STG.E.U16 desc[UR46][R20.64+0x150], R142 ;  /* 0x0001508e14001986 */ /* 0x0001e2000c10152e */
[----:B------:R-:W-:Y:S01]  /*31870*/  ISETP.GT.AND P1, PT, R0, RZ, P2 ;  /* 0x000000ff0000720c */ /* 0x000fe20001724270 */
[----:B------:R-:W-:Y:S01]  /*31880*/  FMUL R144, R144, R2 ;  /* 0x0000000290907220 */ /* 0x000fe20000400000 */
[----:B------:R-:W-:-:S04]  /*31890*/  F2FP.BF16.F32.PACK_AB R143, RZ, R143 ;  /* 0x0000008fff8f723e */ /* 0x000fc800000010ff */
[----:B------:R-:W-:Y:S01]  /*318a0*/  F2FP.BF16.F32.PACK_AB R144, RZ, R144 ;  /* 0x00000090ff90723e */ /* 0x000fe200000010ff */
[----:B------:R0:W-:Y:S01]  /*318b0*/  @P0 STG.E.U16 desc[UR46][R20.64+0x152], R143 ;  /* 0x0001528f14000986 */ /* 0x0001e2000c10152e */
[----:B------:R-:W-:Y:S01]  /*318c0*/  ISETP.GT.AND P0, PT, R3, 0xb1, PT ;  /* 0x000000b10300780c */ /* 0x000fe20003f04270 */
[----:B------:R-:W-:-:S04]  /*318d0*/  FMUL R145, R145, R2 ;  /* 0x0000000291917220 */ /* 0x000fc80000400000 */
[----:B------:R0:W-:Y:S01]  /*318e0*/  @P1 STG.E.U16 desc[UR46][R18.64+0x160], R144 ;  /* 0x0001609012001986 */ /* 0x0001e2000c10152e */
        /* <DEDUP_REMOVED lines=191> */
[----:B------:R-:W-:Y:S01]  /*324e0*/  FMUL R94, R94, R2 ;  /* 0x000000025e5e7220 */ /* 0x000fe20000400000 */
[----:B------:R-:W-:-:S03]  /*324f0*/  ISETP.GT.AND P3, PT, R0, 0x188, P3 ;  /* 0x000001880000780c */ /* 0x000fc60001f64270 */
[----:B------:R-:W-:Y:S02]  /*32500*/  F2FP.BF16.F32.PACK_AB R93, RZ, R93 ;  /* 0x0000005dff5d723e */ /* 0x000fe400000010ff */
[----:B------:R-:W-:Y:S01]  /*32510*/  F2FP.BF16.F32.PACK_AB R94, RZ, R94 ;  /* 0x0000005eff5e723e */ /* 0x000fe200000010ff */
[----:B------:R-:W-:-:S04]  /*32520*/  FMUL R95, R95, R2 ;  /* 0x000000025f5f7220 */ /* 0x000fc80000400000 */
[----:B------:R0:W-:Y:S04]  /*32530*/  @P5 STG.E.U16 desc[UR46][R4.64+0x152], R93 ;  /* 0x0001525d04005986 */ /* 0x0001e8000c10152e */
[----:B------:R0:W-:Y:S01]  /*32540*/  @P4 STG.E.U16 desc[UR46][R8.64+0x150], R94 ;  /* 0x0001505e08004986 */ /* 0x0001e2000c10152e */
[----:B------:R-:W-:Y:S01]  /*32550*/  ISETP.GT.AND P4, PT, R0, 0x180, P2 ;  /* 0x000001800000780c */ /* 0x000fe20001784270 */
[-C--:B------:R-:W-:Y:S01]  /*32560*/  FMUL R96, R96, R2.reuse ;  /* 0x0000000260607220 */ /* 0x080fe20000400000 */
[----:B------:R-:W-:Y:S02]  /*32570*/  F2FP.BF16.F32.PACK_AB R95, RZ, R95 ;  /* 0x0000005fff5f723e */ /* 0x000fe400000010ff */
[C---:B------:R-:W-:Y:S02]  /*32580*/  ISETP.GT.AND P5, PT, R0.reuse, 0x180, P0 ;  /* 0x000001800000780c */ /* 0x040fe400007a4270 */
[----:B------:R-:W-:Y:S01]  /*32590*/  ISETP.GT.AND P2, PT, R0, 0x188, P2 ;  /* 0x000001880000780c */ /* 0x000fe20001744270 */
[----:B------:R-:W-:Y:S01]  /*325a0*/  FMUL R97, R97, R2 ;  /* 0x0000000261617220 */ /* 0x000fe20000400000 */
[----:B------:R-:W-:Y:S01]  /*325b0*/  F2FP.BF16.F32.PACK_AB R96, RZ, R96 ;  /* 0x00000060ff60723e */ /* 0x000fe200000010ff */
[----:B------:R-:W-:Y:S01]  /*325c0*/  FMUL R98, R98, R2 ;  /* 0x0000000262627220 */ /* 0x000fe20000400000 */
[----:B------:R0:W-:Y:S01]  /*325d0*/  @P3 STG.E.U16 desc[UR46][R8.64+0x152], R95 ;  /* 0x0001525f08003986 */ /* 0x0001e2000c10152e */
[----:B------:R-:W-:-:S02]  /*325e0*/  ISETP.GT.AND P0, PT, R0, 0x188, P0 ;  /* 0x000001880000780c */ /* 0x000fc40000704270 */
[----:B------:R-:W-:Y:S02]  /*325f0*/  ISETP.GT.AND P6, PT, R3, 0xb9, PT ;  /* 0x000000b90300780c */ /* 0x000fe40003fc4270 */
[----:B------:R-:W-:Y:S01]  /*32600*/  ISETP.GT.AND P3, PT, R0, 0x180, P1 ;  /* 0x000001800000780c */ /* 0x000fe20000f64270 */
[-C--:B------:R-:W-:Y:S01]  /*32610*/  FMUL R99, R99, R2.reuse ;  /* 0x0000000263637220 */ /* 0x080fe20000400000 */
[----:B------:R-:W-:Y:S01]  /*32620*/  F2FP.BF16.F32.PACK_AB R97, RZ, R97 ;  /* 0x00000061ff61723e */ /* 0x000fe200000010ff */
[----:B------:R-:W-:Y:S01]  /*32630*/  FMUL R100, R100, R2 ;  /* 0x0000000264647220 */ /* 0x000fe20000400000 */
[----:B------:R0:W-:Y:S01]  /*32640*/  @P4 STG.E.U16 desc[UR46][R4.64+0x160], R96 ;  /* 0x0001606004004986 */ /* 0x0001e2000c10152e */
[----:B------:R-:W-:Y:S02]  /*32650*/  F2FP.BF16.F32.PACK_AB R98, RZ, R98 ;  /* 0x00000062ff62723e */ /* 0x000fe400000010ff */
[C---:B------:R-:W-:Y:S02]  /*32660*/  ISETP.GT.AND P4, PT, R0.reuse, 0x180, P6 ;  /* 0x000001800000780c */ /* 0x040fe40003784270 */
[----:B------:R-:W-:Y:S01]  /*32670*/  ISETP.GT.AND P1, PT, R0, 0x188, P1 ;  /* 0x000001880000780c */ /* 0x000fe20000f24270 */
[-C--:B------:R-:W-:Y:S01]  /*32680*/  FMUL R101, R101, R2.reuse ;  /* 0x0000000265657220 */ /* 0x080fe20000400000 */
[----:B------:R0:W-:Y:S01]  /*32690*/  @P5 STG.E.U16 desc[UR46][R4.64+0x162], R97 ;  /* 0x0001626104005986 */ /* 0x0001e2000c10152e */
[----:B------:R-:W-:Y:S01]  /*326a0*/  F2FP.BF16.F32.PACK_AB R99, RZ, R99 ;  /* 0x00000063ff63723e */ /* 0x000fe200000010ff */
[----:B------:R-:W-:Y:S01]  /*326b0*/  FMUL R102, R102, R2 ;  /* 0x0000000266667220 */ /* 0x000fe20000400000 */
[----:B------:R-:W-:Y:S01]  /*326c0*/  F2FP.BF16.F32.PACK_AB R100, RZ, R100 ;  /* 0x00000064ff64723e */ /* 0x000fe200000010ff */
[----:B------:R0:W-:Y:S01]  /*326d0*/  @P2 STG.E.U16 desc[UR46][R8.64+0x160], R98 ;  /* 0x0001606208002986 */ /* 0x0001e2000c10152e */
[----:B------:R-:W-:-:S02]  /*326e0*/  ISETP.GT.AND P2, PT, R3, 0xb9, PT ;  /* 0x000000b90300780c */ /* 0x000fc40003f44270 */
[C---:B------:R-:W-:Y:S01]  /*326f0*/  ISETP.GT.AND P6, PT, R3.reuse, 0xc1, PT ;  /* 0x000000c10300780c */ /* 0x040fe20003fc4270 */
[----:B------:R0:W-:Y:S01]  /*32700*/  @P0 STG.E.U16 desc[UR46][R8.64+0x162], R99 ;  /* 0x0001626308000986 */ /* 0x0001e2000c10152e */
[----:B------:R-:W-:Y:S02]  /*32710*/  F2FP.BF16.F32.PACK_AB R101, RZ, R101 ;  /* 0x00000065ff65723e */ /* 0x000fe400000010ff */
[----:B------:R-:W-:Y:S01]  /*32720*/  F2FP.BF16.F32.PACK_AB R102, RZ, R102 ;  /* 0x00000066ff66723e */ /* 0x000fe200000010ff */
[----:B------:R0:W-:Y:S01]  /*32730*/  @P3 STG.E.U16 desc[UR46][R4.64+0x170], R100 ;  /* 0x0001706404003986 */ /* 0x0001e2000c10152e */
[C---:B------:R-:W-:Y:S02]  /*32740*/  ISETP.GT.AND P0, PT, R0.reuse, 0x188, P2 ;  /* 0x000001880000780c */ /* 0x040fe40001704270 */
[----:B------:R-:W-:Y:S02]  /*32750*/  ISETP.GT.AND P5, PT, R3, 0xc0, PT ;  /* 0x000000c00300780c */ /* 0x000fe40003fa4270 */
[C---:B------:R-:W-:Y:S01]  /*32760*/  ISETP.GT.AND P3, PT, R0.reuse, RZ, P6 ;  /* 0x000000ff0000720c */ /* 0x040fe20003764270 */
[-C--:B------:R-:W-:Y:S01]  /*32770*/  FMUL R103, R103, R2.reuse ;  /* 0x0000000267677220 */ /* 0x080fe20000400000 */
[----:B------:R0:W-:Y:S01]  /*32780*/  @P4 STG.E.U16 desc[UR46][R4.64+0x172], R101 ;  /* 0x0001726504004986 */ /* 0x0001e2000c10152e */
[----:B------:R-:W-:Y:S01]  /*32790*/  FMUL R73, R73, R2 ;  /* 0x0000000249497220 */ /* 0x000fe20000400000 */
[----:B------:R-:W-:-:S02]  /*327a0*/  ISETP.GT.AND P2, PT, R0, RZ, P5 ;  /* 0x000000ff0000720c */ /* 0x000fc40002f44270 */
[----:B------:R0:W-:Y:S01]  /*327b0*/  @P1 STG.E.U16 desc[UR46][R8.64+0x170], R102 ;  /* 0x0001706608001986 */ /* 0x0001e2000c10152e */
[----:B------:R-:W-:Y:S01]  /*327c0*/  ISETP.GT.AND P1, PT, R0, 0x8, P6 ;  /* 0x000000080000780c */ /* 0x000fe20003724270 */
[-C--:B------:R-:W-:Y:S01]  /*327d0*/  FMUL R72, R72, R2.reuse ;  /* 0x0000000248487220 */ /* 0x080fe20000400000 */
[----:B------:R-:W-:Y:S01]  /*327e0*/  F2FP.BF16.F32.PACK_AB R103, RZ, R103 ;  /* 0x00000067ff67723e */ /* 0x000fe200000010ff */
[----:B------:R-:W-:Y:S01]  /*327f0*/  FMUL R75, R75, R2 ;  /* 0x000000024b4b7220 */ /* 0x000fe20000400000 */
[----:B------:R-:W-:Y:S02]  /*32800*/  F2FP.BF16.F32.PACK_AB R73, RZ, R73 ;  /* 0x00000049ff49723e */ /* 0x000fe400000010ff */
[----:B------:R-:W-:Y:S01]  /*32810*/  ISETP.GT.AND P4, PT, R0, 0x8, P5 ;  /* 0x000000080000780c */ /* 0x000fe20002f84270 */
[----:B------:R0:W-:Y:S01]  /*32820*/  @P0 STG.E.U16 desc[UR46][R8.64+0x172], R103 ;  /* 0x0001726708000986 */ /* 0x0001e2000c10152e */
[----:B------:R-:W-:Y:S02]  /*32830*/  ISETP.GT.AND P5, PT, R3, 0xc8, PT ;  /* 0x000000c80300780c */ /* 0x000fe40003fa4270 */
[----:B------:R-:W-:Y:S01]  /*32840*/  F2FP.BF16.F32.PACK_AB R72, RZ, R72 ;  /* 0x00000048ff48723e */ /* 0x000fe200000010ff */
[----:B------:R0:W-:Y:S01]  /*32850*/  @P3 STG.E.U16 desc[UR46][R18.64+0x182], R73 ;  /* 0x0001824912003986 */ /* 0x0001e2000c10152e */
[----:B------:R-:W-:-:S02]  /*32860*/  F2FP.BF16.F32.PACK_AB R75, RZ, R75 ;  /* 0x0000004bff4b723e */ /* 0x000fc400000010ff */
[----:B------:R-:W-:Y:S02]  /*32870*/  ISETP.GT.AND P3, PT, R3, 0xc9, PT ;  /* 0x000000c90300780c */ /* 0x000fe40003f64270 */
[----:B------:R-:W-:Y:S01]  /*32880*/  ISETP.GT.AND P0, PT, R0, RZ, P5 ;  /* 0x000000ff0000720c */ /* 0x000fe20002f04270 */
[-C--:B------:R-:W-:Y:S01]  /*32890*/  FMUL R74, R74, R2.reuse ;  /* 0x000000024a4a7220 */ /* 0x080fe20000400000 */
[----:B------:R0:W-:Y:S01]  /*328a0*/  @P2 STG.E.U16 desc[UR46][R18.64+0x180], R72 ;  /* 0x0001804812002986 */ /* 0x0001e2000c10152e */
[-C--:B------:R-:W-:Y:S01]  /*328b0*/  FMUL R76, R76, R2.reuse ;  /* 0x000000024c4c7220 */ /* 0x080fe20000400000 */
[C---:B------:R-:W-:Y:S02]  /*328c0*/  ISETP.GT.AND P2, PT, R0.reuse, RZ, P3 ;  /* 0x000000ff0000720c */ /* 0x040fe40001f44270 */
[----:B------:R0:W-:Y:S01]  /*328d0*/  @P1 STG.E.U16 desc[UR46][R20.64+0x182], R75 ;  /* 0x0001824b14001986 */ /* 0x0001e2000c10152e */
[----:B------:R-:W-:Y:S01]  /*328e0*/  ISETP.GT.AND P1, PT, R0, 0x8, P5 ;  /* 0x000000080000780c */ /* 0x000fe20002f24270 */
[----:B------:R-:W-:Y:S01]  /*328f0*/  FMUL R77, R77, R2 ;  /* 0x000000024d4d7220 */ /* 0x000fe20000400000 */
[----:B------:R-:W-:Y:S01]  /*32900*/  F2FP.BF16.F32.PACK_AB R74, RZ, R74 ;  /* 0x0000004aff4a723e */ /* 0x000fe200000010ff */
[----:B------:R-:W-:Y:S01]  /*32910*/  FMUL R78, R78, R2 ;  /* 0x000000024e4e7220 */ /* 0x000fe20000400000 */
[----:B------:R-:W-:-:S02]  /*32920*/  F2FP.BF16.F32.PACK_AB R76, RZ, R76 ;  /* 0x0000004cff4c723e */ /* 0x000fc400000010ff */
[----:B------:R-:W-:Y:S01]  /*32930*/  F2FP.BF16.F32.PACK_AB R77, RZ, R77 ;  /* 0x0000004dff4d723e */ /* 0x000fe200000010ff */
[----:B------:R0:W-:Y:S01]  /*32940*/  @P4 STG.E.U16 desc[UR46][R20.64+0x180], R74 ;  /* 0x0001804a14004986 */ /* 0x0001e2000c10152e */
[----:B------:R-:W-:-:S03]  /*32950*/  F2FP.BF16.F32.PACK_AB R78, RZ, R78 ;  /* 0x0000004eff4e723e */ /* 0x000fc600000010ff */
[----:B------:R0:W-:Y:S01]  /*32960*/  @P0 STG.E.U16 desc[UR46][R18.64+0x190], R76 ;  /* 0x0001904c12000986 */ /* 0x0001e2000c10152e */
[----:B------:R-:W-:-:S03]  /*32970*/  ISETP.GT.AND P0, PT, R3, 0xd0, PT ;  /* 0x000000d00300780c */ /* 0x000fc60003f04270 */
[----:B------:R0:W-:Y:S01]  /*32980*/  @P2 STG.E.U16 desc[UR46][R18.64+0x192], R77 ;  /* 0x0001924d12002986 */ /* 0x0001e2000c10152e */
[----:B------:R-:W-:-:S03]  /*32990*/  ISETP.GT.AND P2, PT, R0, 0x8, P3 ;  /* 0x000000080000780c */ /* 0x000fc60001f44270 */
[----:B------:R0:W-:Y:S01]  /*329a0*/  @P1 STG.E.U16 desc[UR46][R20.64+0x190], R78 ;  /* 0x0001904e14001986 */ /* 0x0001e2000c10152e */
[----:B------:R-:W-:Y:S01]  /*329b0*/  ISETP.GT.AND P1, PT, R0, RZ, P0 ;  /* 0x000000ff0000720c */ /* 0x000fe20000724270 */
[-C--:B------:R-:W-:Y:S01]  /*329c0*/  FMUL R79, R79, R2.reuse ;  /* 0x000000024f4f7220 */ /* 0x080fe20000400000 */
[----:B------:R-:W-:Y:S01]  /*329d0*/  FMUL R80, R80, R2 ;  /* 0x0000000250507220 */ /* 0x000fe20000400000 */
[----:B------:R-:W-:-:S03]  /*329e0*/  ISETP.GT.AND P4, PT, R3, 0xd1, PT ;  /* 0x000000d10300780c */ /* 0x000fc60003f84270 */
[----:B------:R-:W-:Y:S02]  /*329f0*/  F2FP.BF16.F32.PACK_AB R79, RZ, R79 ;  /* 0x0000004fff4f723e */ /* 0x000fe400000010ff */
[----:B------:R-:W-:-:S03]  /*32a00*/  F2FP.BF16.F32.PACK_AB R80, RZ, R80 ;  /* 0x00000050ff50723e */ /* 0x000fc600000010ff */
[----:B------:R0:W-:Y:S04]  /*32a10*/  @P2 STG.E.U16 desc[UR46][R20.64+0x192], R79 ;  /* 0x0001924f14002986 */ /* 0x0001e8000c10152e */
        /* <DEDUP_REMOVED lines=11> */
[----:B------:R-:W-:Y:S02]  /*32ad0*/  F2FP.BF16.F32.PACK_AB R83, RZ, R83 ;  /* 0x00000053ff53723e */ /* 0x000fe400000010ff */
[----:B------:R-:W-:Y:S01]  /*32ae0*/  ISETP.GT.AND P2, PT, R3, 0xd8, PT ;  /* 0x000000d80300780c */ /* 0x000fe20003f44270 */
[----:B------:R-:W-:-:S08]  /*32af0*/  FMUL R84, R84, R2 ;  /* 0x0000000254547220 */ /* 0x000fd00000400000 */
[----:B------:R0:W-:Y:S01]  /*32b00*/  @P1 STG.E.U16 desc[UR46][R20.64+0x1a2], R83 ;  /* 0x0001a25314001986 */ /* 0x0001e2000c10152e */
        /* <DEDUP_REMOVED lines=177> */
[C---:B------:R-:W-:Y:S02]  /*33620*/  ISETP.GT.AND P6, PT, R0.reuse, 0x180, P3 ;  /* 0x000001800000780c */ /* 0x040fe40001fc4270 */
[----:B------:R-:W-:Y:S02]  /*33630*/  F2FP.BF16.F32.PACK_AB R29, RZ, R29 ;  /* 0x0000001dff1d723e */ /* 0x000fe400000010ff */
[C---:B------:R-:W-:Y:S02]  /*33640*/  ISETP.GT.AND P5, PT, R0.reuse, 0x188, P5 ;  /* 0x000001880000780c */ /* 0x040fe40002fa4270 */
[----:B------:R-:W-:Y:S01]  /*33650*/  ISETP.GT.AND P3, PT, R0, 0x188, P3 ;  /* 0x000001880000780c */ /* 0x000fe20001f64270 */
[-C--:B------:R-:W-:Y:S01]  /*33660*/  FMUL R30, R30, R2.reuse ;  /* 0x000000021e1e7220 */ /* 0x080fe20000400000 */
[-C--:B------:R-:W-:Y:S01]  /*33670*/  FMUL R31, R31, R2.reuse ;  /* 0x000000021f1f7220 */ /* 0x080fe20000400000 */
[----:B------:R-:W-:-:S04]  /*33680*/  FMUL R32, R32, R2 ;  /* 0x0000000220207220 */ /* 0x000fc80000400000 */
[----:B------:R0:W-:Y:S01]  /*33690*/  @P6 STG.E.U16 desc[UR46][R4.64+0x192], R29 ;  /* 0x0001921d04006986 */ /* 0x0001e2000c10152e */
[C---:B------:R-:W-:Y:S02]  /*336a0*/  ISETP.GT.AND P6, PT, R0.reuse, 0x180, P0 ;  /* 0x000001800000780c */ /* 0x040fe400007c4270 */
[----:B------:R-:W-:Y:S02]  /*336b0*/  F2FP.BF16.F32.PACK_AB R30, RZ, R30 ;  /* 0x0000001eff1e723e */ /* 0x000fe400000010ff */
[----:B------:R-:W-:Y:S02]  /*336c0*/  F2FP.BF16.F32.PACK_AB R31, RZ, R31 ;  /* 0x0000001fff1f723e */ /* 0x000fe400000010ff */
[----:B------:R-:W-:Y:S01]  /*336d0*/  F2FP.BF16.F32.PACK_AB R32, RZ, R32 ;  /* 0x00000020ff20723e */ /* 0x000fe200000010ff */
[----:B------:R0:W-:Y:S01]  /*336e0*/  @P5 STG.E.U16 desc[UR46][R8.64+0x190], R30 ;  /* 0x0001901e08005986 */ /* 0x0001e2000c10152e */
[C---:B------:R-:W-:Y:S02]  /*336f0*/  ISETP.GT.AND P5, PT, R0.reuse, 0x180, P4 ;  /* 0x000001800000780c */ /* 0x040fe400027a4270 */
[C---:B------:R-:W-:Y:S01]  /*33700*/  ISETP.GT.AND P0, PT, R0.reuse, 0x188, P0 ;  /* 0x000001880000780c */ /* 0x040fe20000704270 */
[----:B------:R0:W-:Y:S01]  /*33710*/  @P3 STG.E.U16 desc[UR46][R8.64+0x192], R31 ;  /* 0x0001921f08003986 */ /* 0x0001e2000c10152e */
[C---:B------:R-:W-:Y:S01]  /*33720*/  ISETP.GT.AND P4, PT, R0.reuse, 0x188, P4 ;  /* 0x000001880000780c */ /* 0x040fe20002784270 */
[-C--:B------:R-:W-:Y:S01]  /*33730*/  FMUL R33, R33, R2.reuse ;  /* 0x0000000221217220 */ /* 0x080fe20000400000 */
[C---:B------:R-:W-:Y:S01]  /*33740*/  ISETP.GT.AND P3, PT, R0.reuse, 0x180, P1 ;  /* 0x000001800000780c */ /* 0x040fe20000f64270 */
[----:B------:R0:W-:Y:S01]  /*33750*/  @P6 STG.E.U16 desc[UR46][R4.64+0x1a0], R32 ;  /* 0x0001a02004006986 */ /* 0x0001e2000c10152e */
[----:B------:R-:W-:Y:S01]  /*33760*/  ISETP.GT.AND P6, PT, R0, 0x180, P2 ;  /* 0x000001800000780c */ /* 0x000fe200017c4270 */
[-C--:B------:R-:W-:Y:S01]  /*33770*/  FMUL R34, R34, R2.reuse ;  /* 0x0000000222227220 */ /* 0x080fe20000400000 */
[C---:B------:R-:W-:Y:S01]  /*33780*/  ISETP.GT.AND P2, PT, R0.reuse, 0x188, P2 ;  /* 0x000001880000780c */ /* 0x040fe20001744270 */
[-C--:B------:R-:W-:Y:S01]  /*33790*/  FMUL R35, R35, R2.reuse ;  /* 0x0000000223237220 */ /* 0x080fe20000400000 */
[----:B------:R-:W-:Y:S01]  /*337a0*/  ISETP.GT.AND P1, PT, R0, 0x188, P1 ;  /* 0x000001880000780c */ /* 0x000fe20000f24270 */
[-C--:B------:R-:W-:Y:S01]  /*337b0*/  FMUL R36, R36, R2.reuse ;  /* 0x0000000224247220 */ /* 0x080fe20000400000 */
[-C--:B------:R-:W-:Y:S01]  /*337c0*/  FMUL R37, R37, R2.reuse ;  /* 0x0000000225257220 */ /* 0x080fe20000400000 */
[-C--:B------:R-:W-:Y:S01]  /*337d0*/  FMUL R38, R38, R2.reuse ;  /* 0x0000000226267220 */ /* 0x080fe20000400000 */
[----:B------:R-:W-:Y:S01]  /*337e0*/  FMUL R39, R39, R2 ;  /* 0x0000000227277220 */ /* 0x000fe20000400000 */
[----:B------:R-:W-:-:S02]  /*337f0*/  F2FP.BF16.F32.PACK_AB R33, RZ, R33 ;  /* 0x00000021ff21723e */ /* 0x000fc400000010ff */
[----:B------:R-:W-:Y:S02]  /*33800*/  F2FP.BF16.F32.PACK_AB R34, RZ, R34 ;  /* 0x00000022ff22723e */ /* 0x000fe400000010ff */
[----:B------:R-:W-:Y:S02]  /*33810*/  F2FP.BF16.F32.PACK_AB R35, RZ, R35 ;  /* 0x00000023ff23723e */ /* 0x000fe400000010ff */
[----:B------:R-:W-:Y:S02]  /*33820*/  F2FP.BF16.F32.PACK_AB R36, RZ, R36 ;  /* 0x00000024ff24723e */ /* 0x000fe400000010ff */
[----:B------:R-:W-:Y:S02]  /*33830*/  F2FP.BF16.F32.PACK_AB R37, RZ, R37 ;  /* 0x00000025ff25723e */ /* 0x000fe400000010ff */
[----:B------:R-:W-:Y:S02]  /*33840*/  F2FP.BF16.F32.PACK_AB R38, RZ, R38 ;  /* 0x00000026ff26723e */ /* 0x000fe400000010ff */
[----:B------:R-:W-:Y:S01]  /*33850*/  F2FP.BF16.F32.PACK_AB R39, RZ, R39 ;  /* 0x00000027ff27723e */ /* 0x000fe200000010ff */
[----:B------:R0:W-:Y:S04]  /*33860*/  @P5 STG.E.U16 desc[UR46][R4.64+0x1a2], R33 ;  /* 0x0001a22104005986 */ /* 0x0001e8000c10152e */
[----:B------:R0:W-:Y:S04]  /*33870*/  @P0 STG.E.U16 desc[UR46][R8.64+0x1a0], R34 ;  /* 0x0001a02208000986 */ /* 0x0001e8000c10152e */
[----:B------:R0:W-:Y:S04]  /*33880*/  @P4 STG.E.U16 desc[UR46][R8.64+0x1a2], R35 ;  /* 0x0001a22308004986 */ /* 0x0001e8000c10152e */
[----:B------:R0:W-:Y:S04]  /*33890*/  @P6 STG.E.U16 desc[UR46][R4.64+0x1b0], R36 ;  /* 0x0001b02404006986 */ /* 0x0001e8000c10152e */
[----:B------:R0:W-:Y:S04]  /*338a0*/  @P3 STG.E.U16 desc[UR46][R4.64+0x1b2], R37 ;  /* 0x0001b22504003986 */ /* 0x0001e8000c10152e */
[----:B------:R0:W-:Y:S04]  /*338b0*/  @P2 STG.E.U16 desc[UR46][R8.64+0x1b0], R38 ;  /* 0x0001b02608002986 */ /* 0x0001e8000c10152e */
[----:B------:R0:W-:Y:S02]  /*338c0*/  @P1 STG.E.U16 desc[UR46][R8.64+0x1b2], R39 ;  /* 0x0001b22708001986 */ /* 0x0001e4000c10152e */
.L_x_921:
[----:B------:R-:W-:Y:S05]  /*338d0*/  BSYNC B0 ;  /* 0x0000000000007941 */ /* 0x000fea0003800000 */
.L_x_33:
[----:B0-----:R-:W2:Y:S04]  /*338e0*/  LDL.LU R5, [R1+0x3f0] ;  /* 0x0003f00001057983 */ /* 0x001ea80000300800 */
[----:B------:R-:W2:Y:S01]  /*338f0*/  LDL.LU R4, [R1+0x3f4] ;  /* 0x0003f40001047983 */ /* 0x000ea20000300800 */
[----:B------:R-:W-:Y:S01]  /*33900*/  ULDC UR4, c[0x0][0xc] ;  /* 0x0000030000047ab9 */ /* 0x000fe20000000800 */
[----:B------:R-:W-:Y:S01]  /*33910*/  ULDC UR5, c[0x0][0x10] ;  /* 0x0000040000057ab9 */ /* 0x000fe20000000800 */
[----:B------:R-:W2:Y:S01]  /*33920*/  LDC R3, c[0x0][0x14] ;  /* 0x00000500ff037b82 */ /* 0x000ea20000000800 */
[----:B------:R-:W-:Y:S01]  /*33930*/  UIMAD.WIDE.U32 UR4, UR4, UR5, URZ ;  /* 0x00000005040472a5 */ /* 0x000fe2000f8e003f */
[----:B------:R-:W-:Y:S01]  /*33940*/  PRMT R0, RZ, 0x7610, R0 ;  /* 0x00007610ff007816 */ /* 0x000fe20000000000 */
[----:B------:R-:W-:Y:S01]  /*33950*/  UMOV UR43, 0xffffffff ;  /* 0xffffffff002b7882 */ /* 0x000fe20000000000 */
[----:B------:R-:W-:-:S03]  /*33960*/  UMOV UR40, 0xffffffff ;  /* 0xffffffff00287882 */ /* 0x000fc60000000000 */
[----:B--2---:R-:W-:-:S04]  /*33970*/  IMAD.WIDE.U32 R4, R3, UR4, R4 ;  /* 0x0000000403047c25 */ /* 0x004fc8000f8e0004 */
[----:B------:R-:W-:Y:S01]  /*33980*/  IMAD R3, R3, UR5, RZ ;  /* 0x0000000503037c24 */ /* 0x000fe2000f8e02ff */
[----:B------:R-:W-:Y:S01]  /*33990*/  ULDC.64 UR4, c[0x0][0x650] ;  /* 0x0001940000047ab9 */ /* 0x000fe20000000a00 */
[----:B------:R-:W-:Y:S01]  /*339a0*/  IMAD.MOV.U32 R7, RZ, RZ, R4 ;  /* 0x000000ffff077224 */ /* 0x000fe200078e0004 */
[----:B------:R-:W-:Y:S01]  /*339b0*/  ISETP.GE.U32.AND P0, PT, R4, UR4, PT ;  /* 0x0000000404007c0c */ /* 0x000fe2000bf06070 */
[----:B------:R-:W-:-:S05]  /*339c0*/  IMAD.IADD R6, R5, 0x1, R3 ;  /* 0x0000000105067824 */ /* 0x000fca00078e0203 */
[----:B------:R0:W-:Y:S01]  /*339d0*/  STL [R1+0x3f0], R6 ;  /* 0x0003f00601007387 */ /* 0x0001e20000100800 */
[----:B------:R-:W-:-:S03]  /*339e0*/  ISETP.GE.U32.AND.EX P0, PT, R6, UR5, PT, P0 ;  /* 0x0000000506007c0c */ /* 0x000fc6000bf06100 */
[----:B------:R0:W-:Y:S10]  /*339f0*/  STL [R1+0x3f4], R7 ;  /* 0x0003f40701007387 */ /* 0x0001f40000100800 */
[----:B0-----:R-:W-:Y:S05]  /*33a00*/  @P0 BRA `(.L_x_922) ;  /* 0x0000000400880947 */ /* 0x001fea0003800000 */
[----:B------:R-:W0:Y:S01]  /*33a10*/  S2UR UR6, SR_CTAID.X ;  /* 0x00000000000679c3 */ /* 0x000e220000002500 */
[----:B------:R-:W-:Y:S01]  /*33a20*/  ULDC.64 UR12, c[0x0][0x628] ;  /* 0x00018a00000c7ab9 */ /* 0x000fe20000000a00 */
[----:B------:R-:W-:Y:S01]  /*33a30*/  ULDC UR4, c[0x0][0x150] ;  /* 0x0000540000047ab9 */ /* 0x000fe20000000800 */
[----:B------:R-:W-:Y:S01]  /*33a40*/  ISETP.NE.U32.AND P0, PT, RZ, UR12, PT ;  /* 0x0000000cff007c0c */ /* 0x000fe2000bf05070 */
[----:B------:R-:W-:Y:S01]  /*33a50*/  ULDC UR15, c[0x0][0x630] ;  /* 0x00018c00000f7ab9 */ /* 0x000fe20000000800 */
[C---:B------:R-:W-:Y:S01]  /*33a60*/  R2UR UR16, R7.reuse ;  /* 0x00000000071072ca */ /* 0x040fe200000e0000 */
[----:B------:R-:W-:Y:S01]  /*33a70*/  ULDC UR19, c[0x0][0x154] ;  /* 0x0000550000137ab9 */ /* 0x000fe20000000800 */
[----:B------:R-:W-:Y:S01]  /*33a80*/  ISETP.NE.AND.EX P0, PT, RZ, UR13, PT, P0 ;  /* 0x0000000dff007c0c */ /* 0x000fe2000bf05300 */
[----:B------:R-:W2:Y:S01]  /*33a90*/  S2UR UR18, SR_CTAID.Y ;  /* 0x00000000001279c3 */ /* 0x000ea20000002600 */
[----:B------:R-:W-:Y:S02]  /*33aa0*/  R2UR UR17, R6 ;  /* 0x00000000061172ca */ /* 0x000fe400000e0000 */
[----:B------:R-:W-:-:S02]  /*33ab0*/  R2UR UR10, R7 ;  /* 0x00000000070a72ca */ /* 0x000fc400000e0000 */
[----:B------:R-:W-:Y:S02]  /*33ac0*/  R2UR UR11, R6 ;  /* 0x00000000060b72ca */ /* 0x000fe400000e0000 */
[----:B0-----:R-:W-:-:S05]  /*33ad0*/  I2FP.F32.U32 R0, UR6 ;  /* 0x0000000600007c45 */ /* 0x001fca0008201000 */
[----:B------:R-:W-:-:S04]  /*33ae0*/  FMUL R0, R0, UR4 ;  /* 0x0000000400007c20 */ /* 0x000fc80008400000 */
[----:B------:R0:W0:Y:S01]  /*33af0*/  F2I.U32.TRUNC.NTZ R3, R0 ;  /* 0x0000000000037305 */ /* 0x000022000020f000 */
[----:B--2---:R-:W-:Y:S05]  /*33b00*/  @!P0 BRA `(.L_x_923) ;  /* 0x0000000000308947 */ /* 0x004fea0003800000 */
        /* <DEDUP_REMOVED lines=12> */
.L_x_923:
[----:B------:R-:W-:Y:S01]  /*33bd0*/  USHF.R.U64 UR40, UR10, UR15, UR11 ;  /* 0x0000000f0a287299 */ /* 0x000fe2000800120b */
[----:B0-----:R-:W-:Y:S01]  /*33be0*/  I2FP.F32.U32 R0, UR18 ;  /* 0x0000001200007c45 */ /* 0x001fe20008201000 */
[----:B------:R-:W-:Y:S02]  /*33bf0*/  USHF.R.U32.HI UR4, URZ, UR15, UR11 ;  /* 0x0000000f3f047299 */ /* 0x000fe4000801160b */
[----:B------:R-:W-:Y:S02]  /*33c00*/  UIADD3 UR10, UP0, URZ, -UR40, URZ ;  /* 0x800000283f0a7290 */ /* 0x000fe4000ff1e03f */
[----:B------:R-:W-:Y:S01]  /*33c10*/  FMUL R0, R0, UR19 ;  /* 0x0000001300007c20 */ /* 0x000fe20008400000 */
[----:B------:R-:W-:Y:S01]  /*33c20*/  ULDC.64 UR12, c[0x0][0x620] ;  /* 0x00018800000c7ab9 */ /* 0x000fe20000000a00 */
[----:B------:R-:W-:Y:S01]  /*33c30*/  UIADD3.X UR4, URZ, ~UR4, URZ, UP0, !UPT ;  /* 0x800000043f047290 */ /* 0x000fe200087fe43f */
[----:B------:R-:W-:Y:S01]  /*33c40*/  UMOV UR8, UR16 ;  /* 0x0000001000087c82 */ /* 0x000fe20008000000 */
[----:B------:R-:W-:-:S02]  /*33c50*/  UMOV UR9, UR17 ;  /* 0x0000001100097c82 */ /* 0x000fc40008000000 */
[----:B------:R-:W-:Y:S01]  /*33c60*/  UIMAD UR4, UR4, UR12, URZ ;  /* 0x0000000c040472a4 */ /* 0x000fe2000f8e023f */
[----:B------:R-:W0:Y:S01]  /*33c70*/  F2I.U32.TRUNC.NTZ R0, R0 ;  /* 0x0000000000007305 */ /* 0x000e22000020f000 */
[----:B------:R-:W-:Y:S01]  /*33c80*/  UIMAD.WIDE.U32 UR8, UR10, UR12, UR8 ;  /* 0x0000000c0a0872a5 */ /* 0x000fe2000f8e0008 */
[----:B------:R-:W-:Y:S01]  /*33c90*/  R2UR UR12, R3 ;  /* 0x00000000030c72ca */ /* 0x000fe200000e0000 */
[----:B------:R-:W-:Y:S01]  /*33ca0*/  UIMAD UR10, UR10, UR13, UR4 ;  /* 0x0000000d0a0a72a4 */ /* 0x000fe2000f8e0204 */
[----:B------:R-:W-:Y:S01]  /*33cb0*/  ULDC UR11, c[0x0][0x618] ;  /* 0x00018600000b7ab9 */ /* 0x000fe20000000800 */
[----:B------:R-:W-:Y:S02]  /*33cc0*/  ULDC UR21, c[0x0][0x658] ;  /* 0x0001960000157ab9 */ /* 0x000fe40000000800 */
[----:B------:R-:W-:Y:S01]  /*33cd0*/  UIADD3 UR9, UR9, UR10, URZ ;  /* 0x0000000a09097290 */ /* 0x000fe2000fffe03f */
[----:B------:R-:W-:Y:S01]  /*33ce0*/  UMOV UR15, 0xffffffff ;  /* 0xffffffff000f7882 */ /* 0x000fe20000000000 */
[----:B------:R-:W-:Y:S01]  /*33cf0*/  ULDC.64 UR4, c[0x0][0x640] ;  /* 0x0001900000047ab9 */ /* 0x000fe20000000a00 */
[----:B------:R-:W-:Y:S01]  /*33d00*/  USHF.L.U32 UR15, UR15, UR21, URZ ;  /* 0x000000150f0f7299 */ /* 0x000fe2000800063f */
[----:B------:R-:W-:Y:S01]  /*33d10*/  ISETP.NE.U32.AND P0, PT, RZ, UR4, PT ;  /* 0x00000004ff007c0c */ /* 0x000fe2000bf05070 */
[----:B------:R-:W-:-:S02]  /*33d20*/  USHF.R.U64 UR16, UR8, UR11, UR9 ;  /* 0x0000000b08107299 */ /* 0x000fc40008001209 */
[----:B------:R-:W-:Y:S01]  /*33d30*/  USHF.R.U32.HI UR8, URZ, UR11, UR9 ;  /* 0x0000000b3f087299 */ /* 0x000fe20008011609 */
[----:B0-----:R-:W-:Y:S01]  /*33d40*/  R2UR UR14, R0 ;  /* 0x00000000000e72ca */ /* 0x001fe200000e0000 */
[----:B------:R-:W-:Y:S01]  /*33d50*/  ULDC UR17, c[0x0][0x608] ;  /* 0x0001820000117ab9 */ /* 0x000fe20000000800 */
[----:B------:R-:W-:Y:S01]  /*33d60*/  ULOP3.LUT UR44, URZ, UR15, URZ, 0x33, !UPT ;  /* 0x0000000f3f2c7292 */ /* 0x000fe2000f8e333f */
[----:B------:R-:W-:Y:S01]  /*33d70*/  ISETP.NE.AND.EX P0, PT, RZ, UR5, PT, P0 ;  /* 0x00000005ff007c0c */ /* 0x000fe2000bf05300 */
[----:B------:R-:W-:Y:S02]  /*33d80*/  USHF.R.U64 UR15, UR16, UR17, UR8 ;  /* 0x00000011100f7299 */ /* 0x000fe40008001208 */
[----:B------:R-:W-:Y:S02]  /*33d90*/  USHF.R.U32.HI UR8, URZ, UR17, UR8 ;  /* 0x000000113f087299 */ /* 0x000fe40008011608 */
[----:B------:R-:W-:Y:S02]  /*33da0*/  UIADD3 UR12, -UR12, URZ, URZ ;  /* 0x0000003f0c0c7290 */ /* 0x000fe4000fffe13f */
[----:B------:R-:W-:Y:S01]  /*33db0*/  USHF.R.U64 UR17, UR15, UR21, UR8 ;  /* 0x000000150f117299 */ /* 0x000fe20008001208 */
[----:B------:R-:W-:Y:S01]  /*33dc0*/  UMOV UR19, 0x1 ;  /* 0x0000000100137882 */ /* 0x000fe20000000000 */
[----:B------:R-:W-:Y:S01]  /*33dd0*/  ULDC UR13, c[0x0][0x144] ;  /* 0x00005100000d7ab9 */ /* 0x000fe20000000800 */
[----:B------:R-:W-:Y:S01]  /*33de0*/  ULDC UR7, c[0x0][0x600] ;  /* 0x0001800000077ab9 */ /* 0x000fe20000000800 */
[----:B------:R-:W-:-:S02]  /*33df0*/  USHF.L.U32 UR24, UR19, UR21, URZ ;  /* 0x0000001513187299 */ /* 0x000fc4000800063f */
[----:B------:R-:W-:Y:S02]  /*33e00*/  USHF.R.U32.HI UR8, URZ, UR21, UR8 ;  /* 0x000000153f087299 */ /* 0x000fe40008011608 */
[----:B------:R-:W-:Y:S02]  /*33e10*/  UIMAD UR21, UR13, UR12, UR6 ;  /* 0x0000000c0d1572a4 */ /* 0x000fe4000f8e0206 */
[----:B------:R-:W-:Y:S02]  /*33e20*/  UIADD3 UR20, UR7, -0x1, URZ ;  /* 0xffffffff07147890 */ /* 0x000fe4000fffe03f */
[----:B------:R-:W-:Y:S01]  /*33e30*/  UIADD3 UR19, -UR14, URZ, URZ ;  /* 0x0000003f0e137290 */ /* 0x000fe2000fffe13f */
[----:B------:R-:W-:Y:S01]  /*33e40*/  ULDC UR25, c[0x0][0x148] ;  /* 0x0000520000197ab9 */ /* 0x000fe20000000800 */
[----:B------:R-:W-:Y:S01]  /*33e50*/  ULDC UR22, c[0x0][0x648] ;  /* 0x0001920000167ab9 */ /* 0x000fe20000000800 */
[----:B------:R-:W-:Y:S01]  /*33e60*/  ULDC UR23, c[0x0][0x638] ;  /* 0x00018e0000177ab9 */ /* 0x000fe20000000800 */
        /* <DEDUP_REMOVED lines=14> */
.L_x_924:
[----:B------:R-:W-:Y:S01]  /*33f50*/  UISETP.NE.AND UP0, UPT, UR39, URZ, UPT ;  /* 0x0000003f2700728c */ /* 0x000fe2000bf05270 */
[----:B------:R-:W-:Y:S01]  /*33f60*/  IMAD.MOV.U32 R0, RZ, RZ, 0x1 ;  /* 0x00000001ff007424 */ /* 0x000fe200078e00ff */
[----:B------:R-:W-:Y:S02]  /*33f70*/  USHF.R.U64 UR4, UR6, UR22, UR8 ;  /* 0x0000001606047299 */ /* 0x000fe40008001208 */
[----:B------:R-:W-:Y:S02]  /*33f80*/  ULOP3.LUT UR44, UR15, UR44, URZ, 0xc0, !UPT ;  /* 0x0000002c0f2c7292 */ /* 0x000fe4000f8ec03f */
[----:B------:R-:W-:Y:S02]  /*33f90*/  UIADD3 UR5, -UR4, URZ, URZ ;  /* 0x0000003f04057290 */ /* 0x000fe4000fffe13f */
[----:B------:R-:W-:Y:S02]  /*33fa0*/  UIMAD UR44, UR24, UR4, UR44 ;  /* 0x00000004182c72a4 */ /* 0x000fe4000f8e022c */
[----:B------:R-:W-:-:S02]  /*33fb0*/  ULOP3.LUT UR16, UR16, UR20, URZ, 0xc0, !UPT ;  /* 0x0000001410107292 */ /* 0x000fc4000f8ec03f */
[----:B------:R-:W-:Y:S02]  /*33fc0*/  @UP0 UIMAD UR21, UR25, UR19, UR18 ;  /* 0x00000013191502a4 */ /* 0x000fe4000f8e0212 */
[----:B------:R-:W-:-:S03]  /*33fd0*/  UIMAD UR4, UR5, UR23, UR17 ;  /* 0x00000017050472a4 */ /* 0x000fc6000f8e0211 */
[----:B------:R-:W-:Y:S01]  /*33fe0*/  ULDC UR5, c[0x0][0x610] ;  /* 0x0001840000057ab9 */ /* 0x000fe20000000800 */
[----:B------:R-:W-:Y:S02]  /*33ff0*/  UIMAD UR4, UR4, UR7, UR16 ;  /* 0x00000007040472a4 */ /* 0x000fe4000f8e0210 */
[----:B------:R-:W-:-:S04]  /*34000*/  UIMAD UR44, UR44, UR5, UR21 ;  /* 0x000000052c2c72a4 */ /* 0x000fc8000f8e0215 */
[----:B------:R-:W-:Y:S02]  /*34010*/  USEL UR43, UR4, UR44, !UP0 ;  /* 0x0000002c042b7287 */ /* 0x000fe4000c000000 */
[----:B------:R-:W-:-:S12]  /*34020*/  USEL UR44, UR44, UR4, !UP0 ;  /* 0x000000042c2c7287 */ /* 0x000fd8000c000000 */
.L_x_922:
[----:B------:R-:W-:-:S13]  /*34030*/  LOP3.LUT P0, RZ, R0, 0xff, RZ, 0xc0, !PT ;  /* 0x000000ff00ff7812 */ /* 0x000fda000780c0ff */
[----:B------:R-:W-:Y:S05]  /*34040*/  @P0 BRA `(.L_x_925) ;  /* 0xfffffcd400140947 */ /* 0x000fea000383ffff */
[----:B------:R-:W-:Y:S05]  /*34050*/  EXIT ;  /* 0x000000000000794d */ /* 0x000fea0003800000 */
.L_x_8:
[----:B------:R-:W2:Y:S01]  /*34060*/  LDL R5, [R1+0x3f4] ;  /* 0x0003f40001057983 */ /* 0x000ea20000100800 */
[----:B------:R-:W-:-:S03]  /*34070*/  ULDC.64 UR4, c[0x0][0x650] ;  /* 0x0001940000047ab9 */ /* 0x000fc60000000a00 */
[----:B------:R-:W3:Y:S01]  /*34080*/  LDL R4, [R1+0x3f0] ;  /* 0x0003f00001047983 */ /* 0x000ee20000100800 */
[----:B0-----:R-:W-:Y:S01]  /*34090*/  PRMT R0, RZ, 0x7610, R0 ;  /* 0x00007610ff007816 */ /* 0x001fe20000000000 */
[----:B------:R-:W-:Y:S02]  /*340a0*/  IMAD.MOV.U32 R3, RZ, RZ, -0x1 ;  /* 0xffffffffff037424 */ /* 0x000fe400078e00ff */
[----:B------:R-:W-:Y:S02]  /*340b0*/  IMAD.MOV.U32 R2, RZ, RZ, -0x1 ;  /* 0xffffffffff027424 */ /* 0x000fe400078e00ff */
[----:B------:R-:W-:Y:S01]  /*340c0*/  IMAD.MOV.U32 R10, RZ, RZ, -0x1 ;  /* 0xffffffffff0a7424 */ /* 0x000fe200078e00ff */
[----:B--2---:R-:W-:-:S04]  /*340d0*/  ISETP.GE.U32.AND P0, PT, R5, UR4, PT ;  /* 0x0000000405007c0c */ /* 0x004fc8000bf06070 */
[----:B---3--:R-:W-:-:S13]  /*340e0*/  ISETP.GE.U32.AND.EX P0, PT, R4, UR5, PT, P0 ;  /* 0x0000000504007c0c */ /* 0x008fda000bf06100 */
        /* <DEDUP_REMOVED lines=21> */
.L_x_927:
[----:B------:R-:W-:Y:S01]  /*34240*/  USHF.R.U64 UR4, UR14, UR19, UR15 ;  /* 0x000000130e047299 */ /* 0x000fe2000800120f */
[----:B------:R-:W-:Y:S01]  /*34250*/  R2UR UR7, R4 ;  /* 0x00000000040772ca */ /* 0x000fe200000e0000 */
[----:B------:R-:W-:Y:S02]  /*34260*/  USHF.R.U32.HI UR5, URZ, UR19, UR15 ;  /* 0x000000133f057299 */ /* 0x000fe4000801160f */
[----:B------:R-:W-:Y:S01]  /*34270*/  UIADD3 UR13, UP0, URZ, -UR4, URZ ;  /* 0x800000043f0d7290 */ /* 0x000fe2000ff1e03f */
[----:B------:R-:W-:Y:S01]  /*34280*/  ULDC.64 UR14, c[0x0][0x620] ;  /* 0x00018800000e7ab9 */ /* 0x000fe20000000a00 */
[----:B------:R-:W-:Y:S02]  /*34290*/  UMOV UR6, UR20 ;  /* 0x0000001400067c82 */ /* 0x000fe40008000000 */
[----:B------:R-:W-:Y:S02]  /*342a0*/  UIADD3.X UR5, URZ, ~UR5, URZ, UP0, !UPT ;  /* 0x800000053f057290 */ /* 0x000fe400087fe43f */
[----:B------:R-:W-:-:S02]  /*342b0*/  UISETP.NE.AND UP1, UPT, UR39, URZ, UPT ;  /* 0x0000003f2700728c */ /* 0x000fc4000bf25270 */
[----:B------:R-:W-:Y:S02]  /*342c0*/  UIMAD UR5, UR5, UR14, URZ ;  /* 0x0000000e050572a4 */ /* 0x000fe4000f8e023f */
[----:B------:R-:W-:Y:S02]  /*342d0*/  UIMAD.WIDE.U32 UR6, UR13, UR14, UR6 ;  /* 0x0000000e0d0672a5 */ /* 0x000fe4000f8e0006 */
[----:B------:R-:W-:Y:S01]  /*342e0*/  UIMAD UR5, UR13, UR15, UR5 ;  /* 0x0000000f0d0572a4 */ /* 0x000fe2000f8e0205 */
[----:B------:R-:W-:Y:S02]  /*342f0*/  ULDC UR14, c[0x0][0x608] ;  /* 0x00018200000e7ab9 */ /* 0x000fe40000000800 */
[----:B------:R-:W-:Y:S01]  /*34300*/  ULDC UR13, c[0x0][0x618] ;  /* 0x00018600000d7ab9 */ /* 0x000fe20000000800 */
[----:B------:R-:W-:Y:S01]  /*34310*/  UIADD3 UR5, UR7, UR5, URZ ;  /* 0x0000000507057290 */ /* 0x000fe2000fffe03f */
[----:B------:R-:W-:Y:S01]  /*34320*/  ULDC UR22, c[0x0][0x658] ;  /* 0x0001960000167ab9 */ /* 0x000fe20000000800 */
[----:B------:R-:W-:-:S02]  /*34330*/  @UP1 UIMAD UR8, UR11, UR12, UR10 ;  /* 0x0000000c0b0812a4 */ /* 0x000fc4000f8e020a */
[----:B------:R-:W-:Y:S02]  /*34340*/  USHF.R.U64 UR17, UR6, UR13, UR5 ;  /* 0x0000000d06117299 */ /* 0x000fe40008001205 */
[----:B------:R-:W-:Y:S01]  /*34350*/  USHF.R.U32.HI UR5, URZ, UR13, UR5 ;  /* 0x0000000d3f057299 */ /* 0x000fe20008011605 */
[----:B------:R-:W-:Y:S01]  /*34360*/  ULDC.64 UR6, c[0x0][0x640] ;  /* 0x0001900000067ab9 */ /* 0x000fe20000000a00 */
[----:B------:R-:W-:Y:S01]  /*34370*/  UMOV UR10, 0xffffffff ;  /* 0xffffffff000a7882 */ /* 0x000fe20000000000 */
[----:B------:R-:W-:Y:S01]  /*34380*/  ISETP.NE.U32.AND P0, PT, RZ, UR6, PT ;  /* 0x00000006ff007c0c */ /* 0x000fe2000bf05070 */
[----:B------:R-:W-:Y:S02]  /*34390*/  USHF.R.U64 UR18, UR17, UR14, UR5 ;  /* 0x0000000e11127299 */ /* 0x000fe40008001205 */
[----:B------:R-:W-:Y:S01]  /*343a0*/  USHF.R.U32.HI UR5, URZ, UR14, UR5 ;  /* 0x0000000e3f057299 */ /* 0x000fe20008011605 */
[----:B------:R-:W-:Y:S01]  /*343b0*/  ISETP.NE.AND.EX P0, PT, RZ, UR7, PT, P0 ;  /* 0x00000007ff007c0c */ /* 0x000fe2000bf05300 */
[----:B------:R-:W-:-:S02]  /*343c0*/  USHF.L.U32 UR11, UR10, UR22, URZ ;  /* 0x000000160a0b7299 */ /* 0x000fc4000800063f */
[----:B------:R-:W-:Y:S01]  /*343d0*/  USHF.R.U64 UR19, UR18, UR22, UR5 ;  /* 0x0000001612137299 */ /* 0x000fe20008001205 */
[----:B------:R-:W-:Y:S01]  /*343e0*/  ULDC UR20, c[0x0][0x600] ;  /* 0x0001800000147ab9 */ /* 0x000fe20000000800 */
[----:B------:R-:W-:Y:S02]  /*343f0*/  USHF.R.U32.HI UR10, URZ, UR22, UR5 ;  /* 0x000000163f0a7299 */ /* 0x000fe40008011605 */
[----:B------:R-:W-:Y:S02]  /*34400*/  UIADD3 UR21, UR20, -0x1, URZ ;  /* 0xffffffff14157890 */ /* 0x000fe4000fffe03f */
[----:B------:R-:W-:Y:S01]  /*34410*/  ULOP3.LUT UR26, URZ, UR11, URZ, 0x33, !UPT ;  /* 0x0000000b3f1a7292 */ /* 0x000fe2000f8e333f */
        /* <DEDUP_REMOVED lines=17> */
.L_x_928:
[----:B------:R-:W-:Y:S01]  /*34530*/  USHF.R.U64 UR6, UR5, UR23, UR10 ;  /* 0x0000001705067299 */ /* 0x000fe2000800120a */
[----:B------:R-:W-:Y:S01]  /*34540*/  IMAD.MOV.U32 R0, RZ, RZ, 0x1 ;  /* 0x00000001ff007424 */ /* 0x000fe200078e00ff */
[----:B------:R-:W-:Y:S01]  /*34550*/  USHF.L.U32 UR25, UR25, UR22, URZ ;  /* 0x0000001619197299 */ /* 0x000fe2000800063f */
[----:B------:R-:W-:Y:S01]  /*34560*/  IMAD.U32 R10, RZ, RZ, UR4 ;  /* 0x00000004ff0a7e24 */ /* 0x000fe2000f8e00ff */
[----:B------:R-:W-:Y:S02]  /*34570*/  ULOP3.LUT UR5, UR18, UR26, URZ, 0xc0, !UPT ;  /* 0x0000001a12057292 */ /* 0x000fe4000f8ec03f */
[----:B------:R-:W-:Y:S02]  /*34580*/  UIADD3 UR7, -UR6, URZ, URZ ;  /* 0x0000003f06077290 */ /* 0x000fe4000fffe13f */
[----:B------:R-:W-:Y:S02]  /*34590*/  UIMAD UR6, UR25, UR6, UR5 ;  /* 0x00000006190672a4 */ /* 0x000fe4000f8e0205 */
[----:B------:R-:W-:-:S02]  /*345a0*/  ULOP3.LUT UR17, UR17, UR21, URZ, 0xc0, !UPT ;  /* 0x0000001511117292 */ /* 0x000fc4000f8ec03f */
[----:B------:R-:W-:Y:S02]  /*345b0*/  UIMAD UR5, UR7, UR24, UR19 ;  /* 0x00000018070572a4 */ /* 0x000fe4000f8e0213 */
[----:B------:R-:W-:Y:S01]  /*345c0*/  UISETP.NE.AND UP0, UPT, UR39, URZ, UPT ;  /* 0x0000003f2700728c */ /* 0x000fe2000bf05270 */
[----:B------:R-:W-:Y:S01]  /*345d0*/  ULDC UR7, c[0x0][0x610] ;  /* 0x0001840000077ab9 */ /* 0x000fe20000000800 */
[----:B------:R-:W-:Y:S02]  /*345e0*/  UIMAD UR5, UR5, UR20, UR17 ;  /* 0x00000014050572a4 */ /* 0x000fe4000f8e0211 */
[----:B------:R-:W-:-:S04]  /*345f0*/  UIMAD UR8, UR6, UR7, UR8 ;  /* 0x00000007060872a4 */ /* 0x000fc8000f8e0208 */
[----:B------:R-:W-:Y:S02]  /*34600*/  USEL UR6, UR5, UR8, !UP0 ;  /* 0x0000000805067287 */ /* 0x000fe4000c000000 */
[----:B------:R-:W-:-:S04]  /*34610*/  USEL UR8, UR8, UR5, !UP0 ;  /* 0x0000000508087287 */ /* 0x000fc8000c000000 */
[----:B------:R-:W-:Y:S02]  /*34620*/  IMAD.U32 R2, RZ, RZ, UR6 ;  /* 0x00000006ff027e24 */ /* 0x000fe4000f8e00ff */
[----:B------:R-:W-:-:S07]  /*34630*/  IMAD.U32 R3, RZ, RZ, UR8 ;  /* 0x00000008ff037e24 */ /* 0x000fce000f8e00ff */
.L_x_926:
[----:B------:R-:W-:-:S08]  /*34640*/  NOP ;  /* 0x0000000000007918 */ /* 0x000fd00000000000 */
[----:B-1----:R-:W0:-:S00]  /*34650*/  USETMAXREG.DEALLOC.CTAPOOL 0x18 ;  /* 0x00000018000079c8 */ /* 0x002e0000080e0500 */
[----:B------:R-:W-:-:S13]  /*34660*/  ISETP.NE.AND P0, PT, RZ, UR9, PT ;  /* 0x00000009ff007c0c */ /* 0x000fda000bf05270 */
[----:B------:R-:W-:Y:S05]  /*34670*/  @P0 EXIT ;  /* 0x000000000000094d */ /* 0x000fea0003800000 */
[----:B0-----:R-:W-:Y:S01]  /*34680*/  LOP3.LUT P0, RZ, R0, 0xff, RZ, 0xc0, !PT ;  /* 0x000000ff00ff7812 */ /* 0x001fe2000780c0ff */
[----:B------:R-:W-:Y:S02]  /*34690*/  IMAD.MOV.U32 R0, RZ, RZ, 0x1 ;  /* 0x00000001ff007424 */ /* 0x000fe400078e00ff */
[----:B------:R-:W-:-:S10]  /*346a0*/  IMAD.MOV.U32 R7, RZ, RZ, RZ ;  /* 0x000000ffff077224 */ /* 0x000fd400078e00ff */
[----:B------:R-:W-:Y:S05]  /*346b0*/  @!P0 BRA `(.L_x_929) ;  /* 0x0000000c006c8947 */ /* 0x000fea0003800000 */
[----:B------:R-:W0:Y:S01]  /*346c0*/  LDC R0, c[0x0][0x28c] ;  /* 0x0000a300ff007b82 */ /* 0x000e220000000800 */
[----:B------:R-:W1:Y:S01]  /*346d0*/  S2R R11, SR_CgaCtaId ;  /* 0x00000000000b7919 */ /* 0x000e620000008800 */
[----:B------:R-:W-:Y:S01]  /*346e0*/  ULDC UR5, c[0x0][0x658] ;  /* 0x0001960000057ab9 */ /* 0x000fe20000000800 */
[----:B------:R-:W-:Y:S01]  /*346f0*/  UMOV UR7, 0xffffffff ;  /* 0xffffffff00077882 */ /* 0x000fe20000000000 */
[----:B------:R-:W-:Y:S01]  /*34700*/  ULDC UR6, c[0x0][0xc] ;  /* 0x0000030000067ab9 */ /* 0x000fe20000000800 */
[----:B------:R-:W-:Y:S01]  /*34710*/  USHF.L.U32 UR9, UR7, UR5, URZ ;  /* 0x0000000507097299 */ /* 0x000fe2000800063f */
[----:B------:R-:W-:Y:S01]  /*34720*/  BSSY B0, `(.L_x_929) ;  /* 0x00000d4000007945 */ /* 0x000fe20003800000 */
[----:B------:R-:W-:Y:S01]  /*34730*/  UMOV UR8, 0x1 ;  /* 0x0000000100087882 */ /* 0x000fe20000000000 */
[----:B------:R-:W-:Y:S01]  /*34740*/  ULDC UR7, c[0x0][0x10] ;  /* 0x0000040000077ab9 */ /* 0x000fe20000000800 */
[----:B------:R-:W-:Y:S01]  /*34750*/  USHF.L.U32 UR5, UR8, UR5, URZ ;  /* 0x0000000508057299 */ /* 0x000fe2000800063f */
[----:B------:R-:W-:Y:S01]  /*34760*/  IMAD.MOV.U32 R8, RZ, RZ, 0x1 ;  /* 0x00000001ff087424 */ /* 0x000fe200078e00ff */
[----:B------:R-:W-:Y:S01]  /*34770*/  UIMAD.WIDE.U32 UR6, UR6, UR7, URZ ;  /* 0x00000007060672a5 */ /* 0x000fe2000f8e003f */
[----:B------:R-:W-:Y:S01]  /*34780*/  IMAD.MOV.U32 R7, RZ, RZ, RZ ;  /* 0x000000ffff077224 */ /* 0x000fe200078e00ff */
[----:B------:R-:W-:Y:S01]  /*34790*/  ULDC UR8, c[0x0][0x14] ;  /* 0x0000050000087ab9 */ /* 0x000fe20000000800 */
[----:B------:R-:W-:Y:S01]  /*347a0*/  ULDC UR4, c[0x0][0x600] ;  /* 0x0001800000047ab9 */ /* 0x000fe20000000800 */
[----:B------:R-:W-:-:S02]  /*347b0*/  UIMAD.WIDE.U32 UR20, UR6, UR8, URZ ;  /* 0x00000008061472a5 */ /* 0x000fc4000f8e003f */
[----:B------:R-:W-:Y:S02]  /*347c0*/  UIMAD UR7, UR7, UR8, URZ ;  /* 0x00000008070772a4 */ /* 0x000fe4000f8e023f */
[----:B------:R-:W-:Y:S02]  /*347d0*/  ULOP3.LUT UR24, UR38, 0x2, URZ, 0xfc, !UPT ;  /* 0x0000000226187892 */ /* 0x000fe4000f8efc3f */
[----:B------:R-:W-:Y:S02]  /*347e0*/  UIADD3 UR4, UR4, -0x1, URZ ;  /* 0xffffffff04047890 */ /* 0x000fe4000fffe03f */
[----:B------:R-:W-:Y:S01]  /*347f0*/  ULOP3.LUT UR6, URZ, UR9, URZ, 0x33, !UPT ;  /* 0x000000093f067292 */ /* 0x000fe2000f8e333f */
[----:B0-----:R-:W-:Y:S01]  /*34800*/  VIADD R0, R0, 0xf ;  /* 0x0000000f00007836 */ /* 0x001fe20000000000 */
[----:B------:R-:W-:Y:S01]  /*34810*/  UIADD3 UR7, UR21, UR7, URZ ;  /* 0x0000000715077290 */ /* 0x000fe2000fffe03f */
[----:B------:R-:W-:-:S03]  /*34820*/  ULDC.64 UR22, c[0x0][0x198] ;  /* 0x0000660000167ab9 */ /* 0x000fc60000000a00 */
[----:B------:R-:W-:-:S04]  /*34830*/  SHF.R.S32.HI R5, RZ, 0x1f, R0 ;  /* 0x0000001fff057819 */ /* 0x000fc80000011400 */
[----:B------:R-:W-:Y:S01]  /*34840*/  LEA.HI R5, R5, R0, RZ, 0x4 ;  /* 0x0000000005057211 */ /* 0x000fe200078f20ff */
[----:B------:R-:W-:Y:S01]  /*34850*/  IMAD.MOV.U32 R0, RZ, RZ, 0x1 ;  /* 0x00000001ff007424 */ /* 0x000fe200078e00ff */
[----:B-1----:R-:W-:Y:S02]  /*34860*/  LOP3.LUT R11, R11, 0x1, RZ, 0xc0, !PT ;  /* 0x000000010b0b7812 */ /* 0x002fe400078ec0ff */
[----:B------:R-:W-:-:S05]  /*34870*/  SHF.R.S32.HI R6, RZ, 0x4, R5 ;  /* 0x00000004ff067819 */ /* 0x000fca0000011405 */
[----:B------:R-:W-:-:S07]  /*34880*/  VIADD R16, R6, 0x1 ;  /* 0x0000000106107836 */ /* 0x000fce0000000000 */
.L_x_940:
[----:B------:R-:W-:-:S03]  /*34890*/  UMOV UR8, 0xffffffff ;  /* 0xffffffff00087882 */ /* 0x000fc60000000000 */
[----:B------:R-:W-:Y:S05]  /*348a0*/  BRA.DIV UR8, `(.L_x_930) ;  /* 0x0000001208947947 */ /* 0x000fea000b800000 */
[----:B------:R-:W-:-:S13]  /*348b0*/  ELECT P6, URZ, PT ;  /* 0x00000000003f782f */ /* 0x000fda00038c0000 */
.L_x_956:
[----:B------:R-:W0:Y:S01]  /*348c0*/  LDC R4, c[0x0][0x28c] ;  /* 0x0000a300ff047b82 */ /* 0x000e220000000800 */
[----:B------:R-:W-:Y:S01]  /*348d0*/  BSSY B1, `(.L_x_931) ;  /* 0x000003c000017945 */ /* 0x000fe20003800000 */
[----:B0-----:R-:W-:-:S13]  /*348e0*/  ISETP.LT.OR P6, PT, R4, 0x1, !P6 ;  /* 0x000000010400780c */ /* 0x001fda00077c1670 */
[----:B------:R-:W-:Y:S05]  /*348f0*/  @P6 BRA `(.L_x_932) ;  /* 0x0000000000e46947 */ /* 0x000fea0003800000 */
[----:B------:R-:W-:Y:S02]  /*34900*/  IMAD R5, R2, 0x2, R11 ;  /* 0x0000000202057824 */ /* 0x000fe400078e020b */
[----:B------:R-:W-:Y:S02]  /*34910*/  IMAD.SHL.U32 R2, R3, 0x200, RZ ;  /* 0x0000020003027824 */ /* 0x000fe400078e00ff */
[----:B------:R-:W-:Y:S02]  /*34920*/  IMAD R5, R5, 0x70, RZ ;  /* 0x0000007005057824 */ /* 0x000fe400078e02ff */
[----:B------:R-:W-:Y:S02]  /*34930*/  IMAD.MOV.U32 R13, RZ, RZ, RZ ;  /* 0x000000ffff0d7224 */ /* 0x000fe400078e00ff */
[----:B------:R-:W-:Y:S02]  /*34940*/  IMAD.MOV.U32 R4, RZ, RZ, R16 ;  /* 0x000000ffff047224 */ /* 0x000fe400078e0010 */
[----:B------:R-:W-:-:S02]  /*34950*/  IMAD.MOV.U32 R3, RZ, RZ, R0 ;  /* 0x000000ffff037224 */ /* 0x000fc400078e0000 */
[----:B------:R-:W-:-:S07]  /*34960*/  IMAD.MOV.U32 R12, RZ, RZ, R7 ;  /* 0x000000ffff0c7224 */ /* 0x000fce00078e0007 */
.L_x_935:
[----:B------:R-:W0:Y:S01]  /*34970*/  S2R R14, SR_CgaCtaId ;  /* 0x00000000000e7919 */ /* 0x000e220000008800 */
[----:B------:R-:W-:-:S04]  /*34980*/  MOV R9, 0x400 ;  /* 0x0000040000097802 */ /* 0x000fc80000000f00 */
[----:B0-----:R-:W-:Y:S02]  /*34990*/  LEA R9, R14, R9, 0x18 ;  /* 0x000000090e097211 */ /* 0x001fe400078ec0ff */
[----:B------:R-:W-:-:S03]  /*349a0*/  SHF.L.U32 R14, R3, 0x1f, RZ ;  /* 0x0000001f030e7819 */ /* 0x000fc600000006ff */
[----:B------:R-:W-:-:S04]  /*349b0*/  IMAD R15, R12, 0x8, R9 ;  /* 0x000000080c0f7824 */ /* 0x000fc800078e0209 */
[----:B------:R-:W0:Y:S02]  /*349c0*/  SYNCS.PHASECHK.TRANS64.TRYWAIT P0, [R15+URZ+0x48], R14 ;  /* 0x0000480e0f0075a7 */ /* 0x000e24000800017f */
[----:B0-----:R-:W-:Y:S05]  /*349d0*/  @!P0 BRA `(.L_x_933) ;  /* 0x0000001000688947 */ /* 0x001fea0003800000 */
.L_x_957:
[----:B------:R-:W1:Y:S01]  /*349e0*/  S2R R17, SR_TID.X ;  /* 0x0000000000117919 */ /* 0x000e620000002100 */
[----:B------:R-:W-:-:S04]  /*349f0*/  UPRMT UR8, UR24, 0x9910, URZ ;  /* 0x0000991018087896 */ /* 0x000fc8000800003f */
[----:B------:R-:W-:Y:S01]  /*34a00*/  UISETP.NE.AND UP0, UPT, UR8, 0x2, UPT ;  /* 0x000000020800788c */ /* 0x000fe2000bf05270 */
[----:B-1----:R-:W-:-:S13]  /*34a10*/  LOP3.LUT P0, RZ, R17, 0x7f, RZ, 0xc0, !PT ;  /* 0x0000007f11ff7812 */ /* 0x002fda000780c0ff */
[----:B0-----:R-:W0:Y:S02]  /*34a20*/  @!P0 LDC R14, c[0x0][0x500] ;  /* 0x00014000ff0e8b82 */ /* 0x001e240000000800 */
[----:B0-----:R0:W-:Y:S01]  /*34a30*/  @!P0 SYNCS.ARRIVE.TRANS64 RZ, [R15+URZ], R14 ;  /* 0x0000000e0fff89a7 */ /* 0x0011e2000800003f */
[----:B------:R-:W-:-:S13]  /*34a40*/  PLOP3.LUT P0, PT, PT, PT, UP0, 0x80, 0x0 ;  /* 0x000000000000781c */ /* 0x000fda0003f0f008 */
[----:B0-----:R-:W-:Y:S05]  /*34a50*/  @P0 BRA `(.L_x_934) ;  /* 0x0000000000040947 */ /* 0x001fea0003800000 */
[----:B------:R-:W-:Y:S01]  /*34a60*/  BPT.TRAP 0x1 ;  /* 0x000000040000795c */ /* 0x000fe20000300000 */
.L_x_934:
[----:B------:R-:W-:Y:S01]  /*34a70*/  IMAD R14, R12, 0x4000, R9 ;  /* 0x000040000c0e7824 */ /* 0x000fe200078e0209 */
[----:B------:R-:W-:Y:S01]  /*34a80*/  R2UR UR18, R2 ;  /* 0x00000000021272ca */ /* 0x000fe200000e0000 */
[----:B------:R-:W-:Y:S01]  /*34a90*/  VIADD R4, R4, 0xffffffff ;  /* 0xffffffff04047836 */ /* 0x000fe20000000000 */
[----:B------:R-:W-:Y:S01]  /*34aa0*/  R2UR UR9, R15 ;  /* 0x000000000f0972ca */ /* 0x000fe200000e0000 */
[----:B------:R-:W-:Y:S01]  /*34ab0*/  UIADD3 UR14, UP0, UR22, 0xf0, URZ ;  /* 0x000000f0160e7890 */ /* 0x000fe2000ff1e03f */
[----:B------:R-:W-:Y:S01]  /*34ac0*/  R2UR UR8, R14 ;  /* 0x000000000e0872ca */ /* 0x000fe200000e0000 */
[----:B------:R-:W-:Y:S01]  /*34ad0*/  IMAD R14, R12, 0x2, R11 ;  /* 0x000000020c0e7824 */ /* 0x000fe200078e020b */
[----:B------:R-:W-:Y:S01]  /*34ae0*/  R2UR UR10, R13 ;  /* 0x000000000d0a72ca */ /* 0x000fe200000e0000 */
[----:B------:R-:W-:Y:S01]  /*34af0*/  UIADD3 UR26, UP1, UR22, 0x1f0, URZ ;  /* 0x000001f0161a7890 */ /* 0x000fe2000ff3e03f */
[----:B------:R-:W-:Y:S01]  /*34b00*/  R2UR UR12, R10 ;  /* 0x000000000a0c72ca */ /* 0x000fe200000e0000 */
[----:B------:R-:W-:Y:S01]  /*34b10*/  IMAD R14, R14, 0x700, RZ ;  /* 0x000007000e0e7824 */ /* 0x000fe200078e02ff */
[----:B------:R-:W-:Y:S01]  /*34b20*/  R2UR UR19, R5 ;  /* 0x00000000051372ca */ /* 0x000fe200000e0000 */
[----:B------:R-:W-:Y:S01]  /*34b30*/  UIADD3.X UR15, URZ, UR23, URZ, UP0, !UPT ;  /* 0x000000173f0f7290 */ /* 0x000fe200087fe43f */
[----:B------:R-:W-:Y:S01]  /*34b40*/  ISETP.GT.AND P1, PT, R4, 0x1, PT ;  /* 0x000000010400780c */ /* 0x000fe20003f24270 */
[----:B------:R-:W-:Y:S01]  /*34b50*/  IMAD R14, R14, 0x2, R9 ;  /* 0x000000020e0e7824 */ /* 0x000fe200078e0209 */
[----:B------:R-:W-:Y:S01]  /*34b60*/  UIADD3.X UR27, URZ, UR23, URZ, UP1, !UPT ;  /* 0x000000173f1b7290 */ /* 0x000fe20008ffe43f */
[----:B------:R-:W-:Y:S01]  /*34b70*/  VIADD R12, R12, 0x1 ;  /* 0x000000010c0c7836 */ /* 0x000fe20000000000 */
[----:B------:R-:W-:Y:S01]  /*34b80*/  UMOV UR16, 0x0 ;  /* 0x0000000000107882 */ /* 0x000fe20000000000 */
[----:B------:R-:W-:Y:S01]  /*34b90*/  UIADD3 UR8, UR8, 0x180, URZ ;  /* 0x0000018008087890 */ /* 0x000fe2000fffe03f */
[----:B------:R-:W-:Y:S01]  /*34ba0*/  R2UR UR11, R14 ;  /* 0x000000000e0b72ca */ /* 0x000fe200000e0000 */
[----:B------:R-:W-:Y:S01]  /*34bb0*/  UMOV UR17, 0x10000000 ;  /* 0x1000000000117882 */ /* 0x000fe20000000000 */
[----:B------:R-:W-:Y:S01]  /*34bc0*/  ISETP.NE.AND P0, PT, R12, 0x9, PT ;  /* 0x000000090c00780c */ /* 0x000fe20003f05270 */
[----:B------:R-:W-:Y:S01]  /*34bd0*/  UMOV UR25, 0x30000 ;  /* 0x0003000000197882 */ /* 0x000fe20000000000 */
[----:B------:R-:W-:-:S02]  /*34be0*/  VIADD R13, R13, 0x10 ;  /* 0x000000100d0d7836 */ /* 0x000fc40000000000 */
[----:B------:R-:W-:Y:S02]  /*34bf0*/  SEL R14, RZ, 0x1, P0 ;  /* 0x00000001ff0e7807 */ /* 0x000fe40000000000 */
[----:B------:R-:W-:Y:S02]  /*34c00*/  SEL R12, R12, RZ, P0 ;  /* 0x000000ff0c0c7207 */ /* 0x000fe40000000000 */
[----:B------:R-:W-:-:S03]  /*34c10*/  LOP3.LUT R3, R3, R14, RZ, 0x3c, !PT ;  /* 0x0000000e03037212 */ /* 0x000fc600078e3cff */
[----:B------:R-:W-:-:S03]  /*34c20*/  UIADD3 UR13, UR11, 0x24180, URZ ;  /* 0x000241800b0d7890 */ /* 0x000fc6000fffe03f */
[----:B------:R-:W-:Y:S02]  /*34c30*/  UMOV UR11, UR18 ;  /* 0x00000012000b7c82 */ /* 0x000fe40008000000 */
[----:B------:R0:W-:Y:S02]  /*34c40*/  UTMALDG.3D [UR8], [UR14], desc[UR16] ;  /* 0x000010080e0075b4 */ /* 0x0001e40008011000 */
[----:B0-----:R-:W-:Y:S01]  /*34c50*/  UMOV UR8, UR13 ;  /* 0x0000000d00087c82 */ /* 0x001fe20008000000 */
[----:B------:R-:W-:Y:S02]  /*34c60*/  UMOV UR11, UR19 ;  /* 0x00000013000b7c82 */ /* 0x000fe40008000000 */
[----:B------:R0:W-:Y:S02]  /*34c70*/  UTMALDG.3D.MULTICAST [UR8], [UR26], UR25, desc[UR16] ;  /* 0x000010081a0073b4 */ /* 0x0001e40008011819 */
[----:B0-----:R-:W-:Y:S05]  /*34c80*/  @P1 BRA `(.L_x_935) ;  /* 0xfffffffc00381947 */ /* 0x001fea000383ffff */
.L_x_932:
[----:B------:R-:W-:Y:S05]  /*34c90*/  BSYNC B1 ;  /* 0x0000000000017941 */ /* 0x000fea0003800000 */
.L_x_931:
[----:B------:R-:W2:Y:S01]  /*34ca0*/  LDL.LU R15, [R1+0x3f0] ;  /* 0x0003f000010f7983 */ /* 0x000ea20000300800 */
[----:B------:R-:W-:Y:S01]  /*34cb0*/  LOP3.LUT P0, RZ, R8, 0xff, RZ, 0xc0, !PT ;  /* 0x000000ff08ff7812 */ /* 0x000fe2000780c0ff */
[C---:B------:R-:W-:Y:S01]  /*34cc0*/  IMAD.IADD R4, R6.reuse, 0x1, R7 ;  /* 0x0000000106047824 */ /* 0x040fe200078e0207 */
[----:B------:R-:W-:Y:S01]  /*34cd0*/  ULDC.64 UR8, c[0x0][0x650] ;  /* 0x0001940000087ab9 */ /* 0x000fe20000000a00 */
[----:B------:R-:W3:Y:S01]  /*34ce0*/  LDL.LU R14, [R1+0x3f4] ;  /* 0x0003f400010e7983 */ /* 0x000ee20000300800 */
[----:B------:R-:W-:Y:S01]  /*34cf0*/  ISETP.GE.U32.AND P1, PT, R6, 0x9, PT ;  /* 0x000000090600780c */ /* 0x000fe20003f26070 */
[----:B------:R-:W-:Y:S01]  /*34d00*/  BSSY B1, `(.L_x_936) ;  /* 0x0000073000017945 */ /* 0x000fe20003800000 */
[----:B------:R-:W-:Y:S01]  /*34d10*/  IMAD.MOV.U32 R10, RZ, RZ, -0x1 ;  /* 0xffffffffff0a7424 */ /* 0x000fe200078e00ff */
[----:B------:R-:W-:-:S06]  /*34d20*/  PRMT R8, RZ, 0x7610, R8 ;  /* 0x00007610ff087816 */ /* 0x000fcc0000000008 */
[----:B------:R-:W0:Y:S01]  /*34d30*/  @P0 S2R R3, SR_CgaCtaId ;  /* 0x0000000000030919 */ /* 0x000e220000008800 */
[----:B------:R-:W-:-:S04]  /*34d40*/  @P0 MOV R2, 0x400 ;  /* 0x0000040000020802 */ /* 0x000fc80000000f00 */
[----:B0-----:R-:W-:-:S04]  /*34d50*/  @P0 LEA R2, R3, R2, 0x18 ;  /* 0x0000000203020211 */ /* 0x001fc800078ec0ff */
[----:B------:R0:W-:Y:S01]  /*34d60*/  @P0 SYNCS.ARRIVE.TRANS64.A1T0 RZ, [R2+URZ+0xa8], RZ ;  /* 0x0000a8ff02ff09a7 */ /* 0x0001e2000810003f */
[----:B------:R-:W-:-:S04]  /*34d70*/  ISETP.GT.U32.AND P0, PT, R4, 0x8, PT ;  /* 0x000000080400780c */ /* 0x000fc80003f04070 */
[----:B------:R-:W-:Y:S01]  /*34d80*/  ISETP.LT.U32.AND P0, PT, R6, 0x9, P0 ;  /* 0x000000090600780c */ /* 0x000fe20000701070 */
[----:B0-----:R-:W-:-:S04]  /*34d90*/  IMAD.WIDE.U32 R2, R4, 0x38e38e39, RZ ;  /* 0x38e38e3904027825 */ /* 0x001fc800078e00ff */
[----:B------:R-:W-:Y:S01]  /*34da0*/  IMAD.MOV.U32 R2, RZ, RZ, -0x1 ;  /* 0xffffffffff027424 */ /* 0x000fe200078e00ff */
[----:B------:R-:W-:Y:S02]  /*34db0*/  SHF.R.U32.HI R5, RZ, 0x1, R3 ;  /* 0x00000001ff057819 */ /* 0x000fe40000011603 */
[----:B------:R-:W-:-:S03]  /*34dc0*/  SEL R3, RZ, 0x1, !P0 ;  /* 0x00000001ff037807 */ /* 0x000fc60004000000 */
[--C-:B------:R-:W-:Y:S01]  /*34dd0*/  IMAD R7, R5, -0x9, R4.reuse ;  /* 0xfffffff705077824 */ /* 0x100fe200078e0204 */
[----:B------:R-:W-:Y:S01]  /*34de0*/  LOP3.LUT R0, R0, R3, RZ, 0x3c, !PT ;  /* 0x0000000300007212 */ /* 0x000fe200078e3cff */
[----:B------:R-:W-:Y:S01]  /*34df0*/  IMAD.MOV.U32 R3, RZ, RZ, -0x1 ;  /* 0xffffffffff037424 */ /* 0x000fe200078e00ff */
[----:B------:R-:W-:Y:S02]  /*34e00*/  PRMT R4, RZ, 0x7610, R4 ;  /* 0x00007610ff047816 */ /* 0x000fe40000000004 */
[----:B------:R-:W-:Y:S02]  /*34e10*/  @P1 LOP3.LUT R0, R0, 0x1, R5, 0x78, !PT ;  /* 0x0000000100001812 */ /* 0x000fe400078e7805 */
[----:B---3--:R-:W-:-:S04]  /*34e20*/  IADD3 R14, P0, R14, UR20, RZ ;  /* 0x000000140e0e7c10 */ /* 0x008fc8000ff1e0ff */
[----:B--2---:R-:W-:Y:S01]  /*34e30*/  IADD3.X R15, R15, UR7, RZ, P0, !PT ;  /* 0x000000070f0f7c10 */ /* 0x004fe200087fe4ff */
[----:B------:R0:W-:Y:S01]  /*34e40*/  STL [R1+0x3f4], R14 ;  /* 0x0003f40e01007387 */ /* 0x0001e20000100800 */
[----:B------:R-:W-:-:S03]  /*34e50*/  ISETP.GE.U32.AND P0, PT, R14, UR8, PT ;  /* 0x000000080e007c0c */ /* 0x000fc6000bf06070 */
[----:B------:R0:W-:Y:S01]  /*34e60*/  STL [R1+0x3f0], R15 ;  /* 0x0003f00f01007387 */ /* 0x0001e20000100800 */
[----:B------:R-:W-:-:S13]  /*34e70*/  ISETP.GE.U32.AND.EX P0, PT, R15, UR9, PT, P0 ;  /* 0x000000090f007c0c */ /* 0x000fda000bf06100 */
[----:B0-----:R-:W-:Y:S05]  /*34e80*/  @P0 BRA `(.L_x_937) ;  /* 0x0000000400680947 */ /* 0x001fea0003800000 */
[----:B------:R-:W0:Y:S01]  /*34e90*/  S2UR UR8, SR_CTAID.X ;  /* 0x00000000000879c3 */ /* 0x000e220000002500 */
[----:B------:R-:W-:Y:S01]  /*34ea0*/  ULDC.64 UR10, c[0x0][0x628] ;  /* 0x00018a00000a7ab9 */ /* 0x000fe20000000a00 */
[----:B------:R-:W-:Y:S01]  /*34eb0*/  ULDC UR9, c[0x0][0x150] ;  /* 0x0000540000097ab9 */ /* 0x000fe20000000800 */
[----:B------:R-:W-:Y:S01]  /*34ec0*/  ISETP.NE.U32.AND P0, PT, RZ, UR10, PT ;  /* 0x0000000aff007c0c */ /* 0x000fe2000bf05070 */
[----:B------:R-:W-:Y:S01]  /*34ed0*/  ULDC UR12, c[0x0][0x630] ;  /* 0x00018c00000c7ab9 */ /* 0x000fe20000000800 */
[----:B------:R-:W-:Y:S01]  /*34ee0*/  ULDC UR14, c[0x0][0x154] ;  /* 0x00005500000e7ab9 */ /* 0x000fe20000000800 */
[----:B------:R-:W-:Y:S01]  /*34ef0*/  IMAD.MOV.U32 R3, RZ, RZ, R15 ;  /* 0x000000ffff037224 */ /* 0x000fe200078e000f */
[----:B------:R-:W-:Y:S01]  /*34f00*/  ISETP.NE.AND.EX P0, PT, RZ, UR11, PT, P0 ;  /* 0x0000000bff007c0c */ /* 0x000fe2000bf05300 */
[----:B------:R-:W1:Y:S01]  /*34f10*/  S2UR UR13, SR_CTAID.Y ;  /* 0x00000000000d79c3 */ /* 0x000e620000002600 */
[----:B0-----:R-:W-:-:S05]  /*34f20*/  I2FP.F32.U32 R2, UR8 ;  /* 0x0000000800027c45 */ /* 0x001fca0008201000 */
[----:B------:R-:W-:Y:S01]  /*34f30*/  FMUL R9, R2, UR9 ;  /* 0x0000000902097c20 */ /* 0x000fe20008400000 */
[----:B------:R-:W-:Y:S01]  /*34f40*/  IMAD.MOV.U32 R2, RZ, RZ, R14 ;  /* 0x000000ffff027224 */ /* 0x000fe200078e000e */
[----:B-1----:R-:W-:-:S04]  /*34f50*/  I2FP.F32.U32 R12, UR13 ;  /* 0x0000000d000c7c45 */ /* 0x002fc80008201000 */
[----:B------:R-:W0:Y:S01]  /*34f60*/  F2I.U32.TRUNC.NTZ R9, R9 ;  /* 0x0000000900097305 */ /* 0x000e22000020f000 */
[----:B------:R-:W-:Y:S05]  /*34f70*/  @!P0 BRA `(.L_x_938) ;  /* 0x0000000000288947 */ /* 0x000fea0003800000 */
[----:B------:R-:W-:Y:S02]  /*34f80*/  ULDC UR9, c[0x0][0x634] ;  /* 0x00018d0000097ab9 */ /* 0x000fe40000000800 */
[----:B------:R-:W-:-:S05]  /*34f90*/  IADD3 R3, P0, R14, UR9, RZ ;  /* 0x000000090e037c10 */ /* 0x000fca000ff1e0ff */
[----:B------:R-:W-:-:S04]  /*34fa0*/  IMAD.X R13, RZ, RZ, R15, P0 ;  /* 0x000000ffff0d7224 */ /* 0x000fc800000e060f */
[----:B------:R-:W-:-:S04]  /*34fb0*/  IMAD.WIDE.U32 R4, R13, UR10, RZ ;  /* 0x0000000a0d047c25 */ /* 0x000fc8000f8e00ff */
[----:B------:R-:W-:-:S04]  /*34fc0*/  IMAD.WIDE.U32 R4, P0, R3, UR11, R4 ;  /* 0x0000000b03047c25 */ /* 0x000fc8000f800004 */
[----:B------:R-:W-:-:S04]  /*34fd0*/  IMAD.WIDE.U32 R2, R3, UR10, RZ ;  /* 0x0000000a03027c25 */ /* 0x000fc8000f8e00ff */
[----:B------:R-:W-:Y:S01]  /*34fe0*/  IMAD.MOV.U32 R2, RZ, RZ, R5 ;  /* 0x000000ffff027224 */ /* 0x000fe200078e0005 */
[----:B------:R-:W-:Y:S01]  /*34ff0*/  IADD3 RZ, P1, R3, R4, RZ ;  /* 0x0000000403ff7210 */ /* 0x000fe20007f3e0ff */
[----:B------:R-:W-:-:S04]  /*35000*/  IMAD.X R3, RZ, RZ, RZ, P0 ;  /* 0x000000ffff037224 */ /* 0x000fc800000e06ff */
[----:B------:R-:W-:-:S08]  /*35010*/  IMAD.WIDE.U32.X R2, R13, UR11, R2, P1 ;  /* 0x0000000b0d027c25 */ /* 0x000fd000088e0402 */
.L_x_938:
[--C-:B------:R-:W-:Y:S01]  /*35020*/  SHF.R.U64 R10, R2, UR12, R3.reuse ;  /* 0x0000000c020a7c19 */ /* 0x100fe20008001203 */
[----:B------:R-:W-:Y:S01]  /*35030*/  ULDC.64 UR10, c[0x0][0x620] ;  /* 0x00018800000a7ab9 */ /* 0x000fe20000000a00 */
[----:B------:R-:W-:Y:S01]  /*35040*/  SHF.R.U32.HI R2, RZ, UR12, R3 ;  /* 0x0000000cff027c19 */ /* 0x000fe20008011603 */
[----:B------:R-:W-:Y:S01]  /*35050*/  FMUL R12, R12, UR14 ;  /* 0x0000000e0c0c7c20 */ /* 0x000fe20008400000 */
[----:B------:R-:W-:Y:S01]  /*35060*/  IADD3 R13, P0, RZ, -R10, RZ ;  /* 0x8000000aff0d7210 */ /* 0x000fe20007f1e0ff */
[----:B------:R-:W-:Y:S01]  /*35070*/  IMAD.MOV.U32 R3, RZ, RZ, R15 ;  /* 0x000000ffff037224 */ /* 0x000fe200078e000f */
[----:B------:R-:W-:Y:S01]  /*35080*/  ULDC.64 UR14, c[0x0][0x640] ;  /* 0x00019000000e7ab9 */ /* 0x000fe20000000a00 */
[----:B0-----:R-:W-:Y:S02]  /*35090*/  R2UR UR9, R9 ;  /* 0x00000000090972ca */ /* 0x001fe400000e0000 */
[----:B------:R-:W-:Y:S01]  /*350a0*/  IMAD.X R2, RZ, RZ, ~R2, P0 ;  /* 0x000000ffff027224 */ /* 0x000fe200000e0e02 */
[----:B------:R-:W0:Y:S01]  /*350b0*/  F2I.U32.TRUNC.NTZ R12, R12 ;  /* 0x0000000c000c7305 */ /* 0x000e22000020f000 */
[----:B------:R-:W-:-:S02]  /*350c0*/  ISETP.NE.U32.AND P0, PT, RZ, UR14, PT ;  /* 0x0000000eff007c0c */ /* 0x000fc4000bf05070 */
[----:B------:R-:W-:Y:S02]  /*350d0*/  IMAD R2, R2, UR10, RZ ;  /* 0x0000000a02027c24 */ /* 0x000fe4000f8e02ff */
[----:B------:R-:W-:Y:S02]  /*350e0*/  ISETP.NE.AND.EX P0, PT, RZ, UR15, PT, P0 ;  /* 0x0000000fff007c0c */ /* 0x000fe4000bf05300 */
[----:B------:R-:W-:Y:S02]  /*350f0*/  IMAD R5, R13, UR11, R2 ;  /* 0x0000000b0d057c24 */ /* 0x000fe4000f8e0202 */
[----:B------:R-:W-:-:S04]  /*35100*/  IMAD.MOV.U32 R2, RZ, RZ, R14 ;  /* 0x000000ffff027224 */ /* 0x000fc800078e000e */
[----:B------:R-:W-:Y:S01]  /*35110*/  IMAD.WIDE.U32 R2, R13, UR10, R2 ;  /* 0x0000000a0d027c25 */ /* 0x000fe2000f8e0002 */
[----:B------:R-:W-:Y:S01]  /*35120*/  ULDC UR10, c[0x0][0x618] ;  /* 0x00018600000a7ab9 */ /* 0x000fe20000000800 */
[----:B0-----:R-:W-:Y:S02]  /*35130*/  R2UR UR11, R12 ;  /* 0x000000000c0b72ca */ /* 0x001fe400000e0000 */
[----:B------:R-:W-:-:S05]  /*35140*/  IMAD.IADD R3, R3, 0x1, R5 ;  /* 0x0000000103037824 */ /* 0x000fca00078e0205 */
[--C-:B------:R-:W-:Y:S02]  /*35150*/  SHF.R.U64 R9, R2, UR10, R3.reuse ;  /* 0x0000000a02097c19 */ /* 0x100fe40008001203 */
[----:B------:R-:W-:Y:S01]  /*35160*/  SHF.R.U32.HI R2, RZ, UR10, R3 ;  /* 0x0000000aff027c19 */ /* 0x000fe20008011603 */
[----:B------:R-:W-:-:S03]  /*35170*/  ULDC UR10, c[0x0][0x608] ;  /* 0x00018200000a7ab9 */ /* 0x000fc60000000800 */
[--C-:B------:R-:W-:Y:S02]  /*35180*/  SHF.R.U64 R12, R9, UR10, R2.reuse ;  /* 0x0000000a090c7c19 */ /* 0x100fe40008001202 */
[----:B------:R-:W-:Y:S01]  /*35190*/  SHF.R.U32.HI R3, RZ, UR10, R2 ;  /* 0x0000000aff037c19 */ /* 0x000fe20008011602 */
[----:B------:R-:W-:-:S03]  /*351a0*/  ULDC UR10, c[0x0][0x658] ;  /* 0x00019600000a7ab9 */ /* 0x000fc60000000800 */
[--C-:B------:R-:W-:Y:S02]  /*351b0*/  SHF.R.U64 R13, R12, UR10, R3.reuse ;  /* 0x0000000a0c0d7c19 */ /* 0x100fe40008001203 */
[----:B------:R-:W-:-:S03]  /*351c0*/  SHF.R.U32.HI R14, RZ, UR10, R3 ;  /* 0x0000000aff0e7c19 */ /* 0x000fc60008011603 */
[----:B------:R-:W-:Y:S02]  /*351d0*/  IMAD.MOV.U32 R2, RZ, RZ, R13 ;  /* 0x000000ffff027224 */ /* 0x000fe400078e000d */
[----:B------:R-:W-:Y:S01]  /*351e0*/  IMAD.MOV.U32 R3, RZ, RZ, R14 ;  /* 0x000000ffff037224 */ /* 0x000fe200078e000e */
[----:B------:R-:W-:Y:S06]  /*351f0*/  @!P0 BRA `(.L_x_939) ;  /* 0x0000000000288947 */ /* 0x000fec0003800000 */
        /* <DEDUP_REMOVED lines=10> */
.L_x_939:
[----:B------:R-:W-:Y:S01]  /*352a0*/  ULDC UR10, c[0x0][0x648] ;  /* 0x00019200000a7ab9 */ /* 0x000fe20000000800 */
[----:B------:R-:W-:Y:S01]  /*352b0*/  UISETP.NE.AND UP0, UPT, UR39, URZ, UPT ;  /* 0x0000003f2700728c */ /* 0x000fe2000bf05270 */
[----:B------:R-:W-:Y:S01]  /*352c0*/  SHF.R.U64 R3, R2, UR10, R3 ;  /* 0x0000000a02037c19 */ /* 0x000fe20008001203 */
[----:B------:R-:W-:Y:S01]  /*352d0*/  ULDC UR10, c[0x0][0x638] ;  /* 0x00018e00000a7ab9 */ /* 0x000fe20000000800 */
[----:B------:R-:W-:Y:S01]  /*352e0*/  UIADD3 UR11, -UR11, URZ, URZ ;  /* 0x0000003f0b0b7290 */ /* 0x000fe2000fffe13f */
[----:B------:R-:W-:Y:S02]  /*352f0*/  LOP3.LUT R12, R12, UR6, RZ, 0xc0, !PT ;  /* 0x000000060c0c7c12 */ /* 0x000fe4000f8ec0ff */
[----:B------:R-:W-:Y:S01]  /*35300*/  IMAD.MOV R2, RZ, RZ, -R3 ;  /* 0x000000ffff027224 */ /* 0x000fe200078e0a03 */
[----:B------:R-:W-:Y:S02]  /*35310*/  LOP3.LUT R4, R9, UR4, RZ, 0xc0, !PT ;  /* 0x0000000409047c12 */ /* 0x000fe4000f8ec0ff */
[----:B------:R-:W-:Y:S01]  /*35320*/  IMAD R12, R3, UR5, R12 ;  /* 0x00000005030c7c24 */ /* 0x000fe2000f8e020c */
[----:B------:R-:W-:Y:S01]  /*35330*/  PLOP3.LUT P0, PT, PT, PT, UP0, 0x40, 0x0 ;  /* 0x000000000000781c */ /* 0x000fe20003f0e808 */
[----:B------:R-:W-:Y:S01]  /*35340*/  IMAD R13, R2, UR10, R13 ;  /* 0x0000000a020d7c24 */ /* 0x000fe2000f8e020d */
[----:B------:R-:W-:Y:S01]  /*35350*/  UIADD3 UR10, -UR9, URZ, URZ ;  /* 0x0000003f090a7290 */ /* 0x000fe2000fffe13f */
[----:B------:R-:W-:-:S02]  /*35360*/  PLOP3.LUT P1, PT, PT, PT, UP0, 0x40, 0x0 ;  /* 0x000000000000781c */ /* 0x000fc40003f2e808 */
[----:B------:R-:W-:Y:S02]  /*35370*/  ULDC UR9, c[0x0][0x144] ;  /* 0x0000510000097ab9 */ /* 0x000fe40000000800 */
[----:B------:R-:W-:-:S03]  /*35380*/  UIMAD UR8, UR9, UR10, UR8 ;  /* 0x0000000a090872a4 */ /* 0x000fc6000f8e0208 */
[----:B------:R-:W-:Y:S02]  /*35390*/  ULDC UR9, c[0x0][0x148] ;  /* 0x0000520000097ab9 */ /* 0x000fe40000000800 */
[----:B------:R-:W-:-:S03]  /*353a0*/  @UP0 UIMAD UR8, UR9, UR11, UR13 ;  /* 0x0000000b090802a4 */ /* 0x000fc6000f8e020d */
[----:B------:R-:W-:Y:S02]  /*353b0*/  ULDC UR9, c[0x0][0x600] ;  /* 0x0001800000097ab9 */ /* 0x000fe40000000800 */
[----:B------:R-:W-:Y:S02]  /*353c0*/  IMAD R4, R13, UR9, R4 ;  /* 0x000000090d047c24 */ /* 0x000fe4000f8e0204 */
[----:B------:R-:W-:Y:S01]  /*353d0*/  IMAD.U32 R3, RZ, RZ, UR8 ;  /* 0x00000008ff037e24 */ /* 0x000fe2000f8e00ff */
[----:B------:R-:W-:-:S03]  /*353e0*/  ULDC UR8, c[0x0][0x610] ;  /* 0x0001840000087ab9 */ /* 0x000fc60000000800 */
[----:B------:R-:W-:-:S05]  /*353f0*/  IMAD R3, R12, UR8, R3 ;  /* 0x000000080c037c24 */ /* 0x000fca000f8e0203 */
[----:B------:R-:W-:Y:S02]  /*35400*/  SEL R2, R4, R3, P0 ;  /* 0x0000000304027207 */ /* 0x000fe40000000000 */
[----:B------:R-:W-:Y:S01]  /*35410*/  SEL R3, R3, R4, P1 ;  /* 0x0000000403037207 */ /* 0x000fe20000800000 */
[----:B------:R-:W-:-:S07]  /*35420*/  IMAD.MOV.U32 R4, RZ, RZ, 0x1 ;  /* 0x00000001ff047424 */ /* 0x000fce00078e00ff */
.L_x_937:
[----:B------:R-:W-:Y:S05]  /*35430*/  BSYNC B1 ;  /* 0x0000000000017941 */ /* 0x000fea0003800000 */
.L_x_936:
[----:B------:R-:W-:-:S13]  /*35440*/  LOP3.LUT P0, RZ, R4, 0xff, RZ, 0xc0, !PT ;  /* 0x000000ff04ff7812 */ /* 0x000fda000780c0ff */
[----:B------:R-:W-:Y:S05]  /*35450*/  @P0 BRA `(.L_x_940) ;  /* 0xfffffff4000c0947 */ /* 0x000fea000383ffff */
[----:B------:R-:W-:Y:S05]  /*35460*/  BSYNC B0 ;  /* 0x0000000000007941 */ /* 0x000fea0003800000 */
.L_x_929:
[----:B------:R-:W-:-:S03]  /*35470*/  UMOV UR8, 0xffffffff ;  /* 0xffffffff00087882 */ /* 0x000fc60000000000 */
[----:B------:R-:W-:Y:S05]  /*35480*/  BRA.DIV UR8, `(.L_x_941) ;  /* 0x0000000608d07947 */ /* 0x000fea000b800000 */
[----:B------:R-:W-:-:S13]  /*35490*/  ELECT P6, URZ, PT ;  /* 0x00000000003f782f */ /* 0x000fda00038c0000 */
.L_x_960:
[----:B------:R-:W-:Y:S04]  /*354a0*/  BSSY B0, `(.L_x_942) ;  /* 0x0000059000007945 */ /* 0x000fe80003800000 */
[----:B------:R-:W-:Y:S05]  /*354b0*/  @!P6 BRA `(.L_x_943) ;  /* 0x00000004005ce947 */ /* 0x000fea0003800000 */
[----:B------:R-:W-:-:S04]  /*354c0*/  ULOP3.LUT UR8, UR38, 0x2, URZ, 0xfc, !UPT ;  /* 0x0000000226087892 */ /* 0x000fc8000f8efc3f */
[----:B------:R-:W-:-:S06]  /*354d0*/  UISETP.NE.AND UP0, UPT, UR8, 0x3, UPT ;  /* 0x000000030800788c */ /* 0x000fcc000bf05270 */
[----:B------:R-:W-:-:S13]  /*354e0*/  PLOP3.LUT P0, PT, PT, PT, UP0, 0x80, 0x0 ;  /* 0x000000000000781c */ /* 0x000fda0003f0f008 */
[----:B------:R-:W-:Y:S05]  /*354f0*/  @!P0 BRA `(.L_x_944) ;  /* 0x0000000000048947 */ /* 0x000fea0003800000 */
[----:B------:R-:W-:Y:S01]  /*35500*/  BPT.TRAP 0x1 ;  /* 0x000000040000795c */ /* 0x000fe20000300000 */
.L_x_944:
[----:B------:R-:W0:Y:S01]  /*35510*/  S2R R3, SR_CgaCtaId ;  /* 0x0000000000037919 */ /* 0x000e220000008800 */
[----:B------:R-:W-:-:S04]  /*35520*/  MOV R2, 0x400 ;  /* 0x0000040000027802 */ /* 0x000fc80000000f00 */
[----:B0-----:R-:W-:Y:S02]  /*35530*/  LEA R2, R3, R2, 0x18 ;  /* 0x0000000203027211 */ /* 0x001fe400078ec0ff */
[----:B------:R-:W-:-:S03]  /*35540*/  SHF.L.U32 R3, R0, 0x1f, RZ ;  /* 0x0000001f00037819 */ /* 0x000fc600000006ff */
[----:B------:R-:W-:-:S04]  /*35550*/  VIADD R2, R2, 0x48 ;  /* 0x0000004802027836 */ /* 0x000fc80000000000 */
[----:B------:R-:W-:-:S04]  /*35560*/  IMAD R4, R7, 0x8, R2 ;  /* 0x0000000807047824 */ /* 0x000fc800078e0202 */
[----:B------:R-:W0:Y:S02]  /*35570*/  SYNCS.PHASECHK.TRANS64.TRYWAIT P0, [R4+URZ], R3 ;  /* 0x00000003040075a7 */ /* 0x000e24000800017f */
[----:B0-----:R-:W-:Y:S05]  /*35580*/  @!P0 BRA `(.L_x_945) ;  /* 0x0000000400b08947 */ /* 0x001fea0003800000 */
.L_x_961:
[----:B------:R-:W-:-:S05]  /*35590*/  VIADD R7, R7, 0x1 ;  /* 0x0000000107077836 */ /* 0x000fca0000000000 */
[----:B------:R-:W-:-:S04]  /*355a0*/  ISETP.NE.AND P0, PT, R7, 0x9, PT ;  /* 0x000000090700780c */ /* 0x000fc80003f05270 */
[----:B0-----:R-:W-:Y:S02]  /*355b0*/  SEL R3, RZ, 0x1, P0 ;  /* 0x00000001ff037807 */ /* 0x001fe40000000000 */
[----:B------:R-:W-:Y:S02]  /*355c0*/  SEL R7, R7, RZ, P0 ;  /* 0x000000ff07077207 */ /* 0x000fe40000000000 */
[----:B------:R-:W-:-:S03]  /*355d0*/  LOP3.LUT R4, R0, R3, RZ, 0x3c, !PT ;  /* 0x0000000300047212 */ /* 0x000fc600078e3cff */
[----:B------:R-:W-:Y:S01]  /*355e0*/  IMAD R3, R7, 0x8, R2 ;  /* 0x0000000807037824 */ /* 0x000fe200078e0202 */
[----:B------:R-:W-:-:S04]  /*355f0*/  SHF.L.U32 R0, R4, 0x1f, RZ ;  /* 0x0000001f04007819 */ /* 0x000fc800000006ff */
[----:B------:R-:W0:Y:S02]  /*35600*/  SYNCS.PHASECHK.TRANS64.TRYWAIT P0, [R3+URZ], R0 ;  /* 0x00000000030075a7 */ /* 0x000e24000800017f */
[----:B0-----:R-:W-:Y:S05]  /*35610*/  @!P0 BRA `(.L_x_946) ;  /* 0x0000000400a08947 */ /* 0x001fea0003800000 */
.L_x_962:
[----:B0-----:R-:W-:-:S05]  /*35620*/  VIADD R0, R7, 0x1 ;  /* 0x0000000107007836 */ /* 0x001fca0000000000 */
[----:B------:R-:W-:-:S04]  /*35630*/  ISETP.NE.AND P0, PT, R0, 0x9, PT ;  /* 0x000000090000780c */ /* 0x000fc80003f05270 */
[----:B------:R-:W-:Y:S02]  /*35640*/  SEL R3, RZ, 0x1, P0 ;  /* 0x00000001ff037807 */ /* 0x000fe40000000000 */
[----:B------:R-:W-:Y:S02]  /*35650*/  SEL R5, R0, RZ, P0 ;  /* 0x000000ff00057207 */ /* 0x000fe40000000000 */
[----:B------:R-:W-:-:S03]  /*35660*/  LOP3.LUT R4, R4, R3, RZ, 0x3c, !PT ;  /* 0x0000000304047212 */ /* 0x000fc600078e3cff */
[----:B------:R-:W-:Y:S01]  /*35670*/  IMAD R3, R5, 0x8, R2 ;  /* 0x0000000805037824 */ /* 0x000fe200078e0202 */
[----:B------:R-:W-:-:S04]  /*35680*/  SHF.L.U32 R0, R4, 0x1f, RZ ;  /* 0x0000001f04007819 */ /* 0x000fc800000006ff */
[----:B------:R-:W0:Y:S02]  /*35690*/  SYNCS.PHASECHK.TRANS64.TRYWAIT P0, [R3+URZ], R0 ;  /* 0x00000000030075a7 */ /* 0x000e24000800017f */
[----:B0-----:R-:W-:Y:S05]  /*356a0*/  @!P0 BRA `(.L_x_947) ;  /* 0x0000000400908947 */ /* 0x001fea0003800000 */
.L_x_963:
        /* <DEDUP_REMOVED lines=9> */
.L_x_964:
        /* <DEDUP_REMOVED lines=9> */
.L_x_965:
        /* <DEDUP_REMOVED lines=9> */
.L_x_966:
        /* <DEDUP_REMOVED lines=9> */
.L_x_967:
        /* <DEDUP_REMOVED lines=9> */
.L_x_968:
[----:B0-----:R-:W-:-:S05]  /*35980*/  VIADD R0, R5, 0x1 ;  /* 0x0000000105007836 */ /* 0x001fca0000000000 */
[----:B------:R-:W-:-:S04]  /*35990*/  ISETP.NE.AND P0, PT, R0, 0x9, PT ;  /* 0x000000090000780c */ /* 0x000fc80003f05270 */
[----:B------:R-:W-:Y:S02]  /*359a0*/  SEL R4, RZ, 0x1, P0 ;  /* 0x00000001ff047807 */ /* 0x000fe40000000000 */
[----:B------:R-:W-:Y:S02]  /*359b0*/  SEL R3, R0, RZ, P0 ;  /* 0x000000ff00037207 */ /* 0x000fe40000000000 */
[----:B------:R-:W-:-:S03]  /*359c0*/  LOP3.LUT R0, R7, R4, RZ, 0x3c, !PT ;  /* 0x0000000407007212 */ /* 0x000fc600078e3cff */
[----:B------:R-:W-:Y:S01]  /*359d0*/  IMAD R3, R3, 0x8, R2 ;  /* 0x0000000803037824 */ /* 0x000fe200078e0202 */
[----:B------:R-:W-:-:S07]  /*359e0*/  SHF.L.U32 R0, R0, 0x1f, RZ ;  /* 0x0000001f00007819 */ /* 0x000fce00000006ff */
.L_x_953:
[----:B0-----:R0:W1:Y:S02]  /*359f0*/  SYNCS.PHASECHK.TRANS64.TRYWAIT P0, [R3+URZ], R0 ;  /* 0x00000000030075a7 */ /* 0x001064000800017f */
[----:B-1----:R-:W-:Y:S05]  /*35a00*/  @!P0 NANOSLEEP.SYNCS 0x989680 ;  /* 0x009896800000895d */ /* 0x002fea0003900000 */
[----:B------:R-:W1:Y:S02]  /*35a10*/  @!P0 SYNCS.PHASECHK.TRANS64 P0, [R3+URZ], R0 ;  /* 0x00000000030085a7 */ /* 0x000e64000800007f */
[----:B-1----:R-:W-:Y:S05]  /*35a20*/  @!P0 BRA `(.L_x_953) ;  /* 0xfffffffc00f08947 */ /* 0x002fea000383ffff */
.L_x_943:
[----:B------:R-:W-:Y:S05]  /*35a30*/  BSYNC B0 ;  /* 0x0000000000007941 */ /* 0x000fea0003800000 */
.L_x_942:
[----:B------:R-:W-:Y:S05]  /*35a40*/  EXIT ;  /* 0x000000000000794d */ /* 0x000fea0003800000 */
.L_x_22:
[----:B-1----:R1:W2:Y:S02]  /*35a50*/  SYNCS.PHASECHK.TRANS64.TRYWAIT P1, [R3+URZ], R0 ;  /* 0x00000000030075a7 */ /* 0x0022a4000802017f */
[----:B--2---:R-:W-:Y:S05]  /*35a60*/  @!P1 NANOSLEEP.SYNCS 0x989680 ;  /* 0x009896800000995d */ /* 0x004fea0003900000 */
[----:B------:R-:W2:Y:S02]  /*35a70*/  @!P1 SYNCS.PHASECHK.TRANS64 P1, [R3+URZ], R0 ;  /* 0x00000000030095a7 */ /* 0x000ea4000802007f */
[----:B--2---:R-:W-:Y:S05]  /*35a80*/  @!P1 BRA `(.L_x_22) ;  /* 0xfffffffc00f09947 */ /* 0x004fea000383ffff */
[----:B------:R-:W-:Y:S05]  /*35a90*/  BRA `(.L_x_21) ;  /* 0xfffffcbc00447947 */ /* 0x000fea000383ffff */
.L_x_27:
[----:B-1----:R-:W-:-:S04]  /*35aa0*/  IMAD.U32 R7, RZ, RZ, UR4 ;  /* 0x00000004ff077e24 */ /* 0x002fc8000f8e00ff */
[----:B------:R1:W3:Y:S03]  /*35ab0*/  SYNCS.PHASECHK.TRANS64.TRYWAIT P1, [R7+URZ], R5 ;  /* 0x00000005070075a7 */ /* 0x0002e6000802017f */
[----:B---3--:R-:W-:Y:S05]  /*35ac0*/  @!P1 NANOSLEEP.SYNCS 0x989680 ;  /* 0x009896800000995d */ /* 0x008fea0003900000 */
[----:B------:R-:W3:Y:S02]  /*35ad0*/  @!P1 SYNCS.PHASECHK.TRANS64 P1, [R7+URZ], R5 ;  /* 0x00000005070095a7 */ /* 0x000ee4000802007f */
[----:B---3--:R-:W-:Y:S05]  /*35ae0*/  @!P1 BRA `(.L_x_27) ;  /* 0xfffffffc00ec9947 */ /* 0x008fea000383ffff */
[----:B------:R-:W-:Y:S05]  /*35af0*/  BRA `(.L_x_26) ;  /* 0xfffffcd0003c7947 */ /* 0x000fea000383ffff */
.L_x_930:
[----:B------:R-:W-:Y:S01]  /*35b00*/  BSSY B1, `(.L_x_954) ;  /* 0x0000006000017945 */ /* 0x000fe20003800000 */
[----:B------:R-:W-:-:S07]  /*35b10*/  IMAD.MOV.U32 R15, RZ, RZ, -0x1 ;  /* 0xffffffffff0f7424 */ /* 0x000fce00078e00ff */
[----:B------:R-:W-:Y:S05]  /*35b20*/  WARPSYNC.COLLECTIVE R15, `(.L_x_955) ;  /* 0x000000000f0c7348 */ /* 0x000fea0003c00000 */
[----:B------:R-:W-:Y:S02]  /*35b30*/  ELECT P6, UR62, PT ;  /* 0x00000000003e782f */ /* 0x000fe400038c0000 */
[----:B------:R-:W-:Y:S01]  /*35b40*/  MOV R14, UR62 ;  /* 0x0000003e000e7c02 */ /* 0x000fe20008000f00 */
[----:B------:R-:W-:Y:S10]  /*35b50*/  ENDCOLLECTIVE ;  /* 0x000000000000791b */ /* 0x000ff40003800000 */
.L_x_955:
[----:B------:R-:W-:Y:S05]  /*35b60*/  BSYNC B1 ;  /* 0x0000000000017941 */ /* 0x000fea0003800000 */
.L_x_954:
[----:B------:R-:W-:Y:S05]  /*35b70*/  BRA `(.L_x_956) ;  /* 0xffffffec00507947 */ /* 0x000fea000383ffff */
.L_x_933:
[----:B0-----:R0:W1:Y:S02]  /*35b80*/  SYNCS.PHASECHK.TRANS64.TRYWAIT P0, [R15+URZ+0x48], R14 ;  /* 0x0000480e0f0075a7 */ /* 0x001064000800017f */
[----:B-1----:R-:W-:Y:S05]  /*35b90*/  @!P0 NANOSLEEP.SYNCS 0x989680 ;  /* 0x009896800000895d */ /* 0x002fea0003900000 */
[----:B------:R-:W1:Y:S02]  /*35ba0*/  @!P0 SYNCS.PHASECHK.TRANS64 P0, [R15+URZ+0x48], R14 ;  /* 0x0000480e0f0085a7 */ /* 0x000e64000800007f */
[----:B-1----:R-:W-:Y:S05]  /*35bb0*/  @!P0 BRA `(.L_x_933) ;  /* 0xfffffffc00f08947 */ /* 0x002fea000383ffff */
[----:B------:R-:W-:Y:S05]  /*35bc0*/  BRA `(.L_x_957) ;  /* 0xffffffec00847947 */ /* 0x000fea000383ffff */
.L_x_941:
[----:B------:R-:W-:Y:S01]  /*35bd0*/  BSSY B0, `(.L_x_958) ;  /* 0x0000006000007945 */ /* 0x000fe20003800000 */
[----:B------:R-:W-:-:S07]  /*35be0*/  IMAD.MOV.U32 R15, RZ, RZ, -0x1 ;  /* 0xffffffffff0f7424 */ /* 0x000fce00078e00ff */
[----:B------:R-:W-:Y:S05]  /*35bf0*/  WARPSYNC.COLLECTIVE R15, `(.L_x_959) ;  /* 0x000000000f0c7348 */ /* 0x000fea0003c00000 */
[----:B------:R-:W-:Y:S02]  /*35c00*/  ELECT P6, UR62, PT ;  /* 0x00000000003e782f */ /* 0x000fe400038c0000 */
[----:B------:R-:W-:Y:S01]  /*35c10*/  MOV R14, UR62 ;  /* 0x0000003e000e7c02 */ /* 0x000fe20008000f00 */
[----:B------:R-:W-:Y:S10]  /*35c20*/  ENDCOLLECTIVE ;  /* 0x000000000000791b */ /* 0x000ff40003800000 */
.L_x_959:
[----:B------:R-:W-:Y:S05]  /*35c30*/  BSYNC B0 ;  /* 0x0000000000007941 */ /* 0x000fea0003800000 */
.L_x_958:
[----:B------:R-:W-:Y:S05]  /*35c40*/  BRA `(.L_x_960) ;  /* 0xfffffff800147947 */ /* 0x000fea000383ffff */
.L_x_945:
[----:B0-----:R0:W1:Y:S02]  /*35c50*/  SYNCS.PHASECHK.TRANS64.TRYWAIT P0, [R4+URZ], R3 ;  /* 0x00000003040075a7 */ /* 0x001064000800017f */
[----:B-1----:R-:W-:Y:S05]  /*35c60*/  @!P0 NANOSLEEP.SYNCS 0x989680 ;  /* 0x009896800000895d */ /* 0x002fea0003900000 */
[----:B------:R-:W1:Y:S02]  /*35c70*/  @!P0 SYNCS.PHASECHK.TRANS64 P0, [R4+URZ], R3 ;  /* 0x00000003040085a7 */ /* 0x000e64000800007f */
[----:B-1----:R-:W-:Y:S05]  /*35c80*/  @!P0 BRA `(.L_x_945) ;  /* 0xfffffffc00f08947 */ /* 0x002fea000383ffff */
[----:B------:R-:W-:Y:S05]  /*35c90*/  BRA `(.L_x_961) ;  /* 0xfffffff8003c7947 */ /* 0x000fea000383ffff */
.L_x_946:
[----:B0-----:R0:W1:Y:S02]  /*35ca0*/  SYNCS.PHASECHK.TRANS64.TRYWAIT P0, [R3+URZ], R0 ;  /* 0x00000000030075a7 */ /* 0x001064000800017f */
[----:B-1----:R-:W-:Y:S05]  /*35cb0*/  @!P0 NANOSLEEP.SYNCS 0x989680 ;  /* 0x009896800000895d */ /* 0x002fea0003900000 */
[----:B------:R-:W1:Y:S02]  /*35cc0*/  @!P0 SYNCS.PHASECHK.TRANS64 P0, [R3+URZ], R0 ;  /* 0x00000000030085a7 */ /* 0x000e64000800007f */
[----:B-1----:R-:W-:Y:S05]  /*35cd0*/  @!P0 BRA `(.L_x_946) ;  /* 0xfffffffc00f08947 */ /* 0x002fea000383ffff */
[----:B------:R-:W-:Y:S05]  /*35ce0*/  BRA `(.L_x_962) ;  /* 0xfffffff8004c7947 */ /* 0x000fea000383ffff */
.L_x_947:
[----:B0-----:R0:W1:Y:S02]  /*35cf0*/  SYNCS.PHASECHK.TRANS64.TRYWAIT P0, [R3+URZ], R0 ;  /* 0x00000000030075a7 */ /* 0x001064000800017f */
[----:B-1----:R-:W-:Y:S05]  /*35d00*/  @!P0 NANOSLEEP.SYNCS 0x989680 ;  /* 0x009896800000895d */ /* 0x002fea0003900000 */
[----:B------:R-:W1:Y:S02]  /*35d10*/  @!P0 SYNCS.PHASECHK.TRANS64 P0, [R3+URZ], R0 ;  /* 0x00000000030085a7 */ /* 0x000e64000800007f */
[----:B-1----:R-:W-:Y:S05]  /*35d20*/  @!P0 BRA `(.L_x_947) ;  /* 0xfffffffc00f08947 */ /* 0x002fea000383ffff */
[----:B------:R-:W-:Y:S05]  /*35d30*/  BRA `(.L_x_963) ;  /* 0xfffffff8005c7947 */ /* 0x000fea000383ffff */
.L_x_948:
[----:B0-----:R0:W1:Y:S02]  /*35d40*/  SYNCS.PHASECHK.TRANS64.TRYWAIT P0, [R3+URZ], R0 ;  /* 0x00000000030075a7 */ /* 0x001064000800017f */
[----:B-1----:R-:W-:Y:S05]  /*35d50*/  @!P0 NANOSLEEP.SYNCS 0x989680 ;  /* 0x009896800000895d */ /* 0x002fea0003900000 */
[----:B------:R-:W1:Y:S02]  /*35d60*/  @!P0 SYNCS.PHASECHK.TRANS64 P0, [R3+URZ], R0 ;  /* 0x00000000030085a7 */ /* 0x000e64000800007f */
[----:B-1----:R-:W-:Y:S05]  /*35d70*/  @!P0 BRA `(.L_x_948) ;  /* 0xfffffffc00f08947 */ /* 0x002fea000383ffff */
[----:B------:R-:W-:Y:S05]  /*35d80*/  BRA `(.L_x_964) ;  /* 0xfffffff8006c7947 */ /* 0x000fea000383ffff */
.L_x_949:
[----:B0-----:R0:W1:Y:S02]  /*35d90*/  SYNCS.PHASECHK.TRANS64.TRYWAIT P0, [R3+URZ], R0 ;  /* 0x00000000030075a7 */ /* 0x001064000800017f */
[----:B-1----:R-:W-:Y:S05]  /*35da0*/  @!P0 NANOSLEEP.SYNCS 0x989680 ;  /* 0x009896800000895d */ /* 0x002fea0003900000 */
[----:B------:R-:W1:Y:S02]  /*35db0*/  @!P0 SYNCS.PHASECHK.TRANS64 P0, [R3+URZ], R0 ;  /* 0x00000000030085a7 */ /* 0x000e64000800007f */
[----:B-1----:R-:W-:Y:S05]  /*35dc0*/  @!P0 BRA `(.L_x_949) ;  /* 0xfffffffc00f08947 */ /* 0x002fea000383ffff */
[----:B------:R-:W-:Y:S05]  /*35dd0*/  BRA `(.L_x_965) ;  /* 0xfffffff8007c7947 */ /* 0x000fea000383ffff */
.L_x_950:
[----:B0-----:R0:W1:Y:S02]  /*35de0*/  SYNCS.PHASECHK.TRANS64.TRYWAIT P0, [R3+URZ], R0 ;  /* 0x00000000030075a7 */ /* 0x001064000800017f */
[----:B-1----:R-:W-:Y:S05]  /*35df0*/  @!P0 NANOSLEEP.SYNCS 0x989680 ;  /* 0x009896800000895d */ /* 0x002fea0003900000 */
[----:B------:R-:W1:Y:S02]  /*35e00*/  @!P0 SYNCS.PHASECHK.TRANS64 P0, [R3+URZ], R0 ;  /* 0x00000000030085a7 */ /* 0x000e64000800007f */
[----:B-1----:R-:W-:Y:S05]  /*35e10*/  @!P0 BRA `(.L_x_950) ;  /* 0xfffffffc00f08947 */ /* 0x002fea000383ffff */
[----:B------:R-:W-:Y:S05]  /*35e20*/  BRA `(.L_x_966) ;  /* 0xfffffff8008c7947 */ /* 0x000fea000383ffff */
.L_x_951:
[----:B0-----:R0:W1:Y:S02]  /*35e30*/  SYNCS.PHASECHK.TRANS64.TRYWAIT P0, [R3+URZ], R0 ;  /* 0x00000000030075a7 */ /* 0x001064000800017f */
[----:B-1----:R-:W-:Y:S05]  /*35e40*/  @!P0 NANOSLEEP.SYNCS 0x989680 ;  /* 0x009896800000895d */ /* 0x002fea0003900000 */
[----:B------:R-:W1:Y:S02]  /*35e50*/  @!P0 SYNCS.PHASECHK.TRANS64 P0, [R3+URZ], R0 ;  /* 0x00000000030085a7 */ /* 0x000e64000800007f */
[----:B-1----:R-:W-:Y:S05]  /*35e60*/  @!P0 BRA `(.L_x_951) ;  /* 0xfffffffc00f08947 */ /* 0x002fea000383ffff */
[----:B------:R-:W-:Y:S05]  /*35e70*/  BRA `(.L_x_967) ;  /* 0xfffffff8009c7947 */ /* 0x000fea000383ffff */
.L_x_952:
[----:B0-----:R0:W1:Y:S02]  /*35e80*/  SYNCS.PHASECHK.TRANS64.TRYWAIT P0, [R3+URZ], R0 ;  /* 0x00000000030075a7 */ /* 0x001064000800017f */
[----:B-1----:R-:W-:Y:S05]  /*35e90*/  @!P0 NANOSLEEP.SYNCS 0x989680 ;  /* 0x009896800000895d */ /* 0x002fea0003900000 */
[----:B------:R-:W1:Y:S02]  /*35ea0*/  @!P0 SYNCS.PHASECHK.TRANS64 P0, [R3+URZ], R0 ;  /* 0x00000000030085a7 */ /* 0x000e64000800007f */
[----:B-1----:R-:W-:Y:S05]  /*35eb0*/  @!P0 BRA `(.L_x_952) ;  /* 0xfffffffc00f08947 */ /* 0x002fea000383ffff */
[----:B------:R-:W-:Y:S05]  /*35ec0*/  BRA `(.L_x_968) ;  /* 0xfffffff800ac7947 */ /* 0x000fea000383ffff */
.L_x_969:
[----:B------:R-:W-:-:S00]  /*35ed0*/  BRA `(.L_x_969) ;  /* 0xfffffffc00fc7947 */ /* 0x000fc0000383ffff */
[----:B------:R-:W-:-:S00]  /*35ee0*/  NOP ;  /* 0x0000000000007918 */ /* 0x000fc00000000000 */
        /* <DEDUP_REMOVED lines=9> */
.L_x_970:


//--------------------- .nv.global.init           --------------------------
	.section	.nv.global.init,"aw",@progbits
.nv.global.init:
	.type		$str$22,@object
	.size		$str$22,($str$23 - $str$22)
$str$22:
        /*0000*/ 	.byte	0x6b, 0x5f, 0x74, 0x69, 0x6c, 0x65, 0x5f, 0x63, 0x6f, 0x75, 0x6e, 0x74, 0x20, 0x3e, 0x3d, 0x20
        /*0010*/ 	.byte	0x31, 0x00
	.type		$str$23,@object
	.size		$str$23,(__unnamed_1 - $str$23)
$str$23:
        /*0012*/ 	.byte	0x2f, 0x74, 0x6d, 0x70, 0x2f, 0x63, 0x75, 0x74, 0x6c, 0x61, 0x73, 0x73, 0x5f, 0x73, 0x77, 0x65
        /*0022*/ 	.byte	0x65, 0x70, 0x5f, 0x73, 0x72, 0x63, 0x2f, 0x69, 0x6e, 0x63, 0x6c, 0x75, 0x64, 0x65, 0x2f, 0x63
        /*0032*/ 	.byte	0x75, 0x74, 0x6c, 0x61, 0x73, 0x73, 0x2f, 0x67, 0x65, 0x6d, 0x6d, 0x2f, 0x63, 0x6f, 0x6c, 0x6c
        /*0042*/ 	.byte	0x65, 0x63, 0x74, 0x69, 0x76, 0x65, 0x2f, 0x73, 0x6d, 0x39, 0x30, 0x5f, 0x6d, 0x6d, 0x61, 0x5f
        /*0052*/ 	.byte	0x74, 0x6d, 0x61, 0x5f, 0x67, 0x6d, 0x6d, 0x61, 0x5f, 0x73, 0x73, 0x5f, 0x77, 0x61, 0x72, 0x70
        /*0062*/ 	.byte	0x73, 0x70, 0x65, 0x63, 0x69, 0x61, 0x6c, 0x69, 0x7a, 0x65, 0x64, 0x2e, 0x68, 0x70, 0x70, 0x00
	.type		__unnamed_1,@object
	.size		__unnamed_1,(.L_0 - __unnamed_1)
__unnamed_1:
        /* <DEDUP_REMOVED lines=182> */
.L_0:


//--------------------- .nv.shared._ZN7cutlass13device_kernelINS_4gemm6kernel13GemmUniversalIN4cute5tupleIJiiiiEEENS1_10collective13CollectiveMmaINS1_34MainloopSm90TmaGmmaWarpSpecializedILi9ENS5_IJNS4_1CILi2EEENSA_ILi1EEESC_EEENS1_35KernelTmaWarpSpecializedCooperativeEEENS5_IJNSA_ILi512EEENSA_ILi224EEENSA_ILi16EEEEEENS_10bfloat16_tENS5_IJlSC_lEEESK_SL_NS4_8TiledMMAINS4_8MMA_AtomIJNS4_4SM904GMMA27MMA_64x32x16_F32BF16BF16_SSILNSP_5MajorE0ELSR_0ELNSP_7ScaleInE1ELSS_1EEEEEENS4_6LayoutISD_NS5_IJSC_NSA_ILi0EEESW_EEEEENS5_IJNS4_10UnderscoreESZ_SZ_EEEEENS4_13SM90_TMA_LOADENS4_14ComposedLayoutINS4_7SwizzleILi1ELi4ELi3EEENS4_18smem_ptr_flag_bitsILi16EEENSV_INS5_IJNSA_ILi8EEESI_EEENS5_IJSI_SC_EEEEEEEvNS4_8identityENS4_23SM90_TMA_LOAD_MULTICASTES1C_vS1D_EENS_8epilogue10collective6detail29Sm90TmaWarpSpecializedAdapterINS1H_15DefaultEpilogueISK_SL_SL_NS1G_6thread17LinearCombinationISK_Li1EffLNS1L_9ScaleType4KindE0ELNS_15FloatRoundStyleE2ESK_EENS1_15EpilogueDefaultEEEEEvvEEEEvNT_6ParamsE --------------------------
	.section	.nv.shared._ZN7cutlass13device_kernelINS_4gemm6kernel13GemmUniversalIN4cute5tupleIJiiiiEEENS1_10collective13CollectiveMmaINS1_34MainloopSm90TmaGmmaWarpSpecializedILi9ENS5_IJNS4_1CILi2EEENSA_ILi1EEESC_EEENS1_35KernelTmaWarpSpecializedCooperativeEEENS5_IJNSA_ILi512EEENSA_ILi224EEENSA_ILi16EEEEEENS_10bfloat16_tENS5_IJlSC_lEEESK_SL_NS4_8TiledMMAINS4_8MMA_AtomIJNS4_4SM904GMMA27MMA_64x32x16_F32BF16BF16_SSILNSP_5MajorE0ELSR_0ELNSP_7ScaleInE1ELSS_1EEEEEENS4_6LayoutISD_NS5_IJSC_NSA_ILi0EEESW_EEEEENS5_IJNS4_10UnderscoreESZ_SZ_EEEEENS4_13SM90_TMA_LOADENS4_14ComposedLayoutINS4_7SwizzleILi1ELi4ELi3EEENS4_18smem_ptr_flag_bitsILi16EEENSV_INS5_IJNSA_ILi8EEESI_EEENS5_IJSI_SC_EEEEEEEvNS4_8identityENS4_23SM90_TMA_LOAD_MULTICASTES1C_vS1D_EENS_8epilogue10collective6detail29Sm90TmaWarpSpecializedAdapterINS1H_15DefaultEpilogueISK_SL_SL_NS1G_6thread17LinearCombinationISK_Li1EffLNS1L_9ScaleType4KindE0ELNS_15FloatRoundStyleE2ESK_EENS1_15EpilogueDefaultEEEEEvvEEEEvNT_6ParamsE,"aw",@nobits
	.sectionflags	@""
	.align	16
	.zero		1024


//--------------------- .nv.shared.reserved.0     --------------------------
	.section	.nv.shared.reserved.0,"aw",@nobits
	.weak		__nv_reservedSMEM_offset_0_alias
	.size		__nv_reservedSMEM_offset_0_alias, 0, 0
	.other		__nv_reservedSMEM_offset_0_alias,@"STO_CUDA_RESERVED_SHARED STV_DEFAULT"
__nv_reservedSMEM_offset_0_alias:
	.zero		0


//--------------------- .nv.global                --------------------------
	.section	.nv.global,"aw",@nobits
.nv.global:
	.type		_ZN40_INTERNAL_c749efb9_4_k_cu_77b82b37_122474cute1_E,@object
	.size		_ZN40_INTERNAL_c749efb9_4_k_cu_77b82b37_122474cute1_E,(_ZN40_INTERNAL_c749efb9_4_k_cu_77b82b37_122474cuda3std3__45__cpo6cbeginE - _ZN40_INTERNAL_c749efb9_4_k_cu_77b82b37_122474cute1_E)
_ZN40_INTERNAL_c749efb9_4_k_cu_77b82b37_122474cute1_E:
	.zero		1
	.type		_ZN40_INTERNAL_c749efb9_4_k_cu_77b82b37_122474cuda3std3__45__cpo6cbeginE,@object
	.size		_ZN40_INTERNAL_c749efb9_4_k_cu_77b82b37_122474cuda3std3__45__cpo6cbeginE,(_ZN40_INTERNAL_c749efb9_4_k_cu_77b82b37_122474cuda3std3__48in_placeE - _ZN40_INTERNAL_c749efb9_4_k_cu_77b82b37_122474cuda3std3__45__cpo6cbeginE)
_ZN40_INTERNAL_c749efb9_4_k_cu_77b82b37_122474cuda3std3__45__cpo6cbeginE:
	.zero		1
	.type		_ZN40_INTERNAL_c749efb9_4_k_cu_77b82b37_122474cuda3std3__48in_placeE,@object
	.size		_ZN40_INTERNAL_c749efb9_4_k_cu_77b82b37_122474cuda3std3__48in_placeE,(_ZN40_INTERNAL_c749efb9_4_k_cu_77b82b37_122474cuda3std6ranges3__45__cpo9iter_moveE - _ZN40_INTERNAL_c749efb9_4_k_cu_77b82b37_122474cuda3std3__48in_placeE)
_ZN40_INTERNAL_c749efb9_4_k_cu_77b82b37_122474cuda3std3__48in_placeE:
	.zero		1
	.type		_ZN40_INTERNAL_c749efb9_4_k_cu_77b82b37_122474cuda3std6ranges3__45__cpo9iter_moveE,@object
	.size		_ZN40_INTERNAL_c749efb9_4_k_cu_77b82b37_122474cuda3std6ranges3__45__cpo9iter_moveE,(_ZN40_INTERNAL_c749efb9_4_k_cu_77b82b37_122474cuda3std3__45__cpo5beginE - _ZN40_INTERNAL_c749efb9_4_k_cu_77b82b37_122474cuda3std6ranges3__45__cpo9iter_moveE)
_ZN40_INTERNAL_c749efb9_4_k_cu_77b82b37_122474cuda3std6ranges3__45__cpo9iter_moveE:
	.zero		1
	.type		_ZN40_INTERNAL_c749efb9_4_k_cu_77b82b37_122474cuda3std3__45__cpo5beginE,@object
	.size		_ZN40_INTERNAL_c749efb9_4_k_cu_77b82b37_122474cuda3std3__45__cpo5beginE,(_ZN40_INTERNAL_c749efb9_4_k_cu_77b82b37_122474cuda3std3__442_GLOBAL__N__c749efb9_4_k_cu_77b82b37_122476ignoreE - _ZN40_INTERNAL_c749efb9_4_k_cu_77b82b37_122474cuda3std3__45__cpo5beginE)
_ZN40_INTERNAL_c749efb9_4_k_cu_77b82b37_122474cuda3std3__45__cpo5beginE:
	.zero		1
	.type		_ZN40_INTERNAL_c749efb9_4_k_cu_77b82b37_122474cuda3std3__442_GLOBAL__N__c749efb9_4_k_cu_77b82b37_122476ignoreE,@object
	.size		_ZN40_INTERNAL_c749efb9_4_k_cu_77b82b37_122474cuda3std3__442_GLOBAL__N__c749efb9_4_k_cu_77b82b37_122476ignoreE,(_ZN40_INTERNAL_c749efb9_4_k_cu_77b82b37_122474cute7productE - _ZN40_INTERNAL_c749efb9_4_k_cu_77b82b37_122474cuda3std3__442_GLOBAL__N__c749efb9_4_k_cu_77b82b37_122476ignoreE)
_ZN40_INTERNAL_c749efb9_4_k_cu_77b82b37_122474cuda3std3__442_GLOBAL__N__c749efb9_4_k_cu_77b82b37_122476ignoreE:
	.zero		1
	.type		_ZN40_INTERNAL_c749efb9_4_k_cu_77b82b37_122474cute7productE,@object
	.size		_ZN40_INTERNAL_c749efb9_4_k_cu_77b82b37_122474cute7productE,(_ZN40_INTERNAL_c749efb9_4_k_cu_77b82b37_122474cuda3std3__45__cpo3endE - _ZN40_INTERNAL_c749efb9_4_k_cu_77b82b37_122474cute7productE)
_ZN40_INTERNAL_c749efb9_4_k_cu_77b82b37_122474cute7productE:
	.zero		1
	.type		_ZN40_INTERNAL_c749efb9_4_k_cu_77b82b37_122474cuda3std3__45__cpo3endE,@object
	.size		_ZN40_INTERNAL_c749efb9_4_k_cu_77b82b37_122474cuda3std3__45__cpo3endE,(_ZN40_INTERNAL_c749efb9_4_k_cu_77b82b37_122474cuda3std3__419piecewise_constructE - _ZN40_INTERNAL_c749efb9_4_k_cu_77b82b37_122474cuda3std3__45__cpo3endE)
_ZN40_INTERNAL_c749efb9_4_k_cu_77b82b37_122474cuda3std3__45__cpo3endE:
	.zero		1
	.type		_ZN40_INTERNAL_c749efb9_4_k_cu_77b82b37_122474cuda3std3__419piecewise_constructE,@object
	.size		_ZN40_INTERNAL_c749efb9_4_k_cu_77b82b37_122474cuda3std3__419piecewise_constructE,(_ZN40_INTERNAL_c749efb9_4_k_cu_77b82b37_122474cuda3std3__45__cpo4cendE - _ZN40_INTERNAL_c749efb9_4_k_cu_77b82b37_122474cuda3std3__419piecewise_constructE)
_ZN40_INTERNAL_c749efb9_4_k_cu_77b82b37_122474cuda3std3__419piecewise_constructE:
	.zero		1
	.type		_ZN40_INTERNAL_c749efb9_4_k_cu_77b82b37_122474cuda3std3__45__cpo4cendE,@object
	.size		_ZN40_INTERNAL_c749efb9_4_k_cu_77b82b37_122474cuda3std3__45__cpo4cendE,(_ZN40_INTERNAL_c749efb9_4_k_cu_77b82b37_122474cuda3std6ranges3__45__cpo4swapE - _ZN40_INTERNAL_c749efb9_4_k_cu_77b82b37_122474cuda3std3__45__cpo4cendE)
_ZN40_INTERNAL_c749efb9_4_k_cu_77b82b37_122474cuda3std3__45__cpo4cendE:
	.zero		1
	.type		_ZN40_INTERNAL_c749efb9_4_k_cu_77b82b37_122474cuda3std6ranges3__45__cpo4swapE,@object
	.size		_ZN40_INTERNAL_c749efb9_4_k_cu_77b82b37_122474cuda3std6ranges3__45__cpo4swapE,(.L_8 - _ZN40_INTERNAL_c749efb9_4_k_cu_77b82b37_122474cuda3std6ranges3__45__cpo4swapE)
_ZN40_INTERNAL_c749efb9_4_k_cu_77b82b37_122474cuda3std6ranges3__45__cpo4swapE:
	.zero		1
.L_8:


//--------------------- .nv.constant0._ZN7cutlass13device_kernelINS_4gemm6kernel13GemmUniversalIN4cute5tupleIJiiiiEEENS1_10collective13CollectiveMmaINS1_34MainloopSm90TmaGmmaWarpSpecializedILi9ENS5_IJNS4_1CILi2EEENSA_ILi1EEESC_EEENS1_35KernelTmaWarpSpecializedCooperativeEEENS5_IJNSA_ILi512EEENSA_ILi224EEENSA_ILi16EEEEEENS_10bfloat16_tENS5_IJlSC_lEEESK_SL_NS4_8TiledMMAINS4_8MMA_AtomIJNS4_4SM904GMMA27MMA_64x32x16_F32BF16BF16_SSILNSP_5MajorE0ELSR_0ELNSP_7ScaleInE1ELSS_1EEEEEENS4_6LayoutISD_NS5_IJSC_NSA_ILi0EEESW_EEEEENS5_IJNS4_10UnderscoreESZ_SZ_EEEEENS4_13SM90_TMA_LOADENS4_14ComposedLayoutINS4_7SwizzleILi1ELi4ELi3EEENS4_18smem_ptr_flag_bitsILi16EEENSV_INS5_IJNSA_ILi8EEESI_EEENS5_IJSI_SC_EEEEEEEvNS4_8identityENS4_23SM90_TMA_LOAD_MULTICASTES1C_vS1D_EENS_8epilogue10collective6detail29Sm90TmaWarpSpecializedAdapterINS1H_15DefaultEpilogueISK_SL_SL_NS1G_6thread17LinearCombinationISK_Li1EffLNS1L_9ScaleType4KindE0ELNS_15FloatRoundStyleE2ESK_EENS1_15EpilogueDefaultEEEEEvvEEEEvNT_6ParamsE --------------------------
	.section	.nv.constant0._ZN7cutlass13device_kernelINS_4gemm6kernel13GemmUniversalIN4cute5tupleIJiiiiEEENS1_10collective13CollectiveMmaINS1_34MainloopSm90TmaGmmaWarpSpecializedILi9ENS5_IJNS4_1CILi2EEENSA_ILi1EEESC_EEENS1_35KernelTmaWarpSpecializedCooperativeEEENS5_IJNSA_ILi512EEENSA_ILi224EEENSA_ILi16EEEEEENS_10bfloat16_tENS5_IJlSC_lEEESK_SL_NS4_8TiledMMAINS4_8MMA_AtomIJNS4_4SM904GMMA27MMA_64x32x16_F32BF16BF16_SSILNSP_5MajorE0ELSR_0ELNSP_7ScaleInE1ELSS_1EEEEEENS4_6LayoutISD_NS5_IJSC_NSA_ILi0EEESW_EEEEENS5_IJNS4_10UnderscoreESZ_SZ_EEEEENS4_13SM90_TMA_LOADENS4_14ComposedLayoutINS4_7SwizzleILi1ELi4ELi3EEENS4_18smem_ptr_flag_bitsILi16EEENSV_INS5_IJNSA_ILi8EEESI_EEENS5_IJSI_SC_EEEEEEEvNS4_8identityENS4_23SM90_TMA_LOAD_MULTICASTES1C_vS1D_EENS_8epilogue10collective6detail29Sm90TmaWarpSpecializedAdapterINS1H_15DefaultEpilogueISK_SL_SL_NS1G_6thread17LinearCombinationISK_Li1EffLNS1L_9ScaleType4KindE0ELNS_15FloatRoundStyleE2ESK_EENS1_15EpilogueDefaultEEEEEvvEEEEvNT_6ParamsE,"a",@progbits
	.sectionflags	@""
	.align	4
.nv.constant0._ZN7cutlass13device_kernelINS_4gemm6kernel13GemmUniversalIN4cute5tupleIJiiiiEEENS1_10collective13CollectiveMmaINS1_34MainloopSm90TmaGmmaWarpSpecializedILi9ENS5_IJNS4_1CILi2EEENSA_ILi1EEESC_EEENS1_35KernelTmaWarpSpecializedCooperativeEEENS5_IJNSA_ILi512EEENSA_ILi224EEENSA_ILi16EEEEEENS_10bfloat16_tENS5_IJlSC_lEEESK_SL_NS4_8TiledMMAINS4_8MMA_AtomIJNS4_4SM904GMMA27MMA_64x32x16_F32BF16BF16_SSILNSP_5MajorE0ELSR_0ELNSP_7ScaleInE1ELSS_1EEEEEENS4_6LayoutISD_NS5_IJSC_NSA_ILi0EEESW_EEEEENS5_IJNS4_10UnderscoreESZ_SZ_EEEEENS4_13SM90_TMA_LOADENS4_14ComposedLayoutINS4_7SwizzleILi1ELi4ELi3EEENS4_18smem_ptr_flag_bitsILi16EEENSV_INS5_IJNSA_ILi8EEESI_EEENS5_IJSI_SC_EEEEEEEvNS4_8identityENS4_23SM90_TMA_LOAD_MULTICASTES1C_vS1D_EENS_8epilogue10collective6detail29Sm90TmaWarpSpecializedAdapterINS1H_15DefaultEpilogueISK_SL_SL_NS1G_6thread17LinearCombinationISK_Li1EffLNS1L_9ScaleType4KindE0ELNS_15FloatRoundStyleE2ESK_EENS1_15EpilogueDefaultEEEEEvvEEEEvNT_6ParamsE:
	.zero		1664


//--------------------- SYMBOLS --------------------------

	.type		.nv.reservedSmem.offset0,@object
	.size		.nv.reservedSmem.offset0,0x4
	.type		__assertfail,@function
